//
// Generated by NVIDIA NVVM Compiler
//
// Compiler Build ID: CL-36424714
// Cuda compilation tools, release 13.0, V13.0.88
// Based on NVVM 20.0.0
//

.version 9.0
.target sm_100
.address_size 64

	// .globl	_Z12miner_kernelPKhmS0_jS0_jPjjjjj
.const .align 4 .b8 dev_k[256];

.visible .entry _Z12miner_kernelPKhmS0_jS0_jPjjjjj(
	.param .u64 .ptr .align 1 _Z12miner_kernelPKhmS0_jS0_jPjjjjj_param_0,
	.param .u64 _Z12miner_kernelPKhmS0_jS0_jPjjjjj_param_1,
	.param .u64 .ptr .align 1 _Z12miner_kernelPKhmS0_jS0_jPjjjjj_param_2,
	.param .u32 _Z12miner_kernelPKhmS0_jS0_jPjjjjj_param_3,
	.param .u64 .ptr .align 1 _Z12miner_kernelPKhmS0_jS0_jPjjjjj_param_4,
	.param .u32 _Z12miner_kernelPKhmS0_jS0_jPjjjjj_param_5,
	.param .u64 .ptr .align 1 _Z12miner_kernelPKhmS0_jS0_jPjjjjj_param_6,
	.param .u32 _Z12miner_kernelPKhmS0_jS0_jPjjjjj_param_7,
	.param .u32 _Z12miner_kernelPKhmS0_jS0_jPjjjjj_param_8,
	.param .u32 _Z12miner_kernelPKhmS0_jS0_jPjjjjj_param_9,
	.param .u32 _Z12miner_kernelPKhmS0_jS0_jPjjjjj_param_10
)
{
	.local .align 16 .b8 	__local_depot0[512];
	.reg .b64 	%SP;
	.reg .b64 	%SPL;
	.reg .pred 	%p<44>;
	.reg .b16 	%rs<229>;
	.reg .b32 	%r<7767>;
	.reg .b64 	%rd<329>;

	mov.u64 	%SPL, __local_depot0;
	ld.param.u64 	%rd36, [_Z12miner_kernelPKhmS0_jS0_jPjjjjj_param_0];
	ld.param.u64 	%rd32, [_Z12miner_kernelPKhmS0_jS0_jPjjjjj_param_1];
	ld.param.u64 	%rd35, [_Z12miner_kernelPKhmS0_jS0_jPjjjjj_param_6];
	ld.param.u32 	%r63, [_Z12miner_kernelPKhmS0_jS0_jPjjjjj_param_7];
	ld.param.u32 	%r64, [_Z12miner_kernelPKhmS0_jS0_jPjjjjj_param_9];
	cvta.to.global.u64 	%rd1, %rd36;
	cvta.to.global.u64 	%rd2, %rd35;
	add.u64 	%rd3, %SPL, 16;
	add.u64 	%rd4, %SPL, 336;
	add.u64 	%rd5, %SPL, 400;
	mov.u32 	%r65, %ctaid.x;
	mov.u32 	%r66, %ntid.x;
	mov.u32 	%r67, %tid.x;
	mad.lo.s32 	%r68, %r65, %r66, %r67;
	add.s32 	%r69, %r68, %r63;
	add.s32 	%r7752, %r69, %r64;
	setp.eq.s64 	%p1, %rd32, 0;
	@%p1 bra 	$L__BB0_13;
	ld.param.u64 	%rd311, [_Z12miner_kernelPKhmS0_jS0_jPjjjjj_param_1];
	and.b64  	%rd6, %rd311, 15;
	setp.lt.u64 	%p2, %rd311, 16;
	mov.b64 	%rd321, 0;
	@%p2 bra 	$L__BB0_4;
	ld.param.u64 	%rd312, [_Z12miner_kernelPKhmS0_jS0_jPjjjjj_param_1];
	and.b64  	%rd7, %rd312, -16;
	mov.b64 	%rd321, 0;
	mov.u64 	%rd320, %rd321;
$L__BB0_3:
	.pragma "nounroll";
	add.s64 	%rd42, %rd1, %rd321;
	add.s64 	%rd43, %rd3, %rd321;
	ld.global.nc.u8 	%rs2, [%rd42+15];
	cvt.u32.u8 	%r70, %rs2;
	ld.global.nc.u8 	%rs3, [%rd42+14];
	cvt.u32.u8 	%r71, %rs3;
	prmt.b32 	%r72, %r71, %r70, 0x3340U;
	ld.global.nc.u8 	%rs4, [%rd42+13];
	cvt.u32.u8 	%r73, %rs4;
	ld.global.nc.u8 	%rs5, [%rd42+12];
	cvt.u32.u8 	%r74, %rs5;
	prmt.b32 	%r75, %r74, %r73, 0x3340U;
	prmt.b32 	%r76, %r75, %r72, 0x5410U;
	ld.global.nc.u8 	%rs6, [%rd42+11];
	cvt.u32.u8 	%r77, %rs6;
	ld.global.nc.u8 	%rs7, [%rd42+10];
	cvt.u32.u8 	%r78, %rs7;
	prmt.b32 	%r79, %r78, %r77, 0x3340U;
	ld.global.nc.u8 	%rs8, [%rd42+9];
	cvt.u32.u8 	%r80, %rs8;
	ld.global.nc.u8 	%rs9, [%rd42+8];
	cvt.u32.u8 	%r81, %rs9;
	prmt.b32 	%r82, %r81, %r80, 0x3340U;
	prmt.b32 	%r83, %r82, %r79, 0x5410U;
	ld.global.nc.u8 	%rs10, [%rd42+7];
	cvt.u32.u8 	%r84, %rs10;
	ld.global.nc.u8 	%rs11, [%rd42+6];
	cvt.u32.u8 	%r85, %rs11;
	prmt.b32 	%r86, %r85, %r84, 0x3340U;
	ld.global.nc.u8 	%rs12, [%rd42+5];
	cvt.u32.u8 	%r87, %rs12;
	ld.global.nc.u8 	%rs13, [%rd42+4];
	cvt.u32.u8 	%r88, %rs13;
	prmt.b32 	%r89, %r88, %r87, 0x3340U;
	prmt.b32 	%r90, %r89, %r86, 0x5410U;
	ld.global.nc.u8 	%rs14, [%rd42+3];
	cvt.u32.u8 	%r91, %rs14;
	ld.global.nc.u8 	%rs15, [%rd42+2];
	cvt.u32.u8 	%r92, %rs15;
	prmt.b32 	%r93, %r92, %r91, 0x3340U;
	ld.global.nc.u8 	%rs16, [%rd42+1];
	cvt.u32.u8 	%r94, %rs16;
	ld.global.nc.u8 	%rs17, [%rd42];
	cvt.u32.u8 	%r95, %rs17;
	prmt.b32 	%r96, %r95, %r94, 0x3340U;
	prmt.b32 	%r97, %r96, %r93, 0x5410U;
	st.local.v4.b32 	[%rd43], {%r97, %r90, %r83, %r76};
	add.s64 	%rd321, %rd321, 16;
	add.s64 	%rd320, %rd320, 16;
	setp.ne.s64 	%p3, %rd320, %rd7;
	@%p3 bra 	$L__BB0_3;
$L__BB0_4:
	setp.eq.s64 	%p4, %rd6, 0;
	@%p4 bra 	$L__BB0_13;
	ld.param.u64 	%rd313, [_Z12miner_kernelPKhmS0_jS0_jPjjjjj_param_1];
	and.b64  	%rd13, %rd313, 7;
	setp.lt.u64 	%p5, %rd6, 8;
	@%p5 bra 	$L__BB0_7;
	add.s64 	%rd44, %rd1, %rd321;
	ld.global.nc.u8 	%rs18, [%rd44];
	cvt.u16.u8 	%rs19, %rs18;
	add.s64 	%rd45, %rd3, %rd321;
	st.local.u8 	[%rd45], %rs19;
	ld.global.nc.u8 	%rs20, [%rd44+1];
	cvt.u16.u8 	%rs21, %rs20;
	st.local.u8 	[%rd45+1], %rs21;
	ld.global.nc.u8 	%rs22, [%rd44+2];
	cvt.u16.u8 	%rs23, %rs22;
	st.local.u8 	[%rd45+2], %rs23;
	ld.global.nc.u8 	%rs24, [%rd44+3];
	cvt.u16.u8 	%rs25, %rs24;
	st.local.u8 	[%rd45+3], %rs25;
	ld.global.nc.u8 	%rs26, [%rd44+4];
	cvt.u16.u8 	%rs27, %rs26;
	st.local.u8 	[%rd45+4], %rs27;
	ld.global.nc.u8 	%rs28, [%rd44+5];
	cvt.u16.u8 	%rs29, %rs28;
	st.local.u8 	[%rd45+5], %rs29;
	ld.global.nc.u8 	%rs30, [%rd44+6];
	cvt.u16.u8 	%rs31, %rs30;
	st.local.u8 	[%rd45+6], %rs31;
	ld.global.nc.u8 	%rs32, [%rd44+7];
	cvt.u16.u8 	%rs33, %rs32;
	st.local.u8 	[%rd45+7], %rs33;
	add.s64 	%rd321, %rd321, 8;
$L__BB0_7:
	setp.eq.s64 	%p6, %rd13, 0;
	@%p6 bra 	$L__BB0_13;
	ld.param.u64 	%rd314, [_Z12miner_kernelPKhmS0_jS0_jPjjjjj_param_1];
	and.b64  	%rd16, %rd314, 3;
	setp.lt.u64 	%p7, %rd13, 4;
	@%p7 bra 	$L__BB0_10;
	add.s64 	%rd46, %rd1, %rd321;
	ld.global.nc.u8 	%rs34, [%rd46];
	cvt.u16.u8 	%rs35, %rs34;
	add.s64 	%rd47, %rd3, %rd321;
	st.local.u8 	[%rd47], %rs35;
	ld.global.nc.u8 	%rs36, [%rd46+1];
	cvt.u16.u8 	%rs37, %rs36;
	st.local.u8 	[%rd47+1], %rs37;
	ld.global.nc.u8 	%rs38, [%rd46+2];
	cvt.u16.u8 	%rs39, %rs38;
	st.local.u8 	[%rd47+2], %rs39;
	ld.global.nc.u8 	%rs40, [%rd46+3];
	cvt.u16.u8 	%rs41, %rs40;
	st.local.u8 	[%rd47+3], %rs41;
	add.s64 	%rd321, %rd321, 4;
$L__BB0_10:
	setp.eq.s64 	%p8, %rd16, 0;
	@%p8 bra 	$L__BB0_13;
	mov.b64 	%rd325, 0;
$L__BB0_12:
	.pragma "nounroll";
	add.s64 	%rd49, %rd1, %rd321;
	ld.global.nc.u8 	%rs42, [%rd49];
	cvt.u16.u8 	%rs43, %rs42;
	add.s64 	%rd50, %rd3, %rd321;
	st.local.u8 	[%rd50], %rs43;
	add.s64 	%rd321, %rd321, 1;
	add.s64 	%rd325, %rd325, 1;
	setp.ne.s64 	%p9, %rd325, %rd16;
	@%p9 bra 	$L__BB0_12;
$L__BB0_13:
	ld.param.u32 	%r7749, [_Z12miner_kernelPKhmS0_jS0_jPjjjjj_param_10];
	setp.eq.s32 	%p10, %r7749, 0;
	@%p10 bra 	$L__BB0_62;
	add.u64 	%rd23, %SPL, 0;
	ld.global.u32 	%r2, [%rd2];
	ld.const.u32 	%r3, [dev_k+4];
	ld.const.u32 	%r4, [dev_k+8];
	ld.const.u32 	%r5, [dev_k+20];
	ld.const.u32 	%r6, [dev_k+24];
	ld.const.u32 	%r7, [dev_k+28];
	ld.const.u32 	%r8, [dev_k+32];
	ld.const.u32 	%r9, [dev_k+36];
	ld.const.u32 	%r10, [dev_k+40];
	ld.const.u32 	%r11, [dev_k+44];
	ld.const.u32 	%r12, [dev_k+48];
	ld.const.u32 	%r13, [dev_k+64];
	ld.const.u32 	%r14, [dev_k+96];
	ld.const.u32 	%r15, [dev_k+104];
	ld.const.u32 	%r16, [dev_k+112];
	ld.const.u32 	%r17, [dev_k+116];
	ld.const.u32 	%r18, [dev_k+144];
	mov.b32 	%r7751, 0;
	ld.const.u32 	%r19, [dev_k+240];
$L__BB0_15:
	setp.ne.s32 	%p11, %r2, -1;
	@%p11 bra 	$L__BB0_62;
	ld.param.u64 	%rd315, [_Z12miner_kernelPKhmS0_jS0_jPjjjjj_param_1];
	add.s64 	%rd327, %rd315, 4;
	setp.eq.s64 	%p12, %rd327, 0;
	add.s64 	%rd52, %rd3, %rd315;
	st.local.u8 	[%rd52], %r7752;
	shr.u32 	%r100, %r7752, 8;
	st.local.u8 	[%rd52+1], %r100;
	shr.u32 	%r101, %r7752, 16;
	st.local.u8 	[%rd52+2], %r101;
	shr.u32 	%r102, %r7752, 24;
	st.local.u8 	[%rd52+3], %r102;
	mov.b32 	%r7753, 0;
	st.local.u32 	[%rd5+64], %r7753;
	mov.b64 	%rd53, 0;
	st.local.u64 	[%rd5+72], %rd53;
	mov.b32 	%r103, -1150833019;
	mov.b32 	%r104, 1779033703;
	st.local.v2.u32 	[%rd5+80], {%r104, %r103};
	mov.b32 	%r105, -1521486534;
	mov.b32 	%r106, 1013904242;
	st.local.v2.u32 	[%rd5+88], {%r106, %r105};
	mov.b32 	%r107, -1694144372;
	mov.b32 	%r108, 1359893119;
	st.local.v2.u32 	[%rd5+96], {%r108, %r107};
	mov.b32 	%r109, 1541459225;
	mov.b32 	%r110, 528734635;
	st.local.v2.u32 	[%rd5+104], {%r110, %r109};
	@%p12 bra 	$L__BB0_21;
	mov.b32 	%r7753, 0;
	mov.u64 	%rd326, %rd3;
$L__BB0_18:
	ld.local.u8 	%rs44, [%rd326];
	cvt.u64.u32 	%rd54, %r7753;
	add.s64 	%rd55, %rd5, %rd54;
	st.local.u8 	[%rd55], %rs44;
	ld.local.u32 	%r112, [%rd5+64];
	add.s32 	%r7753, %r112, 1;
	st.local.u32 	[%rd5+64], %r7753;
	setp.ne.s32 	%p13, %r7753, 64;
	@%p13 bra 	$L__BB0_20;
	ld.local.v2.b32 	{%r114, %r115}, [%rd5];
	bfe.u32 	%r116, %r115, 16, 8;
	cvt.u16.u32 	%rs45, %r116;
	bfe.u32 	%r117, %r115, 8, 8;
	bfe.u32 	%r118, %r115, 0, 8;
	bfe.u32 	%r119, %r114, 16, 8;
	cvt.u16.u32 	%rs46, %r119;
	bfe.u32 	%r120, %r114, 8, 8;
	bfe.u32 	%r121, %r114, 0, 8;
	shl.b32 	%r122, %r121, 24;
	shl.b32 	%r123, %r120, 16;
	and.b32  	%r124, %r123, 16711680;
	or.b32  	%r125, %r124, %r122;
	and.b16  	%rs47, %rs46, 255;
	mul.wide.u16 	%r126, %rs47, 256;
	or.b32  	%r127, %r125, %r126;
	bfe.u32 	%r128, %r114, 24, 8;
	or.b32  	%r129, %r127, %r128;
	shl.b32 	%r130, %r118, 24;
	shl.b32 	%r131, %r117, 16;
	and.b32  	%r132, %r131, 16711680;
	or.b32  	%r133, %r132, %r130;
	and.b16  	%rs48, %rs45, 255;
	mul.wide.u16 	%r134, %rs48, 256;
	or.b32  	%r135, %r133, %r134;
	bfe.u32 	%r136, %r115, 24, 8;
	or.b32  	%r137, %r135, %r136;
	ld.local.v2.b32 	{%r138, %r139}, [%rd5+8];
	bfe.u32 	%r140, %r139, 16, 8;
	cvt.u16.u32 	%rs49, %r140;
	bfe.u32 	%r141, %r139, 8, 8;
	bfe.u32 	%r142, %r139, 0, 8;
	bfe.u32 	%r143, %r138, 16, 8;
	cvt.u16.u32 	%rs50, %r143;
	bfe.u32 	%r144, %r138, 8, 8;
	bfe.u32 	%r145, %r138, 0, 8;
	shl.b32 	%r146, %r145, 24;
	shl.b32 	%r147, %r144, 16;
	and.b32  	%r148, %r147, 16711680;
	or.b32  	%r149, %r148, %r146;
	and.b16  	%rs51, %rs50, 255;
	mul.wide.u16 	%r150, %rs51, 256;
	or.b32  	%r151, %r149, %r150;
	bfe.u32 	%r152, %r138, 24, 8;
	or.b32  	%r153, %r151, %r152;
	shl.b32 	%r154, %r142, 24;
	shl.b32 	%r155, %r141, 16;
	and.b32  	%r156, %r155, 16711680;
	or.b32  	%r157, %r156, %r154;
	and.b16  	%rs52, %rs49, 255;
	mul.wide.u16 	%r158, %rs52, 256;
	or.b32  	%r159, %r157, %r158;
	bfe.u32 	%r160, %r139, 24, 8;
	or.b32  	%r161, %r159, %r160;
	ld.local.v2.b32 	{%r162, %r163}, [%rd5+16];
	bfe.u32 	%r164, %r163, 16, 8;
	cvt.u16.u32 	%rs53, %r164;
	bfe.u32 	%r165, %r163, 8, 8;
	bfe.u32 	%r166, %r163, 0, 8;
	bfe.u32 	%r167, %r162, 16, 8;
	cvt.u16.u32 	%rs54, %r167;
	bfe.u32 	%r168, %r162, 8, 8;
	bfe.u32 	%r169, %r162, 0, 8;
	shl.b32 	%r170, %r169, 24;
	shl.b32 	%r171, %r168, 16;
	and.b32  	%r172, %r171, 16711680;
	or.b32  	%r173, %r172, %r170;
	and.b16  	%rs55, %rs54, 255;
	mul.wide.u16 	%r174, %rs55, 256;
	or.b32  	%r175, %r173, %r174;
	bfe.u32 	%r176, %r162, 24, 8;
	or.b32  	%r177, %r175, %r176;
	shl.b32 	%r178, %r166, 24;
	shl.b32 	%r179, %r165, 16;
	and.b32  	%r180, %r179, 16711680;
	or.b32  	%r181, %r180, %r178;
	and.b16  	%rs56, %rs53, 255;
	mul.wide.u16 	%r182, %rs56, 256;
	or.b32  	%r183, %r181, %r182;
	bfe.u32 	%r184, %r163, 24, 8;
	or.b32  	%r185, %r183, %r184;
	ld.local.v2.b32 	{%r186, %r187}, [%rd5+24];
	bfe.u32 	%r188, %r187, 16, 8;
	cvt.u16.u32 	%rs57, %r188;
	bfe.u32 	%r189, %r187, 8, 8;
	bfe.u32 	%r190, %r187, 0, 8;
	bfe.u32 	%r191, %r186, 16, 8;
	cvt.u16.u32 	%rs58, %r191;
	bfe.u32 	%r192, %r186, 8, 8;
	bfe.u32 	%r193, %r186, 0, 8;
	shl.b32 	%r194, %r193, 24;
	shl.b32 	%r195, %r192, 16;
	and.b32  	%r196, %r195, 16711680;
	or.b32  	%r197, %r196, %r194;
	and.b16  	%rs59, %rs58, 255;
	mul.wide.u16 	%r198, %rs59, 256;
	or.b32  	%r199, %r197, %r198;
	bfe.u32 	%r200, %r186, 24, 8;
	or.b32  	%r201, %r199, %r200;
	shl.b32 	%r202, %r190, 24;
	shl.b32 	%r203, %r189, 16;
	and.b32  	%r204, %r203, 16711680;
	or.b32  	%r205, %r204, %r202;
	and.b16  	%rs60, %rs57, 255;
	mul.wide.u16 	%r206, %rs60, 256;
	or.b32  	%r207, %r205, %r206;
	bfe.u32 	%r208, %r187, 24, 8;
	or.b32  	%r209, %r207, %r208;
	ld.local.v2.b32 	{%r210, %r211}, [%rd5+32];
	bfe.u32 	%r212, %r211, 16, 8;
	cvt.u16.u32 	%rs61, %r212;
	bfe.u32 	%r213, %r211, 8, 8;
	bfe.u32 	%r214, %r211, 0, 8;
	bfe.u32 	%r215, %r210, 16, 8;
	cvt.u16.u32 	%rs62, %r215;
	bfe.u32 	%r216, %r210, 8, 8;
	bfe.u32 	%r217, %r210, 0, 8;
	shl.b32 	%r218, %r217, 24;
	shl.b32 	%r219, %r216, 16;
	and.b32  	%r220, %r219, 16711680;
	or.b32  	%r221, %r220, %r218;
	and.b16  	%rs63, %rs62, 255;
	mul.wide.u16 	%r222, %rs63, 256;
	or.b32  	%r223, %r221, %r222;
	bfe.u32 	%r224, %r210, 24, 8;
	or.b32  	%r225, %r223, %r224;
	shl.b32 	%r226, %r214, 24;
	shl.b32 	%r227, %r213, 16;
	and.b32  	%r228, %r227, 16711680;
	or.b32  	%r229, %r228, %r226;
	and.b16  	%rs64, %rs61, 255;
	mul.wide.u16 	%r230, %rs64, 256;
	or.b32  	%r231, %r229, %r230;
	bfe.u32 	%r232, %r211, 24, 8;
	or.b32  	%r233, %r231, %r232;
	ld.local.v2.b32 	{%r234, %r235}, [%rd5+40];
	bfe.u32 	%r236, %r235, 16, 8;
	cvt.u16.u32 	%rs65, %r236;
	bfe.u32 	%r237, %r235, 8, 8;
	bfe.u32 	%r238, %r235, 0, 8;
	bfe.u32 	%r239, %r234, 16, 8;
	cvt.u16.u32 	%rs66, %r239;
	bfe.u32 	%r240, %r234, 8, 8;
	bfe.u32 	%r241, %r234, 0, 8;
	shl.b32 	%r242, %r241, 24;
	shl.b32 	%r243, %r240, 16;
	and.b32  	%r244, %r243, 16711680;
	or.b32  	%r245, %r244, %r242;
	and.b16  	%rs67, %rs66, 255;
	mul.wide.u16 	%r246, %rs67, 256;
	or.b32  	%r247, %r245, %r246;
	bfe.u32 	%r248, %r234, 24, 8;
	or.b32  	%r249, %r247, %r248;
	shl.b32 	%r250, %r238, 24;
	shl.b32 	%r251, %r237, 16;
	and.b32  	%r252, %r251, 16711680;
	or.b32  	%r253, %r252, %r250;
	and.b16  	%rs68, %rs65, 255;
	mul.wide.u16 	%r254, %rs68, 256;
	or.b32  	%r255, %r253, %r254;
	bfe.u32 	%r256, %r235, 24, 8;
	or.b32  	%r257, %r255, %r256;
	ld.local.v2.b32 	{%r258, %r259}, [%rd5+48];
	bfe.u32 	%r260, %r259, 16, 8;
	cvt.u16.u32 	%rs69, %r260;
	bfe.u32 	%r261, %r259, 8, 8;
	bfe.u32 	%r262, %r259, 0, 8;
	bfe.u32 	%r263, %r258, 16, 8;
	cvt.u16.u32 	%rs70, %r263;
	bfe.u32 	%r264, %r258, 8, 8;
	bfe.u32 	%r265, %r258, 0, 8;
	shl.b32 	%r266, %r265, 24;
	shl.b32 	%r267, %r264, 16;
	and.b32  	%r268, %r267, 16711680;
	or.b32  	%r269, %r268, %r266;
	and.b16  	%rs71, %rs70, 255;
	mul.wide.u16 	%r270, %rs71, 256;
	or.b32  	%r271, %r269, %r270;
	bfe.u32 	%r272, %r258, 24, 8;
	or.b32  	%r273, %r271, %r272;
	shl.b32 	%r274, %r262, 24;
	shl.b32 	%r275, %r261, 16;
	and.b32  	%r276, %r275, 16711680;
	or.b32  	%r277, %r276, %r274;
	and.b16  	%rs72, %rs69, 255;
	mul.wide.u16 	%r278, %rs72, 256;
	or.b32  	%r279, %r277, %r278;
	bfe.u32 	%r280, %r259, 24, 8;
	or.b32  	%r281, %r279, %r280;
	ld.local.v2.b32 	{%r282, %r283}, [%rd5+56];
	bfe.u32 	%r284, %r283, 16, 8;
	cvt.u16.u32 	%rs73, %r284;
	bfe.u32 	%r285, %r283, 8, 8;
	bfe.u32 	%r286, %r283, 0, 8;
	bfe.u32 	%r287, %r282, 16, 8;
	cvt.u16.u32 	%rs74, %r287;
	bfe.u32 	%r288, %r282, 8, 8;
	bfe.u32 	%r289, %r282, 0, 8;
	shl.b32 	%r290, %r289, 24;
	shl.b32 	%r291, %r288, 16;
	and.b32  	%r292, %r291, 16711680;
	or.b32  	%r293, %r292, %r290;
	and.b16  	%rs75, %rs74, 255;
	mul.wide.u16 	%r294, %rs75, 256;
	or.b32  	%r295, %r293, %r294;
	bfe.u32 	%r296, %r282, 24, 8;
	or.b32  	%r297, %r295, %r296;
	shl.b32 	%r298, %r286, 24;
	shl.b32 	%r299, %r285, 16;
	and.b32  	%r300, %r299, 16711680;
	or.b32  	%r301, %r300, %r298;
	and.b16  	%rs76, %rs73, 255;
	mul.wide.u16 	%r302, %rs76, 256;
	or.b32  	%r303, %r301, %r302;
	bfe.u32 	%r304, %r283, 24, 8;
	or.b32  	%r305, %r303, %r304;
	shf.l.wrap.b32 	%r306, %r295, %r297, 15;
	shf.l.wrap.b32 	%r307, %r295, %r297, 13;
	xor.b32  	%r308, %r306, %r307;
	shr.u32 	%r309, %r295, 10;
	xor.b32  	%r310, %r308, %r309;
	add.s32 	%r311, %r310, %r233;
	shf.l.wrap.b32 	%r312, %r137, %r137, 25;
	shf.l.wrap.b32 	%r313, %r135, %r137, 14;
	xor.b32  	%r314, %r312, %r313;
	shr.u32 	%r315, %r137, 3;
	xor.b32  	%r316, %r314, %r315;
	add.s32 	%r317, %r311, %r129;
	add.s32 	%r318, %r317, %r316;
	shf.l.wrap.b32 	%r319, %r303, %r305, 15;
	shf.l.wrap.b32 	%r320, %r303, %r305, 13;
	xor.b32  	%r321, %r319, %r320;
	shr.u32 	%r322, %r303, 10;
	xor.b32  	%r323, %r321, %r322;
	add.s32 	%r324, %r323, %r249;
	shf.l.wrap.b32 	%r325, %r153, %r153, 25;
	shf.l.wrap.b32 	%r326, %r151, %r153, 14;
	xor.b32  	%r327, %r325, %r326;
	shr.u32 	%r328, %r153, 3;
	xor.b32  	%r329, %r327, %r328;
	add.s32 	%r330, %r324, %r137;
	add.s32 	%r331, %r330, %r329;
	shf.l.wrap.b32 	%r332, %r318, %r318, 15;
	shf.l.wrap.b32 	%r333, %r318, %r318, 13;
	xor.b32  	%r334, %r332, %r333;
	shr.u32 	%r335, %r318, 10;
	xor.b32  	%r336, %r334, %r335;
	add.s32 	%r337, %r336, %r257;
	shf.l.wrap.b32 	%r338, %r161, %r161, 25;
	shf.l.wrap.b32 	%r339, %r159, %r161, 14;
	xor.b32  	%r340, %r338, %r339;
	shr.u32 	%r341, %r161, 3;
	xor.b32  	%r342, %r340, %r341;
	add.s32 	%r343, %r337, %r153;
	add.s32 	%r344, %r343, %r342;
	shf.l.wrap.b32 	%r345, %r331, %r331, 15;
	shf.l.wrap.b32 	%r346, %r331, %r331, 13;
	xor.b32  	%r347, %r345, %r346;
	shr.u32 	%r348, %r331, 10;
	xor.b32  	%r349, %r347, %r348;
	add.s32 	%r350, %r349, %r273;
	shf.l.wrap.b32 	%r351, %r177, %r177, 25;
	shf.l.wrap.b32 	%r352, %r175, %r177, 14;
	xor.b32  	%r353, %r351, %r352;
	shr.u32 	%r354, %r177, 3;
	xor.b32  	%r355, %r353, %r354;
	add.s32 	%r356, %r350, %r161;
	add.s32 	%r357, %r356, %r355;
	shf.l.wrap.b32 	%r358, %r344, %r344, 15;
	shf.l.wrap.b32 	%r359, %r344, %r344, 13;
	xor.b32  	%r360, %r358, %r359;
	shr.u32 	%r361, %r344, 10;
	xor.b32  	%r362, %r360, %r361;
	add.s32 	%r363, %r362, %r281;
	shf.l.wrap.b32 	%r364, %r185, %r185, 25;
	shf.l.wrap.b32 	%r365, %r183, %r185, 14;
	xor.b32  	%r366, %r364, %r365;
	shr.u32 	%r367, %r185, 3;
	xor.b32  	%r368, %r366, %r367;
	add.s32 	%r369, %r363, %r177;
	add.s32 	%r370, %r369, %r368;
	shf.l.wrap.b32 	%r371, %r357, %r357, 15;
	shf.l.wrap.b32 	%r372, %r357, %r357, 13;
	xor.b32  	%r373, %r371, %r372;
	shr.u32 	%r374, %r357, 10;
	xor.b32  	%r375, %r373, %r374;
	add.s32 	%r376, %r375, %r297;
	shf.l.wrap.b32 	%r377, %r201, %r201, 25;
	shf.l.wrap.b32 	%r378, %r199, %r201, 14;
	xor.b32  	%r379, %r377, %r378;
	shr.u32 	%r380, %r201, 3;
	xor.b32  	%r381, %r379, %r380;
	add.s32 	%r382, %r376, %r185;
	add.s32 	%r383, %r382, %r381;
	shf.l.wrap.b32 	%r384, %r370, %r370, 15;
	shf.l.wrap.b32 	%r385, %r370, %r370, 13;
	xor.b32  	%r386, %r384, %r385;
	shr.u32 	%r387, %r370, 10;
	xor.b32  	%r388, %r386, %r387;
	add.s32 	%r389, %r388, %r305;
	shf.l.wrap.b32 	%r390, %r209, %r209, 25;
	shf.l.wrap.b32 	%r391, %r207, %r209, 14;
	xor.b32  	%r392, %r390, %r391;
	shr.u32 	%r393, %r209, 3;
	xor.b32  	%r394, %r392, %r393;
	add.s32 	%r395, %r389, %r201;
	add.s32 	%r396, %r395, %r394;
	shf.l.wrap.b32 	%r397, %r383, %r383, 15;
	shf.l.wrap.b32 	%r398, %r383, %r383, 13;
	xor.b32  	%r399, %r397, %r398;
	shr.u32 	%r400, %r383, 10;
	xor.b32  	%r401, %r399, %r400;
	add.s32 	%r402, %r401, %r318;
	shf.l.wrap.b32 	%r403, %r225, %r225, 25;
	shf.l.wrap.b32 	%r404, %r223, %r225, 14;
	xor.b32  	%r405, %r403, %r404;
	shr.u32 	%r406, %r225, 3;
	xor.b32  	%r407, %r405, %r406;
	add.s32 	%r408, %r402, %r209;
	add.s32 	%r409, %r408, %r407;
	shf.l.wrap.b32 	%r410, %r396, %r396, 15;
	shf.l.wrap.b32 	%r411, %r396, %r396, 13;
	xor.b32  	%r412, %r410, %r411;
	shr.u32 	%r413, %r396, 10;
	xor.b32  	%r414, %r412, %r413;
	add.s32 	%r415, %r414, %r331;
	shf.l.wrap.b32 	%r416, %r233, %r233, 25;
	shf.l.wrap.b32 	%r417, %r231, %r233, 14;
	xor.b32  	%r418, %r416, %r417;
	shr.u32 	%r419, %r233, 3;
	xor.b32  	%r420, %r418, %r419;
	add.s32 	%r421, %r415, %r225;
	add.s32 	%r422, %r421, %r420;
	shf.l.wrap.b32 	%r423, %r409, %r409, 15;
	shf.l.wrap.b32 	%r424, %r409, %r409, 13;
	xor.b32  	%r425, %r423, %r424;
	shr.u32 	%r426, %r409, 10;
	xor.b32  	%r427, %r425, %r426;
	add.s32 	%r428, %r427, %r344;
	shf.l.wrap.b32 	%r429, %r249, %r249, 25;
	shf.l.wrap.b32 	%r430, %r247, %r249, 14;
	xor.b32  	%r431, %r429, %r430;
	shr.u32 	%r432, %r249, 3;
	xor.b32  	%r433, %r431, %r432;
	add.s32 	%r434, %r428, %r233;
	add.s32 	%r435, %r434, %r433;
	shf.l.wrap.b32 	%r436, %r422, %r422, 15;
	shf.l.wrap.b32 	%r437, %r422, %r422, 13;
	xor.b32  	%r438, %r436, %r437;
	shr.u32 	%r439, %r422, 10;
	xor.b32  	%r440, %r438, %r439;
	add.s32 	%r441, %r440, %r357;
	shf.l.wrap.b32 	%r442, %r257, %r257, 25;
	shf.l.wrap.b32 	%r443, %r255, %r257, 14;
	xor.b32  	%r444, %r442, %r443;
	shr.u32 	%r445, %r257, 3;
	xor.b32  	%r446, %r444, %r445;
	add.s32 	%r447, %r441, %r249;
	add.s32 	%r448, %r447, %r446;
	shf.l.wrap.b32 	%r449, %r435, %r435, 15;
	shf.l.wrap.b32 	%r450, %r435, %r435, 13;
	xor.b32  	%r451, %r449, %r450;
	shr.u32 	%r452, %r435, 10;
	xor.b32  	%r453, %r451, %r452;
	add.s32 	%r454, %r453, %r370;
	shf.l.wrap.b32 	%r455, %r273, %r273, 25;
	shf.l.wrap.b32 	%r456, %r271, %r273, 14;
	xor.b32  	%r457, %r455, %r456;
	shr.u32 	%r458, %r273, 3;
	xor.b32  	%r459, %r457, %r458;
	add.s32 	%r460, %r454, %r257;
	add.s32 	%r461, %r460, %r459;
	shf.l.wrap.b32 	%r462, %r448, %r448, 15;
	shf.l.wrap.b32 	%r463, %r448, %r448, 13;
	xor.b32  	%r464, %r462, %r463;
	shr.u32 	%r465, %r448, 10;
	xor.b32  	%r466, %r464, %r465;
	add.s32 	%r467, %r466, %r383;
	shf.l.wrap.b32 	%r468, %r281, %r281, 25;
	shf.l.wrap.b32 	%r469, %r279, %r281, 14;
	xor.b32  	%r470, %r468, %r469;
	shr.u32 	%r471, %r281, 3;
	xor.b32  	%r472, %r470, %r471;
	add.s32 	%r473, %r467, %r273;
	add.s32 	%r474, %r473, %r472;
	shf.l.wrap.b32 	%r475, %r461, %r461, 15;
	shf.l.wrap.b32 	%r476, %r461, %r461, 13;
	xor.b32  	%r477, %r475, %r476;
	shr.u32 	%r478, %r461, 10;
	xor.b32  	%r479, %r477, %r478;
	add.s32 	%r480, %r479, %r396;
	shf.l.wrap.b32 	%r481, %r297, %r297, 25;
	shf.l.wrap.b32 	%r482, %r295, %r297, 14;
	xor.b32  	%r483, %r481, %r482;
	shr.u32 	%r484, %r297, 3;
	xor.b32  	%r485, %r483, %r484;
	add.s32 	%r486, %r480, %r281;
	add.s32 	%r487, %r486, %r485;
	shf.l.wrap.b32 	%r488, %r474, %r474, 15;
	shf.l.wrap.b32 	%r489, %r474, %r474, 13;
	xor.b32  	%r490, %r488, %r489;
	shr.u32 	%r491, %r474, 10;
	xor.b32  	%r492, %r490, %r491;
	add.s32 	%r493, %r492, %r409;
	shf.l.wrap.b32 	%r494, %r305, %r305, 25;
	shf.l.wrap.b32 	%r495, %r303, %r305, 14;
	xor.b32  	%r496, %r494, %r495;
	shr.u32 	%r497, %r305, 3;
	xor.b32  	%r498, %r496, %r497;
	add.s32 	%r499, %r493, %r297;
	add.s32 	%r500, %r499, %r498;
	shf.l.wrap.b32 	%r501, %r487, %r487, 15;
	shf.l.wrap.b32 	%r502, %r487, %r487, 13;
	xor.b32  	%r503, %r501, %r502;
	shr.u32 	%r504, %r487, 10;
	xor.b32  	%r505, %r503, %r504;
	add.s32 	%r506, %r505, %r422;
	shf.l.wrap.b32 	%r507, %r318, %r318, 25;
	shf.l.wrap.b32 	%r508, %r318, %r318, 14;
	xor.b32  	%r509, %r507, %r508;
	shr.u32 	%r510, %r318, 3;
	xor.b32  	%r511, %r509, %r510;
	add.s32 	%r512, %r506, %r305;
	add.s32 	%r513, %r512, %r511;
	shf.l.wrap.b32 	%r514, %r500, %r500, 15;
	shf.l.wrap.b32 	%r515, %r500, %r500, 13;
	xor.b32  	%r516, %r514, %r515;
	shr.u32 	%r517, %r500, 10;
	xor.b32  	%r518, %r516, %r517;
	add.s32 	%r519, %r518, %r435;
	shf.l.wrap.b32 	%r520, %r331, %r331, 25;
	shf.l.wrap.b32 	%r521, %r331, %r331, 14;
	xor.b32  	%r522, %r520, %r521;
	shr.u32 	%r523, %r331, 3;
	xor.b32  	%r524, %r522, %r523;
	add.s32 	%r525, %r519, %r318;
	add.s32 	%r526, %r525, %r524;
	shf.l.wrap.b32 	%r527, %r513, %r513, 15;
	shf.l.wrap.b32 	%r528, %r513, %r513, 13;
	xor.b32  	%r529, %r527, %r528;
	shr.u32 	%r530, %r513, 10;
	xor.b32  	%r531, %r529, %r530;
	add.s32 	%r532, %r531, %r448;
	shf.l.wrap.b32 	%r533, %r344, %r344, 25;
	shf.l.wrap.b32 	%r534, %r344, %r344, 14;
	xor.b32  	%r535, %r533, %r534;
	shr.u32 	%r536, %r344, 3;
	xor.b32  	%r537, %r535, %r536;
	add.s32 	%r538, %r532, %r331;
	add.s32 	%r539, %r538, %r537;
	shf.l.wrap.b32 	%r540, %r526, %r526, 15;
	shf.l.wrap.b32 	%r541, %r526, %r526, 13;
	xor.b32  	%r542, %r540, %r541;
	shr.u32 	%r543, %r526, 10;
	xor.b32  	%r544, %r542, %r543;
	add.s32 	%r545, %r544, %r461;
	shf.l.wrap.b32 	%r546, %r357, %r357, 25;
	shf.l.wrap.b32 	%r547, %r357, %r357, 14;
	xor.b32  	%r548, %r546, %r547;
	shr.u32 	%r549, %r357, 3;
	xor.b32  	%r550, %r548, %r549;
	add.s32 	%r551, %r545, %r344;
	add.s32 	%r552, %r551, %r550;
	shf.l.wrap.b32 	%r553, %r539, %r539, 15;
	shf.l.wrap.b32 	%r554, %r539, %r539, 13;
	xor.b32  	%r555, %r553, %r554;
	shr.u32 	%r556, %r539, 10;
	xor.b32  	%r557, %r555, %r556;
	add.s32 	%r558, %r557, %r474;
	shf.l.wrap.b32 	%r559, %r370, %r370, 25;
	shf.l.wrap.b32 	%r560, %r370, %r370, 14;
	xor.b32  	%r561, %r559, %r560;
	shr.u32 	%r562, %r370, 3;
	xor.b32  	%r563, %r561, %r562;
	add.s32 	%r564, %r558, %r357;
	add.s32 	%r565, %r564, %r563;
	shf.l.wrap.b32 	%r566, %r552, %r552, 15;
	shf.l.wrap.b32 	%r567, %r552, %r552, 13;
	xor.b32  	%r568, %r566, %r567;
	shr.u32 	%r569, %r552, 10;
	xor.b32  	%r570, %r568, %r569;
	add.s32 	%r571, %r570, %r487;
	shf.l.wrap.b32 	%r572, %r383, %r383, 25;
	shf.l.wrap.b32 	%r573, %r383, %r383, 14;
	xor.b32  	%r574, %r572, %r573;
	shr.u32 	%r575, %r383, 3;
	xor.b32  	%r576, %r574, %r575;
	add.s32 	%r577, %r571, %r370;
	add.s32 	%r578, %r577, %r576;
	shf.l.wrap.b32 	%r579, %r565, %r565, 15;
	shf.l.wrap.b32 	%r580, %r565, %r565, 13;
	xor.b32  	%r581, %r579, %r580;
	shr.u32 	%r582, %r565, 10;
	xor.b32  	%r583, %r581, %r582;
	add.s32 	%r584, %r583, %r500;
	shf.l.wrap.b32 	%r585, %r396, %r396, 25;
	shf.l.wrap.b32 	%r586, %r396, %r396, 14;
	xor.b32  	%r587, %r585, %r586;
	shr.u32 	%r588, %r396, 3;
	xor.b32  	%r589, %r587, %r588;
	add.s32 	%r590, %r584, %r383;
	add.s32 	%r591, %r590, %r589;
	shf.l.wrap.b32 	%r592, %r578, %r578, 15;
	shf.l.wrap.b32 	%r593, %r578, %r578, 13;
	xor.b32  	%r594, %r592, %r593;
	shr.u32 	%r595, %r578, 10;
	xor.b32  	%r596, %r594, %r595;
	add.s32 	%r597, %r596, %r513;
	shf.l.wrap.b32 	%r598, %r409, %r409, 25;
	shf.l.wrap.b32 	%r599, %r409, %r409, 14;
	xor.b32  	%r600, %r598, %r599;
	shr.u32 	%r601, %r409, 3;
	xor.b32  	%r602, %r600, %r601;
	add.s32 	%r603, %r597, %r396;
	add.s32 	%r604, %r603, %r602;
	shf.l.wrap.b32 	%r605, %r591, %r591, 15;
	shf.l.wrap.b32 	%r606, %r591, %r591, 13;
	xor.b32  	%r607, %r605, %r606;
	shr.u32 	%r608, %r591, 10;
	xor.b32  	%r609, %r607, %r608;
	add.s32 	%r610, %r609, %r526;
	shf.l.wrap.b32 	%r611, %r422, %r422, 25;
	shf.l.wrap.b32 	%r612, %r422, %r422, 14;
	xor.b32  	%r613, %r611, %r612;
	shr.u32 	%r614, %r422, 3;
	xor.b32  	%r615, %r613, %r614;
	add.s32 	%r616, %r610, %r409;
	add.s32 	%r617, %r616, %r615;
	shf.l.wrap.b32 	%r618, %r604, %r604, 15;
	shf.l.wrap.b32 	%r619, %r604, %r604, 13;
	xor.b32  	%r620, %r618, %r619;
	shr.u32 	%r621, %r604, 10;
	xor.b32  	%r622, %r620, %r621;
	add.s32 	%r623, %r622, %r539;
	shf.l.wrap.b32 	%r624, %r435, %r435, 25;
	shf.l.wrap.b32 	%r625, %r435, %r435, 14;
	xor.b32  	%r626, %r624, %r625;
	shr.u32 	%r627, %r435, 3;
	xor.b32  	%r628, %r626, %r627;
	add.s32 	%r629, %r623, %r422;
	add.s32 	%r630, %r629, %r628;
	shf.l.wrap.b32 	%r631, %r617, %r617, 15;
	shf.l.wrap.b32 	%r632, %r617, %r617, 13;
	xor.b32  	%r633, %r631, %r632;
	shr.u32 	%r634, %r617, 10;
	xor.b32  	%r635, %r633, %r634;
	add.s32 	%r636, %r635, %r552;
	shf.l.wrap.b32 	%r637, %r448, %r448, 25;
	shf.l.wrap.b32 	%r638, %r448, %r448, 14;
	xor.b32  	%r639, %r637, %r638;
	shr.u32 	%r640, %r448, 3;
	xor.b32  	%r641, %r639, %r640;
	add.s32 	%r642, %r636, %r435;
	add.s32 	%r643, %r642, %r641;
	shf.l.wrap.b32 	%r644, %r630, %r630, 15;
	shf.l.wrap.b32 	%r645, %r630, %r630, 13;
	xor.b32  	%r646, %r644, %r645;
	shr.u32 	%r647, %r630, 10;
	xor.b32  	%r648, %r646, %r647;
	add.s32 	%r649, %r648, %r565;
	shf.l.wrap.b32 	%r650, %r461, %r461, 25;
	shf.l.wrap.b32 	%r651, %r461, %r461, 14;
	xor.b32  	%r652, %r650, %r651;
	shr.u32 	%r653, %r461, 3;
	xor.b32  	%r654, %r652, %r653;
	add.s32 	%r655, %r649, %r448;
	add.s32 	%r656, %r655, %r654;
	shf.l.wrap.b32 	%r657, %r643, %r643, 15;
	shf.l.wrap.b32 	%r658, %r643, %r643, 13;
	xor.b32  	%r659, %r657, %r658;
	shr.u32 	%r660, %r643, 10;
	xor.b32  	%r661, %r659, %r660;
	add.s32 	%r662, %r661, %r578;
	shf.l.wrap.b32 	%r663, %r474, %r474, 25;
	shf.l.wrap.b32 	%r664, %r474, %r474, 14;
	xor.b32  	%r665, %r663, %r664;
	shr.u32 	%r666, %r474, 3;
	xor.b32  	%r667, %r665, %r666;
	add.s32 	%r668, %r662, %r461;
	add.s32 	%r669, %r668, %r667;
	shf.l.wrap.b32 	%r670, %r656, %r656, 15;
	shf.l.wrap.b32 	%r671, %r656, %r656, 13;
	xor.b32  	%r672, %r670, %r671;
	shr.u32 	%r673, %r656, 10;
	xor.b32  	%r674, %r672, %r673;
	add.s32 	%r675, %r674, %r591;
	shf.l.wrap.b32 	%r676, %r487, %r487, 25;
	shf.l.wrap.b32 	%r677, %r487, %r487, 14;
	xor.b32  	%r678, %r676, %r677;
	shr.u32 	%r679, %r487, 3;
	xor.b32  	%r680, %r678, %r679;
	add.s32 	%r681, %r675, %r474;
	add.s32 	%r682, %r681, %r680;
	shf.l.wrap.b32 	%r683, %r669, %r669, 15;
	shf.l.wrap.b32 	%r684, %r669, %r669, 13;
	xor.b32  	%r685, %r683, %r684;
	shr.u32 	%r686, %r669, 10;
	xor.b32  	%r687, %r685, %r686;
	add.s32 	%r688, %r687, %r604;
	shf.l.wrap.b32 	%r689, %r500, %r500, 25;
	shf.l.wrap.b32 	%r690, %r500, %r500, 14;
	xor.b32  	%r691, %r689, %r690;
	shr.u32 	%r692, %r500, 3;
	xor.b32  	%r693, %r691, %r692;
	add.s32 	%r694, %r688, %r487;
	add.s32 	%r695, %r694, %r693;
	shf.l.wrap.b32 	%r696, %r682, %r682, 15;
	shf.l.wrap.b32 	%r697, %r682, %r682, 13;
	xor.b32  	%r698, %r696, %r697;
	shr.u32 	%r699, %r682, 10;
	xor.b32  	%r700, %r698, %r699;
	add.s32 	%r701, %r700, %r617;
	shf.l.wrap.b32 	%r702, %r513, %r513, 25;
	shf.l.wrap.b32 	%r703, %r513, %r513, 14;
	xor.b32  	%r704, %r702, %r703;
	shr.u32 	%r705, %r513, 3;
	xor.b32  	%r706, %r704, %r705;
	add.s32 	%r707, %r701, %r500;
	add.s32 	%r708, %r707, %r706;
	shf.l.wrap.b32 	%r709, %r695, %r695, 15;
	shf.l.wrap.b32 	%r710, %r695, %r695, 13;
	xor.b32  	%r711, %r709, %r710;
	shr.u32 	%r712, %r695, 10;
	xor.b32  	%r713, %r711, %r712;
	add.s32 	%r714, %r713, %r630;
	shf.l.wrap.b32 	%r715, %r526, %r526, 25;
	shf.l.wrap.b32 	%r716, %r526, %r526, 14;
	xor.b32  	%r717, %r715, %r716;
	shr.u32 	%r718, %r526, 3;
	xor.b32  	%r719, %r717, %r718;
	add.s32 	%r720, %r714, %r513;
	add.s32 	%r721, %r720, %r719;
	shf.l.wrap.b32 	%r722, %r708, %r708, 15;
	shf.l.wrap.b32 	%r723, %r708, %r708, 13;
	xor.b32  	%r724, %r722, %r723;
	shr.u32 	%r725, %r708, 10;
	xor.b32  	%r726, %r724, %r725;
	add.s32 	%r727, %r726, %r643;
	shf.l.wrap.b32 	%r728, %r539, %r539, 25;
	shf.l.wrap.b32 	%r729, %r539, %r539, 14;
	xor.b32  	%r730, %r728, %r729;
	shr.u32 	%r731, %r539, 3;
	xor.b32  	%r732, %r730, %r731;
	add.s32 	%r733, %r727, %r526;
	add.s32 	%r734, %r733, %r732;
	shf.l.wrap.b32 	%r735, %r721, %r721, 15;
	shf.l.wrap.b32 	%r736, %r721, %r721, 13;
	xor.b32  	%r737, %r735, %r736;
	shr.u32 	%r738, %r721, 10;
	xor.b32  	%r739, %r737, %r738;
	add.s32 	%r740, %r739, %r656;
	shf.l.wrap.b32 	%r741, %r552, %r552, 25;
	shf.l.wrap.b32 	%r742, %r552, %r552, 14;
	xor.b32  	%r743, %r741, %r742;
	shr.u32 	%r744, %r552, 3;
	xor.b32  	%r745, %r743, %r744;
	add.s32 	%r746, %r740, %r539;
	add.s32 	%r747, %r746, %r745;
	shf.l.wrap.b32 	%r748, %r734, %r734, 15;
	shf.l.wrap.b32 	%r749, %r734, %r734, 13;
	xor.b32  	%r750, %r748, %r749;
	shr.u32 	%r751, %r734, 10;
	xor.b32  	%r752, %r750, %r751;
	add.s32 	%r753, %r752, %r669;
	shf.l.wrap.b32 	%r754, %r565, %r565, 25;
	shf.l.wrap.b32 	%r755, %r565, %r565, 14;
	xor.b32  	%r756, %r754, %r755;
	shr.u32 	%r757, %r565, 3;
	xor.b32  	%r758, %r756, %r757;
	add.s32 	%r759, %r753, %r552;
	add.s32 	%r760, %r759, %r758;
	shf.l.wrap.b32 	%r761, %r747, %r747, 15;
	shf.l.wrap.b32 	%r762, %r747, %r747, 13;
	xor.b32  	%r763, %r761, %r762;
	shr.u32 	%r764, %r747, 10;
	xor.b32  	%r765, %r763, %r764;
	add.s32 	%r766, %r765, %r682;
	shf.l.wrap.b32 	%r767, %r578, %r578, 25;
	shf.l.wrap.b32 	%r768, %r578, %r578, 14;
	xor.b32  	%r769, %r767, %r768;
	shr.u32 	%r770, %r578, 3;
	xor.b32  	%r771, %r769, %r770;
	add.s32 	%r772, %r766, %r565;
	add.s32 	%r773, %r772, %r771;
	shf.l.wrap.b32 	%r774, %r760, %r760, 15;
	shf.l.wrap.b32 	%r775, %r760, %r760, 13;
	xor.b32  	%r776, %r774, %r775;
	shr.u32 	%r777, %r760, 10;
	xor.b32  	%r778, %r776, %r777;
	add.s32 	%r779, %r778, %r695;
	shf.l.wrap.b32 	%r780, %r591, %r591, 25;
	shf.l.wrap.b32 	%r781, %r591, %r591, 14;
	xor.b32  	%r782, %r780, %r781;
	shr.u32 	%r783, %r591, 3;
	xor.b32  	%r784, %r782, %r783;
	add.s32 	%r785, %r779, %r578;
	add.s32 	%r786, %r785, %r784;
	shf.l.wrap.b32 	%r787, %r773, %r773, 15;
	shf.l.wrap.b32 	%r788, %r773, %r773, 13;
	xor.b32  	%r789, %r787, %r788;
	shr.u32 	%r790, %r773, 10;
	xor.b32  	%r791, %r789, %r790;
	add.s32 	%r792, %r791, %r708;
	shf.l.wrap.b32 	%r793, %r604, %r604, 25;
	shf.l.wrap.b32 	%r794, %r604, %r604, 14;
	xor.b32  	%r795, %r793, %r794;
	shr.u32 	%r796, %r604, 3;
	xor.b32  	%r797, %r795, %r796;
	add.s32 	%r798, %r792, %r591;
	add.s32 	%r799, %r798, %r797;
	shf.l.wrap.b32 	%r800, %r786, %r786, 15;
	shf.l.wrap.b32 	%r801, %r786, %r786, 13;
	xor.b32  	%r802, %r800, %r801;
	shr.u32 	%r803, %r786, 10;
	xor.b32  	%r804, %r802, %r803;
	add.s32 	%r805, %r804, %r721;
	shf.l.wrap.b32 	%r806, %r617, %r617, 25;
	shf.l.wrap.b32 	%r807, %r617, %r617, 14;
	xor.b32  	%r808, %r806, %r807;
	shr.u32 	%r809, %r617, 3;
	xor.b32  	%r810, %r808, %r809;
	add.s32 	%r811, %r805, %r604;
	add.s32 	%r812, %r811, %r810;
	shf.l.wrap.b32 	%r813, %r799, %r799, 15;
	shf.l.wrap.b32 	%r814, %r799, %r799, 13;
	xor.b32  	%r815, %r813, %r814;
	shr.u32 	%r816, %r799, 10;
	xor.b32  	%r817, %r815, %r816;
	add.s32 	%r818, %r817, %r734;
	shf.l.wrap.b32 	%r819, %r630, %r630, 25;
	shf.l.wrap.b32 	%r820, %r630, %r630, 14;
	xor.b32  	%r821, %r819, %r820;
	shr.u32 	%r822, %r630, 3;
	xor.b32  	%r823, %r821, %r822;
	add.s32 	%r824, %r818, %r617;
	add.s32 	%r825, %r824, %r823;
	shf.l.wrap.b32 	%r826, %r812, %r812, 15;
	shf.l.wrap.b32 	%r827, %r812, %r812, 13;
	xor.b32  	%r828, %r826, %r827;
	shr.u32 	%r829, %r812, 10;
	xor.b32  	%r830, %r828, %r829;
	add.s32 	%r831, %r830, %r747;
	shf.l.wrap.b32 	%r832, %r643, %r643, 25;
	shf.l.wrap.b32 	%r833, %r643, %r643, 14;
	xor.b32  	%r834, %r832, %r833;
	shr.u32 	%r835, %r643, 3;
	xor.b32  	%r836, %r834, %r835;
	add.s32 	%r837, %r831, %r630;
	add.s32 	%r838, %r837, %r836;
	shf.l.wrap.b32 	%r839, %r825, %r825, 15;
	shf.l.wrap.b32 	%r840, %r825, %r825, 13;
	xor.b32  	%r841, %r839, %r840;
	shr.u32 	%r842, %r825, 10;
	xor.b32  	%r843, %r841, %r842;
	add.s32 	%r844, %r843, %r760;
	shf.l.wrap.b32 	%r845, %r656, %r656, 25;
	shf.l.wrap.b32 	%r846, %r656, %r656, 14;
	xor.b32  	%r847, %r845, %r846;
	shr.u32 	%r848, %r656, 3;
	xor.b32  	%r849, %r847, %r848;
	add.s32 	%r850, %r844, %r643;
	add.s32 	%r851, %r850, %r849;
	shf.l.wrap.b32 	%r852, %r838, %r838, 15;
	shf.l.wrap.b32 	%r853, %r838, %r838, 13;
	xor.b32  	%r854, %r852, %r853;
	shr.u32 	%r855, %r838, 10;
	xor.b32  	%r856, %r854, %r855;
	add.s32 	%r857, %r856, %r773;
	shf.l.wrap.b32 	%r858, %r669, %r669, 25;
	shf.l.wrap.b32 	%r859, %r669, %r669, 14;
	xor.b32  	%r860, %r858, %r859;
	shr.u32 	%r861, %r669, 3;
	xor.b32  	%r862, %r860, %r861;
	add.s32 	%r863, %r857, %r656;
	add.s32 	%r864, %r863, %r862;
	shf.l.wrap.b32 	%r865, %r851, %r851, 15;
	shf.l.wrap.b32 	%r866, %r851, %r851, 13;
	xor.b32  	%r867, %r865, %r866;
	shr.u32 	%r868, %r851, 10;
	xor.b32  	%r869, %r867, %r868;
	add.s32 	%r870, %r869, %r786;
	shf.l.wrap.b32 	%r871, %r682, %r682, 25;
	shf.l.wrap.b32 	%r872, %r682, %r682, 14;
	xor.b32  	%r873, %r871, %r872;
	shr.u32 	%r874, %r682, 3;
	xor.b32  	%r875, %r873, %r874;
	add.s32 	%r876, %r870, %r669;
	add.s32 	%r877, %r876, %r875;
	shf.l.wrap.b32 	%r878, %r864, %r864, 15;
	shf.l.wrap.b32 	%r879, %r864, %r864, 13;
	xor.b32  	%r880, %r878, %r879;
	shr.u32 	%r881, %r864, 10;
	xor.b32  	%r882, %r880, %r881;
	add.s32 	%r883, %r882, %r799;
	shf.l.wrap.b32 	%r884, %r695, %r695, 25;
	shf.l.wrap.b32 	%r885, %r695, %r695, 14;
	xor.b32  	%r886, %r884, %r885;
	shr.u32 	%r887, %r695, 3;
	xor.b32  	%r888, %r886, %r887;
	add.s32 	%r889, %r883, %r682;
	add.s32 	%r890, %r889, %r888;
	shf.l.wrap.b32 	%r891, %r877, %r877, 15;
	shf.l.wrap.b32 	%r892, %r877, %r877, 13;
	xor.b32  	%r893, %r891, %r892;
	shr.u32 	%r894, %r877, 10;
	xor.b32  	%r895, %r893, %r894;
	add.s32 	%r896, %r895, %r812;
	shf.l.wrap.b32 	%r897, %r708, %r708, 25;
	shf.l.wrap.b32 	%r898, %r708, %r708, 14;
	xor.b32  	%r899, %r897, %r898;
	shr.u32 	%r900, %r708, 3;
	xor.b32  	%r901, %r899, %r900;
	add.s32 	%r902, %r896, %r695;
	add.s32 	%r903, %r902, %r901;
	shf.l.wrap.b32 	%r904, %r890, %r890, 15;
	shf.l.wrap.b32 	%r905, %r890, %r890, 13;
	xor.b32  	%r906, %r904, %r905;
	shr.u32 	%r907, %r890, 10;
	xor.b32  	%r908, %r906, %r907;
	add.s32 	%r909, %r908, %r825;
	shf.l.wrap.b32 	%r910, %r721, %r721, 25;
	shf.l.wrap.b32 	%r911, %r721, %r721, 14;
	xor.b32  	%r912, %r910, %r911;
	shr.u32 	%r913, %r721, 3;
	xor.b32  	%r914, %r912, %r913;
	add.s32 	%r915, %r909, %r708;
	add.s32 	%r916, %r915, %r914;
	shf.l.wrap.b32 	%r917, %r903, %r903, 15;
	shf.l.wrap.b32 	%r918, %r903, %r903, 13;
	xor.b32  	%r919, %r917, %r918;
	shr.u32 	%r920, %r903, 10;
	xor.b32  	%r921, %r919, %r920;
	add.s32 	%r922, %r921, %r838;
	shf.l.wrap.b32 	%r923, %r734, %r734, 25;
	shf.l.wrap.b32 	%r924, %r734, %r734, 14;
	xor.b32  	%r925, %r923, %r924;
	shr.u32 	%r926, %r734, 3;
	xor.b32  	%r927, %r925, %r926;
	add.s32 	%r928, %r922, %r721;
	add.s32 	%r929, %r928, %r927;
	ld.local.v2.u32 	{%r930, %r931}, [%rd5+80];
	ld.local.v2.u32 	{%r932, %r933}, [%rd5+88];
	ld.local.v2.u32 	{%r934, %r935}, [%rd5+96];
	ld.local.v2.u32 	{%r936, %r937}, [%rd5+104];
	shf.l.wrap.b32 	%r938, %r934, %r934, 26;
	shf.l.wrap.b32 	%r939, %r934, %r934, 21;
	xor.b32  	%r940, %r938, %r939;
	shf.l.wrap.b32 	%r941, %r934, %r934, 7;
	xor.b32  	%r942, %r940, %r941;
	and.b32  	%r943, %r934, %r935;
	not.b32 	%r944, %r934;
	and.b32  	%r945, %r936, %r944;
	or.b32  	%r946, %r943, %r945;
	add.s32 	%r947, %r946, %r937;
	add.s32 	%r948, %r947, %r942;
	ld.const.u32 	%r949, [dev_k];
	add.s32 	%r950, %r948, %r949;
	add.s32 	%r951, %r950, %r129;
	shf.l.wrap.b32 	%r952, %r930, %r930, 30;
	shf.l.wrap.b32 	%r953, %r930, %r930, 19;
	xor.b32  	%r954, %r952, %r953;
	shf.l.wrap.b32 	%r955, %r930, %r930, 10;
	xor.b32  	%r956, %r954, %r955;
	xor.b32  	%r957, %r931, %r932;
	and.b32  	%r958, %r930, %r957;
	and.b32  	%r959, %r931, %r932;
	xor.b32  	%r960, %r958, %r959;
	add.s32 	%r961, %r956, %r960;
	add.s32 	%r962, %r951, %r933;
	add.s32 	%r963, %r961, %r951;
	shf.l.wrap.b32 	%r964, %r962, %r962, 26;
	shf.l.wrap.b32 	%r965, %r962, %r962, 21;
	xor.b32  	%r966, %r964, %r965;
	shf.l.wrap.b32 	%r967, %r962, %r962, 7;
	xor.b32  	%r968, %r966, %r967;
	and.b32  	%r969, %r962, %r934;
	not.b32 	%r970, %r962;
	and.b32  	%r971, %r935, %r970;
	or.b32  	%r972, %r969, %r971;
	add.s32 	%r973, %r972, %r936;
	add.s32 	%r974, %r973, %r968;
	add.s32 	%r975, %r974, %r3;
	add.s32 	%r976, %r975, %r137;
	shf.l.wrap.b32 	%r977, %r963, %r963, 30;
	shf.l.wrap.b32 	%r978, %r963, %r963, 19;
	xor.b32  	%r979, %r977, %r978;
	shf.l.wrap.b32 	%r980, %r963, %r963, 10;
	xor.b32  	%r981, %r979, %r980;
	xor.b32  	%r982, %r930, %r931;
	and.b32  	%r983, %r963, %r982;
	and.b32  	%r984, %r930, %r931;
	xor.b32  	%r985, %r983, %r984;
	add.s32 	%r986, %r981, %r985;
	add.s32 	%r987, %r976, %r932;
	add.s32 	%r988, %r986, %r976;
	shf.l.wrap.b32 	%r989, %r987, %r987, 26;
	shf.l.wrap.b32 	%r990, %r987, %r987, 21;
	xor.b32  	%r991, %r989, %r990;
	shf.l.wrap.b32 	%r992, %r987, %r987, 7;
	xor.b32  	%r993, %r991, %r992;
	and.b32  	%r994, %r987, %r962;
	not.b32 	%r995, %r987;
	and.b32  	%r996, %r934, %r995;
	or.b32  	%r997, %r994, %r996;
	add.s32 	%r998, %r997, %r935;
	add.s32 	%r999, %r998, %r993;
	add.s32 	%r1000, %r999, %r4;
	add.s32 	%r1001, %r1000, %r153;
	shf.l.wrap.b32 	%r1002, %r988, %r988, 30;
	shf.l.wrap.b32 	%r1003, %r988, %r988, 19;
	xor.b32  	%r1004, %r1002, %r1003;
	shf.l.wrap.b32 	%r1005, %r988, %r988, 10;
	xor.b32  	%r1006, %r1004, %r1005;
	xor.b32  	%r1007, %r963, %r930;
	and.b32  	%r1008, %r988, %r1007;
	and.b32  	%r1009, %r963, %r930;
	xor.b32  	%r1010, %r1008, %r1009;
	add.s32 	%r1011, %r1006, %r1010;
	add.s32 	%r1012, %r1001, %r931;
	add.s32 	%r1013, %r1011, %r1001;
	shf.l.wrap.b32 	%r1014, %r1012, %r1012, 26;
	shf.l.wrap.b32 	%r1015, %r1012, %r1012, 21;
	xor.b32  	%r1016, %r1014, %r1015;
	shf.l.wrap.b32 	%r1017, %r1012, %r1012, 7;
	xor.b32  	%r1018, %r1016, %r1017;
	and.b32  	%r1019, %r1012, %r987;
	not.b32 	%r1020, %r1012;
	and.b32  	%r1021, %r962, %r1020;
	or.b32  	%r1022, %r1019, %r1021;
	add.s32 	%r1023, %r1022, %r934;
	add.s32 	%r1024, %r1023, %r1018;
	ld.const.u32 	%r1025, [dev_k+12];
	add.s32 	%r1026, %r1024, %r1025;
	add.s32 	%r1027, %r1026, %r161;
	shf.l.wrap.b32 	%r1028, %r1013, %r1013, 30;
	shf.l.wrap.b32 	%r1029, %r1013, %r1013, 19;
	xor.b32  	%r1030, %r1028, %r1029;
	shf.l.wrap.b32 	%r1031, %r1013, %r1013, 10;
	xor.b32  	%r1032, %r1030, %r1031;
	xor.b32  	%r1033, %r988, %r963;
	and.b32  	%r1034, %r1013, %r1033;
	and.b32  	%r1035, %r988, %r963;
	xor.b32  	%r1036, %r1034, %r1035;
	add.s32 	%r1037, %r1032, %r1036;
	add.s32 	%r1038, %r1027, %r930;
	add.s32 	%r1039, %r1037, %r1027;
	shf.l.wrap.b32 	%r1040, %r1038, %r1038, 26;
	shf.l.wrap.b32 	%r1041, %r1038, %r1038, 21;
	xor.b32  	%r1042, %r1040, %r1041;
	shf.l.wrap.b32 	%r1043, %r1038, %r1038, 7;
	xor.b32  	%r1044, %r1042, %r1043;
	and.b32  	%r1045, %r1038, %r1012;
	not.b32 	%r1046, %r1038;
	and.b32  	%r1047, %r987, %r1046;
	or.b32  	%r1048, %r1045, %r1047;
	add.s32 	%r1049, %r1048, %r962;
	add.s32 	%r1050, %r1049, %r1044;
	ld.const.u32 	%r1051, [dev_k+16];
	add.s32 	%r1052, %r1050, %r1051;
	add.s32 	%r1053, %r1052, %r177;
	shf.l.wrap.b32 	%r1054, %r1039, %r1039, 30;
	shf.l.wrap.b32 	%r1055, %r1039, %r1039, 19;
	xor.b32  	%r1056, %r1054, %r1055;
	shf.l.wrap.b32 	%r1057, %r1039, %r1039, 10;
	xor.b32  	%r1058, %r1056, %r1057;
	xor.b32  	%r1059, %r1013, %r988;
	and.b32  	%r1060, %r1039, %r1059;
	and.b32  	%r1061, %r1013, %r988;
	xor.b32  	%r1062, %r1060, %r1061;
	add.s32 	%r1063, %r1058, %r1062;
	add.s32 	%r1064, %r1053, %r963;
	add.s32 	%r1065, %r1063, %r1053;
	shf.l.wrap.b32 	%r1066, %r1064, %r1064, 26;
	shf.l.wrap.b32 	%r1067, %r1064, %r1064, 21;
	xor.b32  	%r1068, %r1066, %r1067;
	shf.l.wrap.b32 	%r1069, %r1064, %r1064, 7;
	xor.b32  	%r1070, %r1068, %r1069;
	and.b32  	%r1071, %r1064, %r1038;
	not.b32 	%r1072, %r1064;
	and.b32  	%r1073, %r1012, %r1072;
	or.b32  	%r1074, %r1071, %r1073;
	add.s32 	%r1075, %r1074, %r987;
	add.s32 	%r1076, %r1075, %r1070;
	add.s32 	%r1077, %r1076, %r5;
	add.s32 	%r1078, %r1077, %r185;
	shf.l.wrap.b32 	%r1079, %r1065, %r1065, 30;
	shf.l.wrap.b32 	%r1080, %r1065, %r1065, 19;
	xor.b32  	%r1081, %r1079, %r1080;
	shf.l.wrap.b32 	%r1082, %r1065, %r1065, 10;
	xor.b32  	%r1083, %r1081, %r1082;
	xor.b32  	%r1084, %r1039, %r1013;
	and.b32  	%r1085, %r1065, %r1084;
	and.b32  	%r1086, %r1039, %r1013;
	xor.b32  	%r1087, %r1085, %r1086;
	add.s32 	%r1088, %r1083, %r1087;
	add.s32 	%r1089, %r1078, %r988;
	add.s32 	%r1090, %r1088, %r1078;
	shf.l.wrap.b32 	%r1091, %r1089, %r1089, 26;
	shf.l.wrap.b32 	%r1092, %r1089, %r1089, 21;
	xor.b32  	%r1093, %r1091, %r1092;
	shf.l.wrap.b32 	%r1094, %r1089, %r1089, 7;
	xor.b32  	%r1095, %r1093, %r1094;
	and.b32  	%r1096, %r1089, %r1064;
	not.b32 	%r1097, %r1089;
	and.b32  	%r1098, %r1038, %r1097;
	or.b32  	%r1099, %r1096, %r1098;
	add.s32 	%r1100, %r1099, %r1012;
	add.s32 	%r1101, %r1100, %r1095;
	add.s32 	%r1102, %r1101, %r6;
	add.s32 	%r1103, %r1102, %r201;
	shf.l.wrap.b32 	%r1104, %r1090, %r1090, 30;
	shf.l.wrap.b32 	%r1105, %r1090, %r1090, 19;
	xor.b32  	%r1106, %r1104, %r1105;
	shf.l.wrap.b32 	%r1107, %r1090, %r1090, 10;
	xor.b32  	%r1108, %r1106, %r1107;
	xor.b32  	%r1109, %r1065, %r1039;
	and.b32  	%r1110, %r1090, %r1109;
	and.b32  	%r1111, %r1065, %r1039;
	xor.b32  	%r1112, %r1110, %r1111;
	add.s32 	%r1113, %r1108, %r1112;
	add.s32 	%r1114, %r1103, %r1013;
	add.s32 	%r1115, %r1113, %r1103;
	shf.l.wrap.b32 	%r1116, %r1114, %r1114, 26;
	shf.l.wrap.b32 	%r1117, %r1114, %r1114, 21;
	xor.b32  	%r1118, %r1116, %r1117;
	shf.l.wrap.b32 	%r1119, %r1114, %r1114, 7;
	xor.b32  	%r1120, %r1118, %r1119;
	and.b32  	%r1121, %r1114, %r1089;
	not.b32 	%r1122, %r1114;
	and.b32  	%r1123, %r1064, %r1122;
	or.b32  	%r1124, %r1121, %r1123;
	add.s32 	%r1125, %r1124, %r1038;
	add.s32 	%r1126, %r1125, %r1120;
	add.s32 	%r1127, %r1126, %r7;
	add.s32 	%r1128, %r1127, %r209;
	shf.l.wrap.b32 	%r1129, %r1115, %r1115, 30;
	shf.l.wrap.b32 	%r1130, %r1115, %r1115, 19;
	xor.b32  	%r1131, %r1129, %r1130;
	shf.l.wrap.b32 	%r1132, %r1115, %r1115, 10;
	xor.b32  	%r1133, %r1131, %r1132;
	xor.b32  	%r1134, %r1090, %r1065;
	and.b32  	%r1135, %r1115, %r1134;
	and.b32  	%r1136, %r1090, %r1065;
	xor.b32  	%r1137, %r1135, %r1136;
	add.s32 	%r1138, %r1133, %r1137;
	add.s32 	%r1139, %r1128, %r1039;
	add.s32 	%r1140, %r1138, %r1128;
	shf.l.wrap.b32 	%r1141, %r1139, %r1139, 26;
	shf.l.wrap.b32 	%r1142, %r1139, %r1139, 21;
	xor.b32  	%r1143, %r1141, %r1142;
	shf.l.wrap.b32 	%r1144, %r1139, %r1139, 7;
	xor.b32  	%r1145, %r1143, %r1144;
	and.b32  	%r1146, %r1139, %r1114;
	not.b32 	%r1147, %r1139;
	and.b32  	%r1148, %r1089, %r1147;
	or.b32  	%r1149, %r1146, %r1148;
	add.s32 	%r1150, %r1149, %r1064;
	add.s32 	%r1151, %r1150, %r1145;
	add.s32 	%r1152, %r1151, %r8;
	add.s32 	%r1153, %r1152, %r225;
	shf.l.wrap.b32 	%r1154, %r1140, %r1140, 30;
	shf.l.wrap.b32 	%r1155, %r1140, %r1140, 19;
	xor.b32  	%r1156, %r1154, %r1155;
	shf.l.wrap.b32 	%r1157, %r1140, %r1140, 10;
	xor.b32  	%r1158, %r1156, %r1157;
	xor.b32  	%r1159, %r1115, %r1090;
	and.b32  	%r1160, %r1140, %r1159;
	and.b32  	%r1161, %r1115, %r1090;
	xor.b32  	%r1162, %r1160, %r1161;
	add.s32 	%r1163, %r1158, %r1162;
	add.s32 	%r1164, %r1153, %r1065;
	add.s32 	%r1165, %r1163, %r1153;
	shf.l.wrap.b32 	%r1166, %r1164, %r1164, 26;
	shf.l.wrap.b32 	%r1167, %r1164, %r1164, 21;
	xor.b32  	%r1168, %r1166, %r1167;
	shf.l.wrap.b32 	%r1169, %r1164, %r1164, 7;
	xor.b32  	%r1170, %r1168, %r1169;
	and.b32  	%r1171, %r1164, %r1139;
	not.b32 	%r1172, %r1164;
	and.b32  	%r1173, %r1114, %r1172;
	or.b32  	%r1174, %r1171, %r1173;
	add.s32 	%r1175, %r1174, %r1089;
	add.s32 	%r1176, %r1175, %r1170;
	add.s32 	%r1177, %r1176, %r9;
	add.s32 	%r1178, %r1177, %r233;
	shf.l.wrap.b32 	%r1179, %r1165, %r1165, 30;
	shf.l.wrap.b32 	%r1180, %r1165, %r1165, 19;
	xor.b32  	%r1181, %r1179, %r1180;
	shf.l.wrap.b32 	%r1182, %r1165, %r1165, 10;
	xor.b32  	%r1183, %r1181, %r1182;
	xor.b32  	%r1184, %r1140, %r1115;
	and.b32  	%r1185, %r1165, %r1184;
	and.b32  	%r1186, %r1140, %r1115;
	xor.b32  	%r1187, %r1185, %r1186;
	add.s32 	%r1188, %r1183, %r1187;
	add.s32 	%r1189, %r1178, %r1090;
	add.s32 	%r1190, %r1188, %r1178;
	shf.l.wrap.b32 	%r1191, %r1189, %r1189, 26;
	shf.l.wrap.b32 	%r1192, %r1189, %r1189, 21;
	xor.b32  	%r1193, %r1191, %r1192;
	shf.l.wrap.b32 	%r1194, %r1189, %r1189, 7;
	xor.b32  	%r1195, %r1193, %r1194;
	and.b32  	%r1196, %r1189, %r1164;
	not.b32 	%r1197, %r1189;
	and.b32  	%r1198, %r1139, %r1197;
	or.b32  	%r1199, %r1196, %r1198;
	add.s32 	%r1200, %r1199, %r1114;
	add.s32 	%r1201, %r1200, %r1195;
	add.s32 	%r1202, %r1201, %r10;
	add.s32 	%r1203, %r1202, %r249;
	shf.l.wrap.b32 	%r1204, %r1190, %r1190, 30;
	shf.l.wrap.b32 	%r1205, %r1190, %r1190, 19;
	xor.b32  	%r1206, %r1204, %r1205;
	shf.l.wrap.b32 	%r1207, %r1190, %r1190, 10;
	xor.b32  	%r1208, %r1206, %r1207;
	xor.b32  	%r1209, %r1165, %r1140;
	and.b32  	%r1210, %r1190, %r1209;
	and.b32  	%r1211, %r1165, %r1140;
	xor.b32  	%r1212, %r1210, %r1211;
	add.s32 	%r1213, %r1208, %r1212;
	add.s32 	%r1214, %r1203, %r1115;
	add.s32 	%r1215, %r1213, %r1203;
	shf.l.wrap.b32 	%r1216, %r1214, %r1214, 26;
	shf.l.wrap.b32 	%r1217, %r1214, %r1214, 21;
	xor.b32  	%r1218, %r1216, %r1217;
	shf.l.wrap.b32 	%r1219, %r1214, %r1214, 7;
	xor.b32  	%r1220, %r1218, %r1219;
	and.b32  	%r1221, %r1214, %r1189;
	not.b32 	%r1222, %r1214;
	and.b32  	%r1223, %r1164, %r1222;
	or.b32  	%r1224, %r1221, %r1223;
	add.s32 	%r1225, %r1224, %r1139;
	add.s32 	%r1226, %r1225, %r1220;
	add.s32 	%r1227, %r1226, %r11;
	add.s32 	%r1228, %r1227, %r257;
	shf.l.wrap.b32 	%r1229, %r1215, %r1215, 30;
	shf.l.wrap.b32 	%r1230, %r1215, %r1215, 19;
	xor.b32  	%r1231, %r1229, %r1230;
	shf.l.wrap.b32 	%r1232, %r1215, %r1215, 10;
	xor.b32  	%r1233, %r1231, %r1232;
	xor.b32  	%r1234, %r1190, %r1165;
	and.b32  	%r1235, %r1215, %r1234;
	and.b32  	%r1236, %r1190, %r1165;
	xor.b32  	%r1237, %r1235, %r1236;
	add.s32 	%r1238, %r1233, %r1237;
	add.s32 	%r1239, %r1228, %r1140;
	add.s32 	%r1240, %r1238, %r1228;
	shf.l.wrap.b32 	%r1241, %r1239, %r1239, 26;
	shf.l.wrap.b32 	%r1242, %r1239, %r1239, 21;
	xor.b32  	%r1243, %r1241, %r1242;
	shf.l.wrap.b32 	%r1244, %r1239, %r1239, 7;
	xor.b32  	%r1245, %r1243, %r1244;
	and.b32  	%r1246, %r1239, %r1214;
	not.b32 	%r1247, %r1239;
	and.b32  	%r1248, %r1189, %r1247;
	or.b32  	%r1249, %r1246, %r1248;
	add.s32 	%r1250, %r1249, %r1164;
	add.s32 	%r1251, %r1250, %r1245;
	add.s32 	%r1252, %r1251, %r12;
	add.s32 	%r1253, %r1252, %r273;
	shf.l.wrap.b32 	%r1254, %r1240, %r1240, 30;
	shf.l.wrap.b32 	%r1255, %r1240, %r1240, 19;
	xor.b32  	%r1256, %r1254, %r1255;
	shf.l.wrap.b32 	%r1257, %r1240, %r1240, 10;
	xor.b32  	%r1258, %r1256, %r1257;
	xor.b32  	%r1259, %r1215, %r1190;
	and.b32  	%r1260, %r1240, %r1259;
	and.b32  	%r1261, %r1215, %r1190;
	xor.b32  	%r1262, %r1260, %r1261;
	add.s32 	%r1263, %r1258, %r1262;
	add.s32 	%r1264, %r1253, %r1165;
	add.s32 	%r1265, %r1263, %r1253;
	shf.l.wrap.b32 	%r1266, %r1264, %r1264, 26;
	shf.l.wrap.b32 	%r1267, %r1264, %r1264, 21;
	xor.b32  	%r1268, %r1266, %r1267;
	shf.l.wrap.b32 	%r1269, %r1264, %r1264, 7;
	xor.b32  	%r1270, %r1268, %r1269;
	and.b32  	%r1271, %r1264, %r1239;
	not.b32 	%r1272, %r1264;
	and.b32  	%r1273, %r1214, %r1272;
	or.b32  	%r1274, %r1271, %r1273;
	add.s32 	%r1275, %r1274, %r1189;
	add.s32 	%r1276, %r1275, %r1270;
	ld.const.u32 	%r1277, [dev_k+52];
	add.s32 	%r1278, %r1276, %r1277;
	add.s32 	%r1279, %r1278, %r281;
	shf.l.wrap.b32 	%r1280, %r1265, %r1265, 30;
	shf.l.wrap.b32 	%r1281, %r1265, %r1265, 19;
	xor.b32  	%r1282, %r1280, %r1281;
	shf.l.wrap.b32 	%r1283, %r1265, %r1265, 10;
	xor.b32  	%r1284, %r1282, %r1283;
	xor.b32  	%r1285, %r1240, %r1215;
	and.b32  	%r1286, %r1265, %r1285;
	and.b32  	%r1287, %r1240, %r1215;
	xor.b32  	%r1288, %r1286, %r1287;
	add.s32 	%r1289, %r1284, %r1288;
	add.s32 	%r1290, %r1279, %r1190;
	add.s32 	%r1291, %r1289, %r1279;
	shf.l.wrap.b32 	%r1292, %r1290, %r1290, 26;
	shf.l.wrap.b32 	%r1293, %r1290, %r1290, 21;
	xor.b32  	%r1294, %r1292, %r1293;
	shf.l.wrap.b32 	%r1295, %r1290, %r1290, 7;
	xor.b32  	%r1296, %r1294, %r1295;
	and.b32  	%r1297, %r1290, %r1264;
	not.b32 	%r1298, %r1290;
	and.b32  	%r1299, %r1239, %r1298;
	or.b32  	%r1300, %r1297, %r1299;
	add.s32 	%r1301, %r1300, %r1214;
	add.s32 	%r1302, %r1301, %r1296;
	ld.const.u32 	%r1303, [dev_k+56];
	add.s32 	%r1304, %r1302, %r1303;
	add.s32 	%r1305, %r1304, %r297;
	shf.l.wrap.b32 	%r1306, %r1291, %r1291, 30;
	shf.l.wrap.b32 	%r1307, %r1291, %r1291, 19;
	xor.b32  	%r1308, %r1306, %r1307;
	shf.l.wrap.b32 	%r1309, %r1291, %r1291, 10;
	xor.b32  	%r1310, %r1308, %r1309;
	xor.b32  	%r1311, %r1265, %r1240;
	and.b32  	%r1312, %r1291, %r1311;
	and.b32  	%r1313, %r1265, %r1240;
	xor.b32  	%r1314, %r1312, %r1313;
	add.s32 	%r1315, %r1310, %r1314;
	add.s32 	%r1316, %r1305, %r1215;
	add.s32 	%r1317, %r1315, %r1305;
	shf.l.wrap.b32 	%r1318, %r1316, %r1316, 26;
	shf.l.wrap.b32 	%r1319, %r1316, %r1316, 21;
	xor.b32  	%r1320, %r1318, %r1319;
	shf.l.wrap.b32 	%r1321, %r1316, %r1316, 7;
	xor.b32  	%r1322, %r1320, %r1321;
	and.b32  	%r1323, %r1316, %r1290;
	not.b32 	%r1324, %r1316;
	and.b32  	%r1325, %r1264, %r1324;
	or.b32  	%r1326, %r1323, %r1325;
	add.s32 	%r1327, %r1326, %r1239;
	add.s32 	%r1328, %r1327, %r1322;
	ld.const.u32 	%r1329, [dev_k+60];
	add.s32 	%r1330, %r1328, %r1329;
	add.s32 	%r1331, %r1330, %r305;
	shf.l.wrap.b32 	%r1332, %r1317, %r1317, 30;
	shf.l.wrap.b32 	%r1333, %r1317, %r1317, 19;
	xor.b32  	%r1334, %r1332, %r1333;
	shf.l.wrap.b32 	%r1335, %r1317, %r1317, 10;
	xor.b32  	%r1336, %r1334, %r1335;
	xor.b32  	%r1337, %r1291, %r1265;
	and.b32  	%r1338, %r1317, %r1337;
	and.b32  	%r1339, %r1291, %r1265;
	xor.b32  	%r1340, %r1338, %r1339;
	add.s32 	%r1341, %r1336, %r1340;
	add.s32 	%r1342, %r1331, %r1240;
	add.s32 	%r1343, %r1341, %r1331;
	shf.l.wrap.b32 	%r1344, %r1342, %r1342, 26;
	shf.l.wrap.b32 	%r1345, %r1342, %r1342, 21;
	xor.b32  	%r1346, %r1344, %r1345;
	shf.l.wrap.b32 	%r1347, %r1342, %r1342, 7;
	xor.b32  	%r1348, %r1346, %r1347;
	and.b32  	%r1349, %r1342, %r1316;
	not.b32 	%r1350, %r1342;
	and.b32  	%r1351, %r1290, %r1350;
	or.b32  	%r1352, %r1349, %r1351;
	add.s32 	%r1353, %r1352, %r1264;
	add.s32 	%r1354, %r1353, %r1348;
	add.s32 	%r1355, %r1354, %r13;
	add.s32 	%r1356, %r1355, %r318;
	shf.l.wrap.b32 	%r1357, %r1343, %r1343, 30;
	shf.l.wrap.b32 	%r1358, %r1343, %r1343, 19;
	xor.b32  	%r1359, %r1357, %r1358;
	shf.l.wrap.b32 	%r1360, %r1343, %r1343, 10;
	xor.b32  	%r1361, %r1359, %r1360;
	xor.b32  	%r1362, %r1317, %r1291;
	and.b32  	%r1363, %r1343, %r1362;
	and.b32  	%r1364, %r1317, %r1291;
	xor.b32  	%r1365, %r1363, %r1364;
	add.s32 	%r1366, %r1361, %r1365;
	add.s32 	%r1367, %r1356, %r1265;
	add.s32 	%r1368, %r1366, %r1356;
	shf.l.wrap.b32 	%r1369, %r1367, %r1367, 26;
	shf.l.wrap.b32 	%r1370, %r1367, %r1367, 21;
	xor.b32  	%r1371, %r1369, %r1370;
	shf.l.wrap.b32 	%r1372, %r1367, %r1367, 7;
	xor.b32  	%r1373, %r1371, %r1372;
	and.b32  	%r1374, %r1367, %r1342;
	not.b32 	%r1375, %r1367;
	and.b32  	%r1376, %r1316, %r1375;
	or.b32  	%r1377, %r1374, %r1376;
	add.s32 	%r1378, %r1377, %r1290;
	add.s32 	%r1379, %r1378, %r1373;
	ld.const.u32 	%r1380, [dev_k+68];
	add.s32 	%r1381, %r1379, %r1380;
	add.s32 	%r1382, %r1381, %r331;
	shf.l.wrap.b32 	%r1383, %r1368, %r1368, 30;
	shf.l.wrap.b32 	%r1384, %r1368, %r1368, 19;
	xor.b32  	%r1385, %r1383, %r1384;
	shf.l.wrap.b32 	%r1386, %r1368, %r1368, 10;
	xor.b32  	%r1387, %r1385, %r1386;
	xor.b32  	%r1388, %r1343, %r1317;
	and.b32  	%r1389, %r1368, %r1388;
	and.b32  	%r1390, %r1343, %r1317;
	xor.b32  	%r1391, %r1389, %r1390;
	add.s32 	%r1392, %r1387, %r1391;
	add.s32 	%r1393, %r1382, %r1291;
	add.s32 	%r1394, %r1392, %r1382;
	shf.l.wrap.b32 	%r1395, %r1393, %r1393, 26;
	shf.l.wrap.b32 	%r1396, %r1393, %r1393, 21;
	xor.b32  	%r1397, %r1395, %r1396;
	shf.l.wrap.b32 	%r1398, %r1393, %r1393, 7;
	xor.b32  	%r1399, %r1397, %r1398;
	and.b32  	%r1400, %r1393, %r1367;
	not.b32 	%r1401, %r1393;
	and.b32  	%r1402, %r1342, %r1401;
	or.b32  	%r1403, %r1400, %r1402;
	add.s32 	%r1404, %r1403, %r1316;
	add.s32 	%r1405, %r1404, %r1399;
	ld.const.u32 	%r1406, [dev_k+72];
	add.s32 	%r1407, %r1405, %r1406;
	add.s32 	%r1408, %r1407, %r344;
	shf.l.wrap.b32 	%r1409, %r1394, %r1394, 30;
	shf.l.wrap.b32 	%r1410, %r1394, %r1394, 19;
	xor.b32  	%r1411, %r1409, %r1410;
	shf.l.wrap.b32 	%r1412, %r1394, %r1394, 10;
	xor.b32  	%r1413, %r1411, %r1412;
	xor.b32  	%r1414, %r1368, %r1343;
	and.b32  	%r1415, %r1394, %r1414;
	and.b32  	%r1416, %r1368, %r1343;
	xor.b32  	%r1417, %r1415, %r1416;
	add.s32 	%r1418, %r1413, %r1417;
	add.s32 	%r1419, %r1408, %r1317;
	add.s32 	%r1420, %r1418, %r1408;
	shf.l.wrap.b32 	%r1421, %r1419, %r1419, 26;
	shf.l.wrap.b32 	%r1422, %r1419, %r1419, 21;
	xor.b32  	%r1423, %r1421, %r1422;
	shf.l.wrap.b32 	%r1424, %r1419, %r1419, 7;
	xor.b32  	%r1425, %r1423, %r1424;
	and.b32  	%r1426, %r1419, %r1393;
	not.b32 	%r1427, %r1419;
	and.b32  	%r1428, %r1367, %r1427;
	or.b32  	%r1429, %r1426, %r1428;
	add.s32 	%r1430, %r1429, %r1342;
	add.s32 	%r1431, %r1430, %r1425;
	ld.const.u32 	%r1432, [dev_k+76];
	add.s32 	%r1433, %r1431, %r1432;
	add.s32 	%r1434, %r1433, %r357;
	shf.l.wrap.b32 	%r1435, %r1420, %r1420, 30;
	shf.l.wrap.b32 	%r1436, %r1420, %r1420, 19;
	xor.b32  	%r1437, %r1435, %r1436;
	shf.l.wrap.b32 	%r1438, %r1420, %r1420, 10;
	xor.b32  	%r1439, %r1437, %r1438;
	xor.b32  	%r1440, %r1394, %r1368;
	and.b32  	%r1441, %r1420, %r1440;
	and.b32  	%r1442, %r1394, %r1368;
	xor.b32  	%r1443, %r1441, %r1442;
	add.s32 	%r1444, %r1439, %r1443;
	add.s32 	%r1445, %r1434, %r1343;
	add.s32 	%r1446, %r1444, %r1434;
	shf.l.wrap.b32 	%r1447, %r1445, %r1445, 26;
	shf.l.wrap.b32 	%r1448, %r1445, %r1445, 21;
	xor.b32  	%r1449, %r1447, %r1448;
	shf.l.wrap.b32 	%r1450, %r1445, %r1445, 7;
	xor.b32  	%r1451, %r1449, %r1450;
	and.b32  	%r1452, %r1445, %r1419;
	not.b32 	%r1453, %r1445;
	and.b32  	%r1454, %r1393, %r1453;
	or.b32  	%r1455, %r1452, %r1454;
	add.s32 	%r1456, %r1455, %r1367;
	add.s32 	%r1457, %r1456, %r1451;
	ld.const.u32 	%r1458, [dev_k+80];
	add.s32 	%r1459, %r1457, %r1458;
	add.s32 	%r1460, %r1459, %r370;
	shf.l.wrap.b32 	%r1461, %r1446, %r1446, 30;
	shf.l.wrap.b32 	%r1462, %r1446, %r1446, 19;
	xor.b32  	%r1463, %r1461, %r1462;
	shf.l.wrap.b32 	%r1464, %r1446, %r1446, 10;
	xor.b32  	%r1465, %r1463, %r1464;
	xor.b32  	%r1466, %r1420, %r1394;
	and.b32  	%r1467, %r1446, %r1466;
	and.b32  	%r1468, %r1420, %r1394;
	xor.b32  	%r1469, %r1467, %r1468;
	add.s32 	%r1470, %r1465, %r1469;
	add.s32 	%r1471, %r1460, %r1368;
	add.s32 	%r1472, %r1470, %r1460;
	shf.l.wrap.b32 	%r1473, %r1471, %r1471, 26;
	shf.l.wrap.b32 	%r1474, %r1471, %r1471, 21;
	xor.b32  	%r1475, %r1473, %r1474;
	shf.l.wrap.b32 	%r1476, %r1471, %r1471, 7;
	xor.b32  	%r1477, %r1475, %r1476;
	and.b32  	%r1478, %r1471, %r1445;
	not.b32 	%r1479, %r1471;
	and.b32  	%r1480, %r1419, %r1479;
	or.b32  	%r1481, %r1478, %r1480;
	add.s32 	%r1482, %r1481, %r1393;
	add.s32 	%r1483, %r1482, %r1477;
	ld.const.u32 	%r1484, [dev_k+84];
	add.s32 	%r1485, %r1483, %r1484;
	add.s32 	%r1486, %r1485, %r383;
	shf.l.wrap.b32 	%r1487, %r1472, %r1472, 30;
	shf.l.wrap.b32 	%r1488, %r1472, %r1472, 19;
	xor.b32  	%r1489, %r1487, %r1488;
	shf.l.wrap.b32 	%r1490, %r1472, %r1472, 10;
	xor.b32  	%r1491, %r1489, %r1490;
	xor.b32  	%r1492, %r1446, %r1420;
	and.b32  	%r1493, %r1472, %r1492;
	and.b32  	%r1494, %r1446, %r1420;
	xor.b32  	%r1495, %r1493, %r1494;
	add.s32 	%r1496, %r1491, %r1495;
	add.s32 	%r1497, %r1486, %r1394;
	add.s32 	%r1498, %r1496, %r1486;
	shf.l.wrap.b32 	%r1499, %r1497, %r1497, 26;
	shf.l.wrap.b32 	%r1500, %r1497, %r1497, 21;
	xor.b32  	%r1501, %r1499, %r1500;
	shf.l.wrap.b32 	%r1502, %r1497, %r1497, 7;
	xor.b32  	%r1503, %r1501, %r1502;
	and.b32  	%r1504, %r1497, %r1471;
	not.b32 	%r1505, %r1497;
	and.b32  	%r1506, %r1445, %r1505;
	or.b32  	%r1507, %r1504, %r1506;
	add.s32 	%r1508, %r1507, %r1419;
	add.s32 	%r1509, %r1508, %r1503;
	ld.const.u32 	%r1510, [dev_k+88];
	add.s32 	%r1511, %r1509, %r1510;
	add.s32 	%r1512, %r1511, %r396;
	shf.l.wrap.b32 	%r1513, %r1498, %r1498, 30;
	shf.l.wrap.b32 	%r1514, %r1498, %r1498, 19;
	xor.b32  	%r1515, %r1513, %r1514;
	shf.l.wrap.b32 	%r1516, %r1498, %r1498, 10;
	xor.b32  	%r1517, %r1515, %r1516;
	xor.b32  	%r1518, %r1472, %r1446;
	and.b32  	%r1519, %r1498, %r1518;
	and.b32  	%r1520, %r1472, %r1446;
	xor.b32  	%r1521, %r1519, %r1520;
	add.s32 	%r1522, %r1517, %r1521;
	add.s32 	%r1523, %r1512, %r1420;
	add.s32 	%r1524, %r1522, %r1512;
	shf.l.wrap.b32 	%r1525, %r1523, %r1523, 26;
	shf.l.wrap.b32 	%r1526, %r1523, %r1523, 21;
	xor.b32  	%r1527, %r1525, %r1526;
	shf.l.wrap.b32 	%r1528, %r1523, %r1523, 7;
	xor.b32  	%r1529, %r1527, %r1528;
	and.b32  	%r1530, %r1523, %r1497;
	not.b32 	%r1531, %r1523;
	and.b32  	%r1532, %r1471, %r1531;
	or.b32  	%r1533, %r1530, %r1532;
	add.s32 	%r1534, %r1533, %r1445;
	add.s32 	%r1535, %r1534, %r1529;
	ld.const.u32 	%r1536, [dev_k+92];
	add.s32 	%r1537, %r1535, %r1536;
	add.s32 	%r1538, %r1537, %r409;
	shf.l.wrap.b32 	%r1539, %r1524, %r1524, 30;
	shf.l.wrap.b32 	%r1540, %r1524, %r1524, 19;
	xor.b32  	%r1541, %r1539, %r1540;
	shf.l.wrap.b32 	%r1542, %r1524, %r1524, 10;
	xor.b32  	%r1543, %r1541, %r1542;
	xor.b32  	%r1544, %r1498, %r1472;
	and.b32  	%r1545, %r1524, %r1544;
	and.b32  	%r1546, %r1498, %r1472;
	xor.b32  	%r1547, %r1545, %r1546;
	add.s32 	%r1548, %r1543, %r1547;
	add.s32 	%r1549, %r1538, %r1446;
	add.s32 	%r1550, %r1548, %r1538;
	shf.l.wrap.b32 	%r1551, %r1549, %r1549, 26;
	shf.l.wrap.b32 	%r1552, %r1549, %r1549, 21;
	xor.b32  	%r1553, %r1551, %r1552;
	shf.l.wrap.b32 	%r1554, %r1549, %r1549, 7;
	xor.b32  	%r1555, %r1553, %r1554;
	and.b32  	%r1556, %r1549, %r1523;
	not.b32 	%r1557, %r1549;
	and.b32  	%r1558, %r1497, %r1557;
	or.b32  	%r1559, %r1556, %r1558;
	add.s32 	%r1560, %r1559, %r1471;
	add.s32 	%r1561, %r1560, %r1555;
	add.s32 	%r1562, %r1561, %r14;
	add.s32 	%r1563, %r1562, %r422;
	shf.l.wrap.b32 	%r1564, %r1550, %r1550, 30;
	shf.l.wrap.b32 	%r1565, %r1550, %r1550, 19;
	xor.b32  	%r1566, %r1564, %r1565;
	shf.l.wrap.b32 	%r1567, %r1550, %r1550, 10;
	xor.b32  	%r1568, %r1566, %r1567;
	xor.b32  	%r1569, %r1524, %r1498;
	and.b32  	%r1570, %r1550, %r1569;
	and.b32  	%r1571, %r1524, %r1498;
	xor.b32  	%r1572, %r1570, %r1571;
	add.s32 	%r1573, %r1568, %r1572;
	add.s32 	%r1574, %r1563, %r1472;
	add.s32 	%r1575, %r1573, %r1563;
	shf.l.wrap.b32 	%r1576, %r1574, %r1574, 26;
	shf.l.wrap.b32 	%r1577, %r1574, %r1574, 21;
	xor.b32  	%r1578, %r1576, %r1577;
	shf.l.wrap.b32 	%r1579, %r1574, %r1574, 7;
	xor.b32  	%r1580, %r1578, %r1579;
	and.b32  	%r1581, %r1574, %r1549;
	not.b32 	%r1582, %r1574;
	and.b32  	%r1583, %r1523, %r1582;
	or.b32  	%r1584, %r1581, %r1583;
	add.s32 	%r1585, %r1584, %r1497;
	add.s32 	%r1586, %r1585, %r1580;
	ld.const.u32 	%r1587, [dev_k+100];
	add.s32 	%r1588, %r1586, %r1587;
	add.s32 	%r1589, %r1588, %r435;
	shf.l.wrap.b32 	%r1590, %r1575, %r1575, 30;
	shf.l.wrap.b32 	%r1591, %r1575, %r1575, 19;
	xor.b32  	%r1592, %r1590, %r1591;
	shf.l.wrap.b32 	%r1593, %r1575, %r1575, 10;
	xor.b32  	%r1594, %r1592, %r1593;
	xor.b32  	%r1595, %r1550, %r1524;
	and.b32  	%r1596, %r1575, %r1595;
	and.b32  	%r1597, %r1550, %r1524;
	xor.b32  	%r1598, %r1596, %r1597;
	add.s32 	%r1599, %r1594, %r1598;
	add.s32 	%r1600, %r1589, %r1498;
	add.s32 	%r1601, %r1599, %r1589;
	shf.l.wrap.b32 	%r1602, %r1600, %r1600, 26;
	shf.l.wrap.b32 	%r1603, %r1600, %r1600, 21;
	xor.b32  	%r1604, %r1602, %r1603;
	shf.l.wrap.b32 	%r1605, %r1600, %r1600, 7;
	xor.b32  	%r1606, %r1604, %r1605;
	and.b32  	%r1607, %r1600, %r1574;
	not.b32 	%r1608, %r1600;
	and.b32  	%r1609, %r1549, %r1608;
	or.b32  	%r1610, %r1607, %r1609;
	add.s32 	%r1611, %r1610, %r1523;
	add.s32 	%r1612, %r1611, %r1606;
	add.s32 	%r1613, %r1612, %r15;
	add.s32 	%r1614, %r1613, %r448;
	shf.l.wrap.b32 	%r1615, %r1601, %r1601, 30;
	shf.l.wrap.b32 	%r1616, %r1601, %r1601, 19;
	xor.b32  	%r1617, %r1615, %r1616;
	shf.l.wrap.b32 	%r1618, %r1601, %r1601, 10;
	xor.b32  	%r1619, %r1617, %r1618;
	xor.b32  	%r1620, %r1575, %r1550;
	and.b32  	%r1621, %r1601, %r1620;
	and.b32  	%r1622, %r1575, %r1550;
	xor.b32  	%r1623, %r1621, %r1622;
	add.s32 	%r1624, %r1619, %r1623;
	add.s32 	%r1625, %r1614, %r1524;
	add.s32 	%r1626, %r1624, %r1614;
	shf.l.wrap.b32 	%r1627, %r1625, %r1625, 26;
	shf.l.wrap.b32 	%r1628, %r1625, %r1625, 21;
	xor.b32  	%r1629, %r1627, %r1628;
	shf.l.wrap.b32 	%r1630, %r1625, %r1625, 7;
	xor.b32  	%r1631, %r1629, %r1630;
	and.b32  	%r1632, %r1625, %r1600;
	not.b32 	%r1633, %r1625;
	and.b32  	%r1634, %r1574, %r1633;
	or.b32  	%r1635, %r1632, %r1634;
	add.s32 	%r1636, %r1635, %r1549;
	add.s32 	%r1637, %r1636, %r1631;
	ld.const.u32 	%r1638, [dev_k+108];
	add.s32 	%r1639, %r1637, %r1638;
	add.s32 	%r1640, %r1639, %r461;
	shf.l.wrap.b32 	%r1641, %r1626, %r1626, 30;
	shf.l.wrap.b32 	%r1642, %r1626, %r1626, 19;
	xor.b32  	%r1643, %r1641, %r1642;
	shf.l.wrap.b32 	%r1644, %r1626, %r1626, 10;
	xor.b32  	%r1645, %r1643, %r1644;
	xor.b32  	%r1646, %r1601, %r1575;
	and.b32  	%r1647, %r1626, %r1646;
	and.b32  	%r1648, %r1601, %r1575;
	xor.b32  	%r1649, %r1647, %r1648;
	add.s32 	%r1650, %r1645, %r1649;
	add.s32 	%r1651, %r1640, %r1550;
	add.s32 	%r1652, %r1650, %r1640;
	shf.l.wrap.b32 	%r1653, %r1651, %r1651, 26;
	shf.l.wrap.b32 	%r1654, %r1651, %r1651, 21;
	xor.b32  	%r1655, %r1653, %r1654;
	shf.l.wrap.b32 	%r1656, %r1651, %r1651, 7;
	xor.b32  	%r1657, %r1655, %r1656;
	and.b32  	%r1658, %r1651, %r1625;
	not.b32 	%r1659, %r1651;
	and.b32  	%r1660, %r1600, %r1659;
	or.b32  	%r1661, %r1658, %r1660;
	add.s32 	%r1662, %r1661, %r1574;
	add.s32 	%r1663, %r1662, %r1657;
	add.s32 	%r1664, %r1663, %r16;
	add.s32 	%r1665, %r1664, %r474;
	shf.l.wrap.b32 	%r1666, %r1652, %r1652, 30;
	shf.l.wrap.b32 	%r1667, %r1652, %r1652, 19;
	xor.b32  	%r1668, %r1666, %r1667;
	shf.l.wrap.b32 	%r1669, %r1652, %r1652, 10;
	xor.b32  	%r1670, %r1668, %r1669;
	xor.b32  	%r1671, %r1626, %r1601;
	and.b32  	%r1672, %r1652, %r1671;
	and.b32  	%r1673, %r1626, %r1601;
	xor.b32  	%r1674, %r1672, %r1673;
	add.s32 	%r1675, %r1670, %r1674;
	add.s32 	%r1676, %r1665, %r1575;
	add.s32 	%r1677, %r1675, %r1665;
	shf.l.wrap.b32 	%r1678, %r1676, %r1676, 26;
	shf.l.wrap.b32 	%r1679, %r1676, %r1676, 21;
	xor.b32  	%r1680, %r1678, %r1679;
	shf.l.wrap.b32 	%r1681, %r1676, %r1676, 7;
	xor.b32  	%r1682, %r1680, %r1681;
	and.b32  	%r1683, %r1676, %r1651;
	not.b32 	%r1684, %r1676;
	and.b32  	%r1685, %r1625, %r1684;
	or.b32  	%r1686, %r1683, %r1685;
	add.s32 	%r1687, %r1686, %r1600;
	add.s32 	%r1688, %r1687, %r1682;
	add.s32 	%r1689, %r1688, %r17;
	add.s32 	%r1690, %r1689, %r487;
	shf.l.wrap.b32 	%r1691, %r1677, %r1677, 30;
	shf.l.wrap.b32 	%r1692, %r1677, %r1677, 19;
	xor.b32  	%r1693, %r1691, %r1692;
	shf.l.wrap.b32 	%r1694, %r1677, %r1677, 10;
	xor.b32  	%r1695, %r1693, %r1694;
	xor.b32  	%r1696, %r1652, %r1626;
	and.b32  	%r1697, %r1677, %r1696;
	and.b32  	%r1698, %r1652, %r1626;
	xor.b32  	%r1699, %r1697, %r1698;
	add.s32 	%r1700, %r1695, %r1699;
	add.s32 	%r1701, %r1690, %r1601;
	add.s32 	%r1702, %r1700, %r1690;
	shf.l.wrap.b32 	%r1703, %r1701, %r1701, 26;
	shf.l.wrap.b32 	%r1704, %r1701, %r1701, 21;
	xor.b32  	%r1705, %r1703, %r1704;
	shf.l.wrap.b32 	%r1706, %r1701, %r1701, 7;
	xor.b32  	%r1707, %r1705, %r1706;
	and.b32  	%r1708, %r1701, %r1676;
	not.b32 	%r1709, %r1701;
	and.b32  	%r1710, %r1651, %r1709;
	or.b32  	%r1711, %r1708, %r1710;
	add.s32 	%r1712, %r1711, %r1625;
	add.s32 	%r1713, %r1712, %r1707;
	ld.const.u32 	%r1714, [dev_k+120];
	add.s32 	%r1715, %r1713, %r1714;
	add.s32 	%r1716, %r1715, %r500;
	shf.l.wrap.b32 	%r1717, %r1702, %r1702, 30;
	shf.l.wrap.b32 	%r1718, %r1702, %r1702, 19;
	xor.b32  	%r1719, %r1717, %r1718;
	shf.l.wrap.b32 	%r1720, %r1702, %r1702, 10;
	xor.b32  	%r1721, %r1719, %r1720;
	xor.b32  	%r1722, %r1677, %r1652;
	and.b32  	%r1723, %r1702, %r1722;
	and.b32  	%r1724, %r1677, %r1652;
	xor.b32  	%r1725, %r1723, %r1724;
	add.s32 	%r1726, %r1721, %r1725;
	add.s32 	%r1727, %r1716, %r1626;
	add.s32 	%r1728, %r1726, %r1716;
	shf.l.wrap.b32 	%r1729, %r1727, %r1727, 26;
	shf.l.wrap.b32 	%r1730, %r1727, %r1727, 21;
	xor.b32  	%r1731, %r1729, %r1730;
	shf.l.wrap.b32 	%r1732, %r1727, %r1727, 7;
	xor.b32  	%r1733, %r1731, %r1732;
	and.b32  	%r1734, %r1727, %r1701;
	not.b32 	%r1735, %r1727;
	and.b32  	%r1736, %r1676, %r1735;
	or.b32  	%r1737, %r1734, %r1736;
	add.s32 	%r1738, %r1737, %r1651;
	add.s32 	%r1739, %r1738, %r1733;
	ld.const.u32 	%r1740, [dev_k+124];
	add.s32 	%r1741, %r1739, %r1740;
	add.s32 	%r1742, %r1741, %r513;
	shf.l.wrap.b32 	%r1743, %r1728, %r1728, 30;
	shf.l.wrap.b32 	%r1744, %r1728, %r1728, 19;
	xor.b32  	%r1745, %r1743, %r1744;
	shf.l.wrap.b32 	%r1746, %r1728, %r1728, 10;
	xor.b32  	%r1747, %r1745, %r1746;
	xor.b32  	%r1748, %r1702, %r1677;
	and.b32  	%r1749, %r1728, %r1748;
	and.b32  	%r1750, %r1702, %r1677;
	xor.b32  	%r1751, %r1749, %r1750;
	add.s32 	%r1752, %r1747, %r1751;
	add.s32 	%r1753, %r1742, %r1652;
	add.s32 	%r1754, %r1752, %r1742;
	shf.l.wrap.b32 	%r1755, %r1753, %r1753, 26;
	shf.l.wrap.b32 	%r1756, %r1753, %r1753, 21;
	xor.b32  	%r1757, %r1755, %r1756;
	shf.l.wrap.b32 	%r1758, %r1753, %r1753, 7;
	xor.b32  	%r1759, %r1757, %r1758;
	and.b32  	%r1760, %r1753, %r1727;
	not.b32 	%r1761, %r1753;
	and.b32  	%r1762, %r1701, %r1761;
	or.b32  	%r1763, %r1760, %r1762;
	add.s32 	%r1764, %r1763, %r1676;
	add.s32 	%r1765, %r1764, %r1759;
	ld.const.u32 	%r1766, [dev_k+128];
	add.s32 	%r1767, %r1765, %r1766;
	add.s32 	%r1768, %r1767, %r526;
	shf.l.wrap.b32 	%r1769, %r1754, %r1754, 30;
	shf.l.wrap.b32 	%r1770, %r1754, %r1754, 19;
	xor.b32  	%r1771, %r1769, %r1770;
	shf.l.wrap.b32 	%r1772, %r1754, %r1754, 10;
	xor.b32  	%r1773, %r1771, %r1772;
	xor.b32  	%r1774, %r1728, %r1702;
	and.b32  	%r1775, %r1754, %r1774;
	and.b32  	%r1776, %r1728, %r1702;
	xor.b32  	%r1777, %r1775, %r1776;
	add.s32 	%r1778, %r1773, %r1777;
	add.s32 	%r1779, %r1768, %r1677;
	add.s32 	%r1780, %r1778, %r1768;
	shf.l.wrap.b32 	%r1781, %r1779, %r1779, 26;
	shf.l.wrap.b32 	%r1782, %r1779, %r1779, 21;
	xor.b32  	%r1783, %r1781, %r1782;
	shf.l.wrap.b32 	%r1784, %r1779, %r1779, 7;
	xor.b32  	%r1785, %r1783, %r1784;
	and.b32  	%r1786, %r1779, %r1753;
	not.b32 	%r1787, %r1779;
	and.b32  	%r1788, %r1727, %r1787;
	or.b32  	%r1789, %r1786, %r1788;
	add.s32 	%r1790, %r1789, %r1701;
	add.s32 	%r1791, %r1790, %r1785;
	ld.const.u32 	%r1792, [dev_k+132];
	add.s32 	%r1793, %r1791, %r1792;
	add.s32 	%r1794, %r1793, %r539;
	shf.l.wrap.b32 	%r1795, %r1780, %r1780, 30;
	shf.l.wrap.b32 	%r1796, %r1780, %r1780, 19;
	xor.b32  	%r1797, %r1795, %r1796;
	shf.l.wrap.b32 	%r1798, %r1780, %r1780, 10;
	xor.b32  	%r1799, %r1797, %r1798;
	xor.b32  	%r1800, %r1754, %r1728;
	and.b32  	%r1801, %r1780, %r1800;
	and.b32  	%r1802, %r1754, %r1728;
	xor.b32  	%r1803, %r1801, %r1802;
	add.s32 	%r1804, %r1799, %r1803;
	add.s32 	%r1805, %r1794, %r1702;
	add.s32 	%r1806, %r1804, %r1794;
	shf.l.wrap.b32 	%r1807, %r1805, %r1805, 26;
	shf.l.wrap.b32 	%r1808, %r1805, %r1805, 21;
	xor.b32  	%r1809, %r1807, %r1808;
	shf.l.wrap.b32 	%r1810, %r1805, %r1805, 7;
	xor.b32  	%r1811, %r1809, %r1810;
	and.b32  	%r1812, %r1805, %r1779;
	not.b32 	%r1813, %r1805;
	and.b32  	%r1814, %r1753, %r1813;
	or.b32  	%r1815, %r1812, %r1814;
	add.s32 	%r1816, %r1815, %r1727;
	add.s32 	%r1817, %r1816, %r1811;
	ld.const.u32 	%r1818, [dev_k+136];
	add.s32 	%r1819, %r1817, %r1818;
	add.s32 	%r1820, %r1819, %r552;
	shf.l.wrap.b32 	%r1821, %r1806, %r1806, 30;
	shf.l.wrap.b32 	%r1822, %r1806, %r1806, 19;
	xor.b32  	%r1823, %r1821, %r1822;
	shf.l.wrap.b32 	%r1824, %r1806, %r1806, 10;
	xor.b32  	%r1825, %r1823, %r1824;
	xor.b32  	%r1826, %r1780, %r1754;
	and.b32  	%r1827, %r1806, %r1826;
	and.b32  	%r1828, %r1780, %r1754;
	xor.b32  	%r1829, %r1827, %r1828;
	add.s32 	%r1830, %r1825, %r1829;
	add.s32 	%r1831, %r1820, %r1728;
	add.s32 	%r1832, %r1830, %r1820;
	shf.l.wrap.b32 	%r1833, %r1831, %r1831, 26;
	shf.l.wrap.b32 	%r1834, %r1831, %r1831, 21;
	xor.b32  	%r1835, %r1833, %r1834;
	shf.l.wrap.b32 	%r1836, %r1831, %r1831, 7;
	xor.b32  	%r1837, %r1835, %r1836;
	and.b32  	%r1838, %r1831, %r1805;
	not.b32 	%r1839, %r1831;
	and.b32  	%r1840, %r1779, %r1839;
	or.b32  	%r1841, %r1838, %r1840;
	add.s32 	%r1842, %r1841, %r1753;
	add.s32 	%r1843, %r1842, %r1837;
	ld.const.u32 	%r1844, [dev_k+140];
	add.s32 	%r1845, %r1843, %r1844;
	add.s32 	%r1846, %r1845, %r565;
	shf.l.wrap.b32 	%r1847, %r1832, %r1832, 30;
	shf.l.wrap.b32 	%r1848, %r1832, %r1832, 19;
	xor.b32  	%r1849, %r1847, %r1848;
	shf.l.wrap.b32 	%r1850, %r1832, %r1832, 10;
	xor.b32  	%r1851, %r1849, %r1850;
	xor.b32  	%r1852, %r1806, %r1780;
	and.b32  	%r1853, %r1832, %r1852;
	and.b32  	%r1854, %r1806, %r1780;
	xor.b32  	%r1855, %r1853, %r1854;
	add.s32 	%r1856, %r1851, %r1855;
	add.s32 	%r1857, %r1846, %r1754;
	add.s32 	%r1858, %r1856, %r1846;
	shf.l.wrap.b32 	%r1859, %r1857, %r1857, 26;
	shf.l.wrap.b32 	%r1860, %r1857, %r1857, 21;
	xor.b32  	%r1861, %r1859, %r1860;
	shf.l.wrap.b32 	%r1862, %r1857, %r1857, 7;
	xor.b32  	%r1863, %r1861, %r1862;
	and.b32  	%r1864, %r1857, %r1831;
	not.b32 	%r1865, %r1857;
	and.b32  	%r1866, %r1805, %r1865;
	or.b32  	%r1867, %r1864, %r1866;
	add.s32 	%r1868, %r1867, %r1779;
	add.s32 	%r1869, %r1868, %r1863;
	add.s32 	%r1870, %r1869, %r18;
	add.s32 	%r1871, %r1870, %r578;
	shf.l.wrap.b32 	%r1872, %r1858, %r1858, 30;
	shf.l.wrap.b32 	%r1873, %r1858, %r1858, 19;
	xor.b32  	%r1874, %r1872, %r1873;
	shf.l.wrap.b32 	%r1875, %r1858, %r1858, 10;
	xor.b32  	%r1876, %r1874, %r1875;
	xor.b32  	%r1877, %r1832, %r1806;
	and.b32  	%r1878, %r1858, %r1877;
	and.b32  	%r1879, %r1832, %r1806;
	xor.b32  	%r1880, %r1878, %r1879;
	add.s32 	%r1881, %r1876, %r1880;
	add.s32 	%r1882, %r1871, %r1780;
	add.s32 	%r1883, %r1881, %r1871;
	shf.l.wrap.b32 	%r1884, %r1882, %r1882, 26;
	shf.l.wrap.b32 	%r1885, %r1882, %r1882, 21;
	xor.b32  	%r1886, %r1884, %r1885;
	shf.l.wrap.b32 	%r1887, %r1882, %r1882, 7;
	xor.b32  	%r1888, %r1886, %r1887;
	and.b32  	%r1889, %r1882, %r1857;
	not.b32 	%r1890, %r1882;
	and.b32  	%r1891, %r1831, %r1890;
	or.b32  	%r1892, %r1889, %r1891;
	add.s32 	%r1893, %r1892, %r1805;
	add.s32 	%r1894, %r1893, %r1888;
	ld.const.u32 	%r1895, [dev_k+148];
	add.s32 	%r1896, %r1894, %r1895;
	add.s32 	%r1897, %r1896, %r591;
	shf.l.wrap.b32 	%r1898, %r1883, %r1883, 30;
	shf.l.wrap.b32 	%r1899, %r1883, %r1883, 19;
	xor.b32  	%r1900, %r1898, %r1899;
	shf.l.wrap.b32 	%r1901, %r1883, %r1883, 10;
	xor.b32  	%r1902, %r1900, %r1901;
	xor.b32  	%r1903, %r1858, %r1832;
	and.b32  	%r1904, %r1883, %r1903;
	and.b32  	%r1905, %r1858, %r1832;
	xor.b32  	%r1906, %r1904, %r1905;
	add.s32 	%r1907, %r1902, %r1906;
	add.s32 	%r1908, %r1897, %r1806;
	add.s32 	%r1909, %r1907, %r1897;
	shf.l.wrap.b32 	%r1910, %r1908, %r1908, 26;
	shf.l.wrap.b32 	%r1911, %r1908, %r1908, 21;
	xor.b32  	%r1912, %r1910, %r1911;
	shf.l.wrap.b32 	%r1913, %r1908, %r1908, 7;
	xor.b32  	%r1914, %r1912, %r1913;
	and.b32  	%r1915, %r1908, %r1882;
	not.b32 	%r1916, %r1908;
	and.b32  	%r1917, %r1857, %r1916;
	or.b32  	%r1918, %r1915, %r1917;
	add.s32 	%r1919, %r1918, %r1831;
	add.s32 	%r1920, %r1919, %r1914;
	ld.const.u32 	%r1921, [dev_k+152];
	add.s32 	%r1922, %r1920, %r1921;
	add.s32 	%r1923, %r1922, %r604;
	shf.l.wrap.b32 	%r1924, %r1909, %r1909, 30;
	shf.l.wrap.b32 	%r1925, %r1909, %r1909, 19;
	xor.b32  	%r1926, %r1924, %r1925;
	shf.l.wrap.b32 	%r1927, %r1909, %r1909, 10;
	xor.b32  	%r1928, %r1926, %r1927;
	xor.b32  	%r1929, %r1883, %r1858;
	and.b32  	%r1930, %r1909, %r1929;
	and.b32  	%r1931, %r1883, %r1858;
	xor.b32  	%r1932, %r1930, %r1931;
	add.s32 	%r1933, %r1928, %r1932;
	add.s32 	%r1934, %r1923, %r1832;
	add.s32 	%r1935, %r1933, %r1923;
	shf.l.wrap.b32 	%r1936, %r1934, %r1934, 26;
	shf.l.wrap.b32 	%r1937, %r1934, %r1934, 21;
	xor.b32  	%r1938, %r1936, %r1937;
	shf.l.wrap.b32 	%r1939, %r1934, %r1934, 7;
	xor.b32  	%r1940, %r1938, %r1939;
	and.b32  	%r1941, %r1934, %r1908;
	not.b32 	%r1942, %r1934;
	and.b32  	%r1943, %r1882, %r1942;
	or.b32  	%r1944, %r1941, %r1943;
	add.s32 	%r1945, %r1944, %r1857;
	add.s32 	%r1946, %r1945, %r1940;
	ld.const.u32 	%r1947, [dev_k+156];
	add.s32 	%r1948, %r1946, %r1947;
	add.s32 	%r1949, %r1948, %r617;
	shf.l.wrap.b32 	%r1950, %r1935, %r1935, 30;
	shf.l.wrap.b32 	%r1951, %r1935, %r1935, 19;
	xor.b32  	%r1952, %r1950, %r1951;
	shf.l.wrap.b32 	%r1953, %r1935, %r1935, 10;
	xor.b32  	%r1954, %r1952, %r1953;
	xor.b32  	%r1955, %r1909, %r1883;
	and.b32  	%r1956, %r1935, %r1955;
	and.b32  	%r1957, %r1909, %r1883;
	xor.b32  	%r1958, %r1956, %r1957;
	add.s32 	%r1959, %r1954, %r1958;
	add.s32 	%r1960, %r1949, %r1858;
	add.s32 	%r1961, %r1959, %r1949;
	shf.l.wrap.b32 	%r1962, %r1960, %r1960, 26;
	shf.l.wrap.b32 	%r1963, %r1960, %r1960, 21;
	xor.b32  	%r1964, %r1962, %r1963;
	shf.l.wrap.b32 	%r1965, %r1960, %r1960, 7;
	xor.b32  	%r1966, %r1964, %r1965;
	and.b32  	%r1967, %r1960, %r1934;
	not.b32 	%r1968, %r1960;
	and.b32  	%r1969, %r1908, %r1968;
	or.b32  	%r1970, %r1967, %r1969;
	add.s32 	%r1971, %r1970, %r1882;
	add.s32 	%r1972, %r1971, %r1966;
	ld.const.u32 	%r1973, [dev_k+160];
	add.s32 	%r1974, %r1972, %r1973;
	add.s32 	%r1975, %r1974, %r630;
	shf.l.wrap.b32 	%r1976, %r1961, %r1961, 30;
	shf.l.wrap.b32 	%r1977, %r1961, %r1961, 19;
	xor.b32  	%r1978, %r1976, %r1977;
	shf.l.wrap.b32 	%r1979, %r1961, %r1961, 10;
	xor.b32  	%r1980, %r1978, %r1979;
	xor.b32  	%r1981, %r1935, %r1909;
	and.b32  	%r1982, %r1961, %r1981;
	and.b32  	%r1983, %r1935, %r1909;
	xor.b32  	%r1984, %r1982, %r1983;
	add.s32 	%r1985, %r1980, %r1984;
	add.s32 	%r1986, %r1975, %r1883;
	add.s32 	%r1987, %r1985, %r1975;
	shf.l.wrap.b32 	%r1988, %r1986, %r1986, 26;
	shf.l.wrap.b32 	%r1989, %r1986, %r1986, 21;
	xor.b32  	%r1990, %r1988, %r1989;
	shf.l.wrap.b32 	%r1991, %r1986, %r1986, 7;
	xor.b32  	%r1992, %r1990, %r1991;
	and.b32  	%r1993, %r1986, %r1960;
	not.b32 	%r1994, %r1986;
	and.b32  	%r1995, %r1934, %r1994;
	or.b32  	%r1996, %r1993, %r1995;
	add.s32 	%r1997, %r1996, %r1908;
	add.s32 	%r1998, %r1997, %r1992;
	ld.const.u32 	%r1999, [dev_k+164];
	add.s32 	%r2000, %r1998, %r1999;
	add.s32 	%r2001, %r2000, %r643;
	shf.l.wrap.b32 	%r2002, %r1987, %r1987, 30;
	shf.l.wrap.b32 	%r2003, %r1987, %r1987, 19;
	xor.b32  	%r2004, %r2002, %r2003;
	shf.l.wrap.b32 	%r2005, %r1987, %r1987, 10;
	xor.b32  	%r2006, %r2004, %r2005;
	xor.b32  	%r2007, %r1961, %r1935;
	and.b32  	%r2008, %r1987, %r2007;
	and.b32  	%r2009, %r1961, %r1935;
	xor.b32  	%r2010, %r2008, %r2009;
	add.s32 	%r2011, %r2006, %r2010;
	add.s32 	%r2012, %r2001, %r1909;
	add.s32 	%r2013, %r2011, %r2001;
	shf.l.wrap.b32 	%r2014, %r2012, %r2012, 26;
	shf.l.wrap.b32 	%r2015, %r2012, %r2012, 21;
	xor.b32  	%r2016, %r2014, %r2015;
	shf.l.wrap.b32 	%r2017, %r2012, %r2012, 7;
	xor.b32  	%r2018, %r2016, %r2017;
	and.b32  	%r2019, %r2012, %r1986;
	not.b32 	%r2020, %r2012;
	and.b32  	%r2021, %r1960, %r2020;
	or.b32  	%r2022, %r2019, %r2021;
	add.s32 	%r2023, %r2022, %r1934;
	add.s32 	%r2024, %r2023, %r2018;
	ld.const.u32 	%r2025, [dev_k+168];
	add.s32 	%r2026, %r2024, %r2025;
	add.s32 	%r2027, %r2026, %r656;
	shf.l.wrap.b32 	%r2028, %r2013, %r2013, 30;
	shf.l.wrap.b32 	%r2029, %r2013, %r2013, 19;
	xor.b32  	%r2030, %r2028, %r2029;
	shf.l.wrap.b32 	%r2031, %r2013, %r2013, 10;
	xor.b32  	%r2032, %r2030, %r2031;
	xor.b32  	%r2033, %r1987, %r1961;
	and.b32  	%r2034, %r2013, %r2033;
	and.b32  	%r2035, %r1987, %r1961;
	xor.b32  	%r2036, %r2034, %r2035;
	add.s32 	%r2037, %r2032, %r2036;
	add.s32 	%r2038, %r2027, %r1935;
	add.s32 	%r2039, %r2037, %r2027;
	shf.l.wrap.b32 	%r2040, %r2038, %r2038, 26;
	shf.l.wrap.b32 	%r2041, %r2038, %r2038, 21;
	xor.b32  	%r2042, %r2040, %r2041;
	shf.l.wrap.b32 	%r2043, %r2038, %r2038, 7;
	xor.b32  	%r2044, %r2042, %r2043;
	and.b32  	%r2045, %r2038, %r2012;
	not.b32 	%r2046, %r2038;
	and.b32  	%r2047, %r1986, %r2046;
	or.b32  	%r2048, %r2045, %r2047;
	add.s32 	%r2049, %r2048, %r1960;
	add.s32 	%r2050, %r2049, %r2044;
	ld.const.u32 	%r2051, [dev_k+172];
	add.s32 	%r2052, %r2050, %r2051;
	add.s32 	%r2053, %r2052, %r669;
	shf.l.wrap.b32 	%r2054, %r2039, %r2039, 30;
	shf.l.wrap.b32 	%r2055, %r2039, %r2039, 19;
	xor.b32  	%r2056, %r2054, %r2055;
	shf.l.wrap.b32 	%r2057, %r2039, %r2039, 10;
	xor.b32  	%r2058, %r2056, %r2057;
	xor.b32  	%r2059, %r2013, %r1987;
	and.b32  	%r2060, %r2039, %r2059;
	and.b32  	%r2061, %r2013, %r1987;
	xor.b32  	%r2062, %r2060, %r2061;
	add.s32 	%r2063, %r2058, %r2062;
	add.s32 	%r2064, %r2053, %r1961;
	add.s32 	%r2065, %r2063, %r2053;
	shf.l.wrap.b32 	%r2066, %r2064, %r2064, 26;
	shf.l.wrap.b32 	%r2067, %r2064, %r2064, 21;
	xor.b32  	%r2068, %r2066, %r2067;
	shf.l.wrap.b32 	%r2069, %r2064, %r2064, 7;
	xor.b32  	%r2070, %r2068, %r2069;
	and.b32  	%r2071, %r2064, %r2038;
	not.b32 	%r2072, %r2064;
	and.b32  	%r2073, %r2012, %r2072;
	or.b32  	%r2074, %r2071, %r2073;
	add.s32 	%r2075, %r2074, %r1986;
	add.s32 	%r2076, %r2075, %r2070;
	ld.const.u32 	%r2077, [dev_k+176];
	add.s32 	%r2078, %r2076, %r2077;
	add.s32 	%r2079, %r2078, %r682;
	shf.l.wrap.b32 	%r2080, %r2065, %r2065, 30;
	shf.l.wrap.b32 	%r2081, %r2065, %r2065, 19;
	xor.b32  	%r2082, %r2080, %r2081;
	shf.l.wrap.b32 	%r2083, %r2065, %r2065, 10;
	xor.b32  	%r2084, %r2082, %r2083;
	xor.b32  	%r2085, %r2039, %r2013;
	and.b32  	%r2086, %r2065, %r2085;
	and.b32  	%r2087, %r2039, %r2013;
	xor.b32  	%r2088, %r2086, %r2087;
	add.s32 	%r2089, %r2084, %r2088;
	add.s32 	%r2090, %r2079, %r1987;
	add.s32 	%r2091, %r2089, %r2079;
	shf.l.wrap.b32 	%r2092, %r2090, %r2090, 26;
	shf.l.wrap.b32 	%r2093, %r2090, %r2090, 21;
	xor.b32  	%r2094, %r2092, %r2093;
	shf.l.wrap.b32 	%r2095, %r2090, %r2090, 7;
	xor.b32  	%r2096, %r2094, %r2095;
	and.b32  	%r2097, %r2090, %r2064;
	not.b32 	%r2098, %r2090;
	and.b32  	%r2099, %r2038, %r2098;
	or.b32  	%r2100, %r2097, %r2099;
	add.s32 	%r2101, %r2100, %r2012;
	add.s32 	%r2102, %r2101, %r2096;
	ld.const.u32 	%r2103, [dev_k+180];
	add.s32 	%r2104, %r2102, %r2103;
	add.s32 	%r2105, %r2104, %r695;
	shf.l.wrap.b32 	%r2106, %r2091, %r2091, 30;
	shf.l.wrap.b32 	%r2107, %r2091, %r2091, 19;
	xor.b32  	%r2108, %r2106, %r2107;
	shf.l.wrap.b32 	%r2109, %r2091, %r2091, 10;
	xor.b32  	%r2110, %r2108, %r2109;
	xor.b32  	%r2111, %r2065, %r2039;
	and.b32  	%r2112, %r2091, %r2111;
	and.b32  	%r2113, %r2065, %r2039;
	xor.b32  	%r2114, %r2112, %r2113;
	add.s32 	%r2115, %r2110, %r2114;
	add.s32 	%r2116, %r2105, %r2013;
	add.s32 	%r2117, %r2115, %r2105;
	shf.l.wrap.b32 	%r2118, %r2116, %r2116, 26;
	shf.l.wrap.b32 	%r2119, %r2116, %r2116, 21;
	xor.b32  	%r2120, %r2118, %r2119;
	shf.l.wrap.b32 	%r2121, %r2116, %r2116, 7;
	xor.b32  	%r2122, %r2120, %r2121;
	and.b32  	%r2123, %r2116, %r2090;
	not.b32 	%r2124, %r2116;
	and.b32  	%r2125, %r2064, %r2124;
	or.b32  	%r2126, %r2123, %r2125;
	add.s32 	%r2127, %r2126, %r2038;
	add.s32 	%r2128, %r2127, %r2122;
	ld.const.u32 	%r2129, [dev_k+184];
	add.s32 	%r2130, %r2128, %r2129;
	add.s32 	%r2131, %r2130, %r708;
	shf.l.wrap.b32 	%r2132, %r2117, %r2117, 30;
	shf.l.wrap.b32 	%r2133, %r2117, %r2117, 19;
	xor.b32  	%r2134, %r2132, %r2133;
	shf.l.wrap.b32 	%r2135, %r2117, %r2117, 10;
	xor.b32  	%r2136, %r2134, %r2135;
	xor.b32  	%r2137, %r2091, %r2065;
	and.b32  	%r2138, %r2117, %r2137;
	and.b32  	%r2139, %r2091, %r2065;
	xor.b32  	%r2140, %r2138, %r2139;
	add.s32 	%r2141, %r2136, %r2140;
	add.s32 	%r2142, %r2131, %r2039;
	add.s32 	%r2143, %r2141, %r2131;
	shf.l.wrap.b32 	%r2144, %r2142, %r2142, 26;
	shf.l.wrap.b32 	%r2145, %r2142, %r2142, 21;
	xor.b32  	%r2146, %r2144, %r2145;
	shf.l.wrap.b32 	%r2147, %r2142, %r2142, 7;
	xor.b32  	%r2148, %r2146, %r2147;
	and.b32  	%r2149, %r2142, %r2116;
	not.b32 	%r2150, %r2142;
	and.b32  	%r2151, %r2090, %r2150;
	or.b32  	%r2152, %r2149, %r2151;
	add.s32 	%r2153, %r2152, %r2064;
	add.s32 	%r2154, %r2153, %r2148;
	ld.const.u32 	%r2155, [dev_k+188];
	add.s32 	%r2156, %r2154, %r2155;
	add.s32 	%r2157, %r2156, %r721;
	shf.l.wrap.b32 	%r2158, %r2143, %r2143, 30;
	shf.l.wrap.b32 	%r2159, %r2143, %r2143, 19;
	xor.b32  	%r2160, %r2158, %r2159;
	shf.l.wrap.b32 	%r2161, %r2143, %r2143, 10;
	xor.b32  	%r2162, %r2160, %r2161;
	xor.b32  	%r2163, %r2117, %r2091;
	and.b32  	%r2164, %r2143, %r2163;
	and.b32  	%r2165, %r2117, %r2091;
	xor.b32  	%r2166, %r2164, %r2165;
	add.s32 	%r2167, %r2162, %r2166;
	add.s32 	%r2168, %r2157, %r2065;
	add.s32 	%r2169, %r2167, %r2157;
	shf.l.wrap.b32 	%r2170, %r2168, %r2168, 26;
	shf.l.wrap.b32 	%r2171, %r2168, %r2168, 21;
	xor.b32  	%r2172, %r2170, %r2171;
	shf.l.wrap.b32 	%r2173, %r2168, %r2168, 7;
	xor.b32  	%r2174, %r2172, %r2173;
	and.b32  	%r2175, %r2168, %r2142;
	not.b32 	%r2176, %r2168;
	and.b32  	%r2177, %r2116, %r2176;
	or.b32  	%r2178, %r2175, %r2177;
	add.s32 	%r2179, %r2178, %r2090;
	add.s32 	%r2180, %r2179, %r2174;
	ld.const.u32 	%r2181, [dev_k+192];
	add.s32 	%r2182, %r2180, %r2181;
	add.s32 	%r2183, %r2182, %r734;
	shf.l.wrap.b32 	%r2184, %r2169, %r2169, 30;
	shf.l.wrap.b32 	%r2185, %r2169, %r2169, 19;
	xor.b32  	%r2186, %r2184, %r2185;
	shf.l.wrap.b32 	%r2187, %r2169, %r2169, 10;
	xor.b32  	%r2188, %r2186, %r2187;
	xor.b32  	%r2189, %r2143, %r2117;
	and.b32  	%r2190, %r2169, %r2189;
	and.b32  	%r2191, %r2143, %r2117;
	xor.b32  	%r2192, %r2190, %r2191;
	add.s32 	%r2193, %r2188, %r2192;
	add.s32 	%r2194, %r2183, %r2091;
	add.s32 	%r2195, %r2193, %r2183;
	shf.l.wrap.b32 	%r2196, %r2194, %r2194, 26;
	shf.l.wrap.b32 	%r2197, %r2194, %r2194, 21;
	xor.b32  	%r2198, %r2196, %r2197;
	shf.l.wrap.b32 	%r2199, %r2194, %r2194, 7;
	xor.b32  	%r2200, %r2198, %r2199;
	and.b32  	%r2201, %r2194, %r2168;
	not.b32 	%r2202, %r2194;
	and.b32  	%r2203, %r2142, %r2202;
	or.b32  	%r2204, %r2201, %r2203;
	add.s32 	%r2205, %r2204, %r2116;
	add.s32 	%r2206, %r2205, %r2200;
	ld.const.u32 	%r2207, [dev_k+196];
	add.s32 	%r2208, %r2206, %r2207;
	add.s32 	%r2209, %r2208, %r747;
	shf.l.wrap.b32 	%r2210, %r2195, %r2195, 30;
	shf.l.wrap.b32 	%r2211, %r2195, %r2195, 19;
	xor.b32  	%r2212, %r2210, %r2211;
	shf.l.wrap.b32 	%r2213, %r2195, %r2195, 10;
	xor.b32  	%r2214, %r2212, %r2213;
	xor.b32  	%r2215, %r2169, %r2143;
	and.b32  	%r2216, %r2195, %r2215;
	and.b32  	%r2217, %r2169, %r2143;
	xor.b32  	%r2218, %r2216, %r2217;
	add.s32 	%r2219, %r2214, %r2218;
	add.s32 	%r2220, %r2209, %r2117;
	add.s32 	%r2221, %r2219, %r2209;
	shf.l.wrap.b32 	%r2222, %r2220, %r2220, 26;
	shf.l.wrap.b32 	%r2223, %r2220, %r2220, 21;
	xor.b32  	%r2224, %r2222, %r2223;
	shf.l.wrap.b32 	%r2225, %r2220, %r2220, 7;
	xor.b32  	%r2226, %r2224, %r2225;
	and.b32  	%r2227, %r2220, %r2194;
	not.b32 	%r2228, %r2220;
	and.b32  	%r2229, %r2168, %r2228;
	or.b32  	%r2230, %r2227, %r2229;
	add.s32 	%r2231, %r2230, %r2142;
	add.s32 	%r2232, %r2231, %r2226;
	ld.const.u32 	%r2233, [dev_k+200];
	add.s32 	%r2234, %r2232, %r2233;
	add.s32 	%r2235, %r2234, %r760;
	shf.l.wrap.b32 	%r2236, %r2221, %r2221, 30;
	shf.l.wrap.b32 	%r2237, %r2221, %r2221, 19;
	xor.b32  	%r2238, %r2236, %r2237;
	shf.l.wrap.b32 	%r2239, %r2221, %r2221, 10;
	xor.b32  	%r2240, %r2238, %r2239;
	xor.b32  	%r2241, %r2195, %r2169;
	and.b32  	%r2242, %r2221, %r2241;
	and.b32  	%r2243, %r2195, %r2169;
	xor.b32  	%r2244, %r2242, %r2243;
	add.s32 	%r2245, %r2240, %r2244;
	add.s32 	%r2246, %r2235, %r2143;
	add.s32 	%r2247, %r2245, %r2235;
	shf.l.wrap.b32 	%r2248, %r2246, %r2246, 26;
	shf.l.wrap.b32 	%r2249, %r2246, %r2246, 21;
	xor.b32  	%r2250, %r2248, %r2249;
	shf.l.wrap.b32 	%r2251, %r2246, %r2246, 7;
	xor.b32  	%r2252, %r2250, %r2251;
	and.b32  	%r2253, %r2246, %r2220;
	not.b32 	%r2254, %r2246;
	and.b32  	%r2255, %r2194, %r2254;
	or.b32  	%r2256, %r2253, %r2255;
	add.s32 	%r2257, %r2256, %r2168;
	add.s32 	%r2258, %r2257, %r2252;
	ld.const.u32 	%r2259, [dev_k+204];
	add.s32 	%r2260, %r2258, %r2259;
	add.s32 	%r2261, %r2260, %r773;
	shf.l.wrap.b32 	%r2262, %r2247, %r2247, 30;
	shf.l.wrap.b32 	%r2263, %r2247, %r2247, 19;
	xor.b32  	%r2264, %r2262, %r2263;
	shf.l.wrap.b32 	%r2265, %r2247, %r2247, 10;
	xor.b32  	%r2266, %r2264, %r2265;
	xor.b32  	%r2267, %r2221, %r2195;
	and.b32  	%r2268, %r2247, %r2267;
	and.b32  	%r2269, %r2221, %r2195;
	xor.b32  	%r2270, %r2268, %r2269;
	add.s32 	%r2271, %r2266, %r2270;
	add.s32 	%r2272, %r2261, %r2169;
	add.s32 	%r2273, %r2271, %r2261;
	shf.l.wrap.b32 	%r2274, %r2272, %r2272, 26;
	shf.l.wrap.b32 	%r2275, %r2272, %r2272, 21;
	xor.b32  	%r2276, %r2274, %r2275;
	shf.l.wrap.b32 	%r2277, %r2272, %r2272, 7;
	xor.b32  	%r2278, %r2276, %r2277;
	and.b32  	%r2279, %r2272, %r2246;
	not.b32 	%r2280, %r2272;
	and.b32  	%r2281, %r2220, %r2280;
	or.b32  	%r2282, %r2279, %r2281;
	add.s32 	%r2283, %r2282, %r2194;
	add.s32 	%r2284, %r2283, %r2278;
	ld.const.u32 	%r2285, [dev_k+208];
	add.s32 	%r2286, %r2284, %r2285;
	add.s32 	%r2287, %r2286, %r786;
	shf.l.wrap.b32 	%r2288, %r2273, %r2273, 30;
	shf.l.wrap.b32 	%r2289, %r2273, %r2273, 19;
	xor.b32  	%r2290, %r2288, %r2289;
	shf.l.wrap.b32 	%r2291, %r2273, %r2273, 10;
	xor.b32  	%r2292, %r2290, %r2291;
	xor.b32  	%r2293, %r2247, %r2221;
	and.b32  	%r2294, %r2273, %r2293;
	and.b32  	%r2295, %r2247, %r2221;
	xor.b32  	%r2296, %r2294, %r2295;
	add.s32 	%r2297, %r2292, %r2296;
	add.s32 	%r2298, %r2287, %r2195;
	add.s32 	%r2299, %r2297, %r2287;
	shf.l.wrap.b32 	%r2300, %r2298, %r2298, 26;
	shf.l.wrap.b32 	%r2301, %r2298, %r2298, 21;
	xor.b32  	%r2302, %r2300, %r2301;
	shf.l.wrap.b32 	%r2303, %r2298, %r2298, 7;
	xor.b32  	%r2304, %r2302, %r2303;
	and.b32  	%r2305, %r2298, %r2272;
	not.b32 	%r2306, %r2298;
	and.b32  	%r2307, %r2246, %r2306;
	or.b32  	%r2308, %r2305, %r2307;
	add.s32 	%r2309, %r2308, %r2220;
	add.s32 	%r2310, %r2309, %r2304;
	ld.const.u32 	%r2311, [dev_k+212];
	add.s32 	%r2312, %r2310, %r2311;
	add.s32 	%r2313, %r2312, %r799;
	shf.l.wrap.b32 	%r2314, %r2299, %r2299, 30;
	shf.l.wrap.b32 	%r2315, %r2299, %r2299, 19;
	xor.b32  	%r2316, %r2314, %r2315;
	shf.l.wrap.b32 	%r2317, %r2299, %r2299, 10;
	xor.b32  	%r2318, %r2316, %r2317;
	xor.b32  	%r2319, %r2273, %r2247;
	and.b32  	%r2320, %r2299, %r2319;
	and.b32  	%r2321, %r2273, %r2247;
	xor.b32  	%r2322, %r2320, %r2321;
	add.s32 	%r2323, %r2318, %r2322;
	add.s32 	%r2324, %r2313, %r2221;
	add.s32 	%r2325, %r2323, %r2313;
	shf.l.wrap.b32 	%r2326, %r2324, %r2324, 26;
	shf.l.wrap.b32 	%r2327, %r2324, %r2324, 21;
	xor.b32  	%r2328, %r2326, %r2327;
	shf.l.wrap.b32 	%r2329, %r2324, %r2324, 7;
	xor.b32  	%r2330, %r2328, %r2329;
	and.b32  	%r2331, %r2324, %r2298;
	not.b32 	%r2332, %r2324;
	and.b32  	%r2333, %r2272, %r2332;
	or.b32  	%r2334, %r2331, %r2333;
	add.s32 	%r2335, %r2334, %r2246;
	add.s32 	%r2336, %r2335, %r2330;
	ld.const.u32 	%r2337, [dev_k+216];
	add.s32 	%r2338, %r2336, %r2337;
	add.s32 	%r2339, %r2338, %r812;
	shf.l.wrap.b32 	%r2340, %r2325, %r2325, 30;
	shf.l.wrap.b32 	%r2341, %r2325, %r2325, 19;
	xor.b32  	%r2342, %r2340, %r2341;
	shf.l.wrap.b32 	%r2343, %r2325, %r2325, 10;
	xor.b32  	%r2344, %r2342, %r2343;
	xor.b32  	%r2345, %r2299, %r2273;
	and.b32  	%r2346, %r2325, %r2345;
	and.b32  	%r2347, %r2299, %r2273;
	xor.b32  	%r2348, %r2346, %r2347;
	add.s32 	%r2349, %r2344, %r2348;
	add.s32 	%r2350, %r2339, %r2247;
	add.s32 	%r2351, %r2349, %r2339;
	shf.l.wrap.b32 	%r2352, %r2350, %r2350, 26;
	shf.l.wrap.b32 	%r2353, %r2350, %r2350, 21;
	xor.b32  	%r2354, %r2352, %r2353;
	shf.l.wrap.b32 	%r2355, %r2350, %r2350, 7;
	xor.b32  	%r2356, %r2354, %r2355;
	and.b32  	%r2357, %r2350, %r2324;
	not.b32 	%r2358, %r2350;
	and.b32  	%r2359, %r2298, %r2358;
	or.b32  	%r2360, %r2357, %r2359;
	add.s32 	%r2361, %r2360, %r2272;
	add.s32 	%r2362, %r2361, %r2356;
	ld.const.u32 	%r2363, [dev_k+220];
	add.s32 	%r2364, %r2362, %r2363;
	add.s32 	%r2365, %r2364, %r825;
	shf.l.wrap.b32 	%r2366, %r2351, %r2351, 30;
	shf.l.wrap.b32 	%r2367, %r2351, %r2351, 19;
	xor.b32  	%r2368, %r2366, %r2367;
	shf.l.wrap.b32 	%r2369, %r2351, %r2351, 10;
	xor.b32  	%r2370, %r2368, %r2369;
	xor.b32  	%r2371, %r2325, %r2299;
	and.b32  	%r2372, %r2351, %r2371;
	and.b32  	%r2373, %r2325, %r2299;
	xor.b32  	%r2374, %r2372, %r2373;
	add.s32 	%r2375, %r2370, %r2374;
	add.s32 	%r2376, %r2365, %r2273;
	add.s32 	%r2377, %r2375, %r2365;
	shf.l.wrap.b32 	%r2378, %r2376, %r2376, 26;
	shf.l.wrap.b32 	%r2379, %r2376, %r2376, 21;
	xor.b32  	%r2380, %r2378, %r2379;
	shf.l.wrap.b32 	%r2381, %r2376, %r2376, 7;
	xor.b32  	%r2382, %r2380, %r2381;
	and.b32  	%r2383, %r2376, %r2350;
	not.b32 	%r2384, %r2376;
	and.b32  	%r2385, %r2324, %r2384;
	or.b32  	%r2386, %r2383, %r2385;
	add.s32 	%r2387, %r2386, %r2298;
	add.s32 	%r2388, %r2387, %r2382;
	ld.const.u32 	%r2389, [dev_k+224];
	add.s32 	%r2390, %r2388, %r2389;
	add.s32 	%r2391, %r2390, %r838;
	shf.l.wrap.b32 	%r2392, %r2377, %r2377, 30;
	shf.l.wrap.b32 	%r2393, %r2377, %r2377, 19;
	xor.b32  	%r2394, %r2392, %r2393;
	shf.l.wrap.b32 	%r2395, %r2377, %r2377, 10;
	xor.b32  	%r2396, %r2394, %r2395;
	xor.b32  	%r2397, %r2351, %r2325;
	and.b32  	%r2398, %r2377, %r2397;
	and.b32  	%r2399, %r2351, %r2325;
	xor.b32  	%r2400, %r2398, %r2399;
	add.s32 	%r2401, %r2396, %r2400;
	add.s32 	%r2402, %r2391, %r2299;
	add.s32 	%r2403, %r2401, %r2391;
	shf.l.wrap.b32 	%r2404, %r2402, %r2402, 26;
	shf.l.wrap.b32 	%r2405, %r2402, %r2402, 21;
	xor.b32  	%r2406, %r2404, %r2405;
	shf.l.wrap.b32 	%r2407, %r2402, %r2402, 7;
	xor.b32  	%r2408, %r2406, %r2407;
	and.b32  	%r2409, %r2402, %r2376;
	not.b32 	%r2410, %r2402;
	and.b32  	%r2411, %r2350, %r2410;
	or.b32  	%r2412, %r2409, %r2411;
	add.s32 	%r2413, %r2412, %r2324;
	add.s32 	%r2414, %r2413, %r2408;
	ld.const.u32 	%r2415, [dev_k+228];
	add.s32 	%r2416, %r2414, %r2415;
	add.s32 	%r2417, %r2416, %r851;
	shf.l.wrap.b32 	%r2418, %r2403, %r2403, 30;
	shf.l.wrap.b32 	%r2419, %r2403, %r2403, 19;
	xor.b32  	%r2420, %r2418, %r2419;
	shf.l.wrap.b32 	%r2421, %r2403, %r2403, 10;
	xor.b32  	%r2422, %r2420, %r2421;
	xor.b32  	%r2423, %r2377, %r2351;
	and.b32  	%r2424, %r2403, %r2423;
	and.b32  	%r2425, %r2377, %r2351;
	xor.b32  	%r2426, %r2424, %r2425;
	add.s32 	%r2427, %r2422, %r2426;
	add.s32 	%r2428, %r2417, %r2325;
	add.s32 	%r2429, %r2427, %r2417;
	shf.l.wrap.b32 	%r2430, %r2428, %r2428, 26;
	shf.l.wrap.b32 	%r2431, %r2428, %r2428, 21;
	xor.b32  	%r2432, %r2430, %r2431;
	shf.l.wrap.b32 	%r2433, %r2428, %r2428, 7;
	xor.b32  	%r2434, %r2432, %r2433;
	and.b32  	%r2435, %r2428, %r2402;
	not.b32 	%r2436, %r2428;
	and.b32  	%r2437, %r2376, %r2436;
	or.b32  	%r2438, %r2435, %r2437;
	add.s32 	%r2439, %r2438, %r2350;
	add.s32 	%r2440, %r2439, %r2434;
	ld.const.u32 	%r2441, [dev_k+232];
	add.s32 	%r2442, %r2440, %r2441;
	add.s32 	%r2443, %r2442, %r864;
	shf.l.wrap.b32 	%r2444, %r2429, %r2429, 30;
	shf.l.wrap.b32 	%r2445, %r2429, %r2429, 19;
	xor.b32  	%r2446, %r2444, %r2445;
	shf.l.wrap.b32 	%r2447, %r2429, %r2429, 10;
	xor.b32  	%r2448, %r2446, %r2447;
	xor.b32  	%r2449, %r2403, %r2377;
	and.b32  	%r2450, %r2429, %r2449;
	and.b32  	%r2451, %r2403, %r2377;
	xor.b32  	%r2452, %r2450, %r2451;
	add.s32 	%r2453, %r2448, %r2452;
	add.s32 	%r2454, %r2443, %r2351;
	add.s32 	%r2455, %r2453, %r2443;
	shf.l.wrap.b32 	%r2456, %r2454, %r2454, 26;
	shf.l.wrap.b32 	%r2457, %r2454, %r2454, 21;
	xor.b32  	%r2458, %r2456, %r2457;
	shf.l.wrap.b32 	%r2459, %r2454, %r2454, 7;
	xor.b32  	%r2460, %r2458, %r2459;
	and.b32  	%r2461, %r2454, %r2428;
	not.b32 	%r2462, %r2454;
	and.b32  	%r2463, %r2402, %r2462;
	or.b32  	%r2464, %r2461, %r2463;
	add.s32 	%r2465, %r2464, %r2376;
	add.s32 	%r2466, %r2465, %r2460;
	ld.const.u32 	%r2467, [dev_k+236];
	add.s32 	%r2468, %r2466, %r2467;
	add.s32 	%r2469, %r2468, %r877;
	shf.l.wrap.b32 	%r2470, %r2455, %r2455, 30;
	shf.l.wrap.b32 	%r2471, %r2455, %r2455, 19;
	xor.b32  	%r2472, %r2470, %r2471;
	shf.l.wrap.b32 	%r2473, %r2455, %r2455, 10;
	xor.b32  	%r2474, %r2472, %r2473;
	xor.b32  	%r2475, %r2429, %r2403;
	and.b32  	%r2476, %r2455, %r2475;
	and.b32  	%r2477, %r2429, %r2403;
	xor.b32  	%r2478, %r2476, %r2477;
	add.s32 	%r2479, %r2474, %r2478;
	add.s32 	%r2480, %r2469, %r2377;
	add.s32 	%r2481, %r2479, %r2469;
	shf.l.wrap.b32 	%r2482, %r2480, %r2480, 26;
	shf.l.wrap.b32 	%r2483, %r2480, %r2480, 21;
	xor.b32  	%r2484, %r2482, %r2483;
	shf.l.wrap.b32 	%r2485, %r2480, %r2480, 7;
	xor.b32  	%r2486, %r2484, %r2485;
	and.b32  	%r2487, %r2480, %r2454;
	not.b32 	%r2488, %r2480;
	and.b32  	%r2489, %r2428, %r2488;
	or.b32  	%r2490, %r2487, %r2489;
	add.s32 	%r2491, %r2490, %r2402;
	add.s32 	%r2492, %r2491, %r2486;
	add.s32 	%r2493, %r2492, %r19;
	add.s32 	%r2494, %r2493, %r890;
	shf.l.wrap.b32 	%r2495, %r2481, %r2481, 30;
	shf.l.wrap.b32 	%r2496, %r2481, %r2481, 19;
	xor.b32  	%r2497, %r2495, %r2496;
	shf.l.wrap.b32 	%r2498, %r2481, %r2481, 10;
	xor.b32  	%r2499, %r2497, %r2498;
	xor.b32  	%r2500, %r2455, %r2429;
	and.b32  	%r2501, %r2481, %r2500;
	and.b32  	%r2502, %r2455, %r2429;
	xor.b32  	%r2503, %r2501, %r2502;
	add.s32 	%r2504, %r2499, %r2503;
	add.s32 	%r2505, %r2494, %r2403;
	add.s32 	%r2506, %r2504, %r2494;
	shf.l.wrap.b32 	%r2507, %r2505, %r2505, 26;
	shf.l.wrap.b32 	%r2508, %r2505, %r2505, 21;
	xor.b32  	%r2509, %r2507, %r2508;
	shf.l.wrap.b32 	%r2510, %r2505, %r2505, 7;
	xor.b32  	%r2511, %r2509, %r2510;
	and.b32  	%r2512, %r2505, %r2480;
	not.b32 	%r2513, %r2505;
	and.b32  	%r2514, %r2454, %r2513;
	or.b32  	%r2515, %r2512, %r2514;
	add.s32 	%r2516, %r2515, %r2428;
	add.s32 	%r2517, %r2516, %r2511;
	ld.const.u32 	%r2518, [dev_k+244];
	add.s32 	%r2519, %r2517, %r2518;
	add.s32 	%r2520, %r2519, %r903;
	shf.l.wrap.b32 	%r2521, %r2506, %r2506, 30;
	shf.l.wrap.b32 	%r2522, %r2506, %r2506, 19;
	xor.b32  	%r2523, %r2521, %r2522;
	shf.l.wrap.b32 	%r2524, %r2506, %r2506, 10;
	xor.b32  	%r2525, %r2523, %r2524;
	xor.b32  	%r2526, %r2481, %r2455;
	and.b32  	%r2527, %r2506, %r2526;
	and.b32  	%r2528, %r2481, %r2455;
	xor.b32  	%r2529, %r2527, %r2528;
	add.s32 	%r2530, %r2525, %r2529;
	add.s32 	%r2531, %r2520, %r2429;
	add.s32 	%r2532, %r2530, %r2520;
	shf.l.wrap.b32 	%r2533, %r2531, %r2531, 26;
	shf.l.wrap.b32 	%r2534, %r2531, %r2531, 21;
	xor.b32  	%r2535, %r2533, %r2534;
	shf.l.wrap.b32 	%r2536, %r2531, %r2531, 7;
	xor.b32  	%r2537, %r2535, %r2536;
	and.b32  	%r2538, %r2531, %r2505;
	not.b32 	%r2539, %r2531;
	and.b32  	%r2540, %r2480, %r2539;
	or.b32  	%r2541, %r2538, %r2540;
	add.s32 	%r2542, %r2541, %r2454;
	add.s32 	%r2543, %r2542, %r2537;
	ld.const.u32 	%r2544, [dev_k+248];
	add.s32 	%r2545, %r2543, %r2544;
	add.s32 	%r2546, %r2545, %r916;
	shf.l.wrap.b32 	%r2547, %r2532, %r2532, 30;
	shf.l.wrap.b32 	%r2548, %r2532, %r2532, 19;
	xor.b32  	%r2549, %r2547, %r2548;
	shf.l.wrap.b32 	%r2550, %r2532, %r2532, 10;
	xor.b32  	%r2551, %r2549, %r2550;
	xor.b32  	%r2552, %r2506, %r2481;
	and.b32  	%r2553, %r2532, %r2552;
	and.b32  	%r2554, %r2506, %r2481;
	xor.b32  	%r2555, %r2553, %r2554;
	add.s32 	%r2556, %r2551, %r2555;
	add.s32 	%r2557, %r2546, %r2455;
	add.s32 	%r2558, %r2556, %r2546;
	shf.l.wrap.b32 	%r2559, %r2557, %r2557, 26;
	shf.l.wrap.b32 	%r2560, %r2557, %r2557, 21;
	xor.b32  	%r2561, %r2559, %r2560;
	shf.l.wrap.b32 	%r2562, %r2557, %r2557, 7;
	xor.b32  	%r2563, %r2561, %r2562;
	and.b32  	%r2564, %r2557, %r2531;
	not.b32 	%r2565, %r2557;
	and.b32  	%r2566, %r2505, %r2565;
	or.b32  	%r2567, %r2564, %r2566;
	add.s32 	%r2568, %r2567, %r2480;
	add.s32 	%r2569, %r2568, %r2563;
	ld.const.u32 	%r2570, [dev_k+252];
	add.s32 	%r2571, %r2569, %r2570;
	add.s32 	%r2572, %r2571, %r929;
	shf.l.wrap.b32 	%r2573, %r2558, %r2558, 30;
	shf.l.wrap.b32 	%r2574, %r2558, %r2558, 19;
	xor.b32  	%r2575, %r2573, %r2574;
	shf.l.wrap.b32 	%r2576, %r2558, %r2558, 10;
	xor.b32  	%r2577, %r2575, %r2576;
	xor.b32  	%r2578, %r2532, %r2506;
	and.b32  	%r2579, %r2558, %r2578;
	and.b32  	%r2580, %r2532, %r2506;
	xor.b32  	%r2581, %r2579, %r2580;
	add.s32 	%r2582, %r2577, %r2581;
	add.s32 	%r2583, %r2572, %r2481;
	add.s32 	%r2584, %r2582, %r2572;
	add.s32 	%r2585, %r930, %r2584;
	add.s32 	%r2586, %r931, %r2558;
	st.local.v2.u32 	[%rd5+80], {%r2585, %r2586};
	add.s32 	%r2587, %r932, %r2532;
	add.s32 	%r2588, %r933, %r2506;
	st.local.v2.u32 	[%rd5+88], {%r2587, %r2588};
	add.s32 	%r2589, %r934, %r2583;
	add.s32 	%r2590, %r935, %r2557;
	st.local.v2.u32 	[%rd5+96], {%r2589, %r2590};
	add.s32 	%r2591, %r936, %r2531;
	add.s32 	%r2592, %r937, %r2505;
	st.local.v2.u32 	[%rd5+104], {%r2591, %r2592};
	ld.local.u64 	%rd56, [%rd5+72];
	add.s64 	%rd57, %rd56, 512;
	st.local.u64 	[%rd5+72], %rd57;
	mov.b32 	%r7753, 0;
	st.local.u32 	[%rd5+64], %r7753;
$L__BB0_20:
	add.s64 	%rd327, %rd327, -1;
	add.s64 	%rd326, %rd326, 1;
	setp.ne.s64 	%p14, %rd327, 0;
	@%p14 bra 	$L__BB0_18;
$L__BB0_21:
	setp.gt.u32 	%p15, %r7753, 55;
	@%p15 bra 	$L__BB0_36;
	cvt.u64.u32 	%rd122, %r7753;
	add.s64 	%rd123, %rd5, %rd122;
	mov.b16 	%rs116, 128;
	st.local.u8 	[%rd123], %rs116;
	setp.eq.s32 	%p26, %r7753, 55;
	@%p26 bra 	$L__BB0_51;
	sub.s32 	%r26, 55, %r7753;
	and.b32  	%r27, %r26, 15;
	setp.gt.u32 	%p27, %r7753, 39;
	@%p27 bra 	$L__BB0_26;
	and.b32  	%r28, %r26, 48;
	mov.b32 	%r7757, 0;
$L__BB0_25:
	.pragma "nounroll";
	cvt.u64.u32 	%rd124, %r7753;
	add.s64 	%rd125, %rd5, %rd124;
	mov.b16 	%rs117, 0;
	st.local.u8 	[%rd125+1], %rs117;
	st.local.u8 	[%rd125+2], %rs117;
	st.local.u8 	[%rd125+3], %rs117;
	st.local.u8 	[%rd125+4], %rs117;
	st.local.u8 	[%rd125+5], %rs117;
	st.local.u8 	[%rd125+6], %rs117;
	st.local.u8 	[%rd125+7], %rs117;
	st.local.u8 	[%rd125+8], %rs117;
	st.local.u8 	[%rd125+9], %rs117;
	st.local.u8 	[%rd125+10], %rs117;
	st.local.u8 	[%rd125+11], %rs117;
	st.local.u8 	[%rd125+12], %rs117;
	st.local.u8 	[%rd125+13], %rs117;
	st.local.u8 	[%rd125+14], %rs117;
	st.local.u8 	[%rd125+15], %rs117;
	add.s32 	%r7753, %r7753, 16;
	st.local.u8 	[%rd125+16], %rs117;
	add.s32 	%r7757, %r7757, 16;
	setp.eq.s32 	%p28, %r7757, %r28;
	@%p28 bra 	$L__BB0_26;
	bra.uni 	$L__BB0_25;
$L__BB0_26:
	setp.eq.s32 	%p29, %r27, 0;
	@%p29 bra 	$L__BB0_51;
	and.b32  	%r49, %r26, 7;
	setp.lt.u32 	%p30, %r27, 8;
	@%p30 bra 	$L__BB0_29;
	cvt.u64.u32 	%rd126, %r7753;
	add.s64 	%rd127, %rd5, %rd126;
	mov.b16 	%rs118, 0;
	st.local.u8 	[%rd127+1], %rs118;
	st.local.u8 	[%rd127+2], %rs118;
	st.local.u8 	[%rd127+3], %rs118;
	st.local.u8 	[%rd127+4], %rs118;
	st.local.u8 	[%rd127+5], %rs118;
	st.local.u8 	[%rd127+6], %rs118;
	st.local.u8 	[%rd127+7], %rs118;
	add.s32 	%r7753, %r7753, 8;
	st.local.u8 	[%rd127+8], %rs118;
$L__BB0_29:
	setp.eq.s32 	%p31, %r49, 0;
	@%p31 bra 	$L__BB0_51;
	and.b32  	%r52, %r26, 3;
	setp.lt.u32 	%p32, %r49, 4;
	@%p32 bra 	$L__BB0_32;
	cvt.u64.u32 	%rd128, %r7753;
	add.s64 	%rd129, %rd5, %rd128;
	mov.b16 	%rs119, 0;
	st.local.u8 	[%rd129+1], %rs119;
	st.local.u8 	[%rd129+2], %rs119;
	st.local.u8 	[%rd129+3], %rs119;
	add.s32 	%r7753, %r7753, 4;
	st.local.u8 	[%rd129+4], %rs119;
$L__BB0_32:
	setp.eq.s32 	%p33, %r52, 0;
	@%p33 bra 	$L__BB0_51;
	cvt.u64.u32 	%rd130, %r7753;
	add.s64 	%rd29, %rd5, %rd130;
	mov.b16 	%rs120, 0;
	st.local.u8 	[%rd29+1], %rs120;
	setp.eq.s32 	%p34, %r52, 1;
	@%p34 bra 	$L__BB0_51;
	mov.b16 	%rs121, 0;
	st.local.u8 	[%rd29+2], %rs121;
	setp.eq.s32 	%p35, %r52, 2;
	@%p35 bra 	$L__BB0_51;
	mov.b16 	%rs122, 0;
	st.local.u8 	[%rd29+3], %rs122;
	bra.uni 	$L__BB0_51;
$L__BB0_36:
	cvt.u64.u32 	%rd58, %r7753;
	add.s64 	%rd59, %rd5, %rd58;
	mov.b16 	%rs77, 128;
	st.local.u8 	[%rd59], %rs77;
	add.s32 	%r7760, %r7753, 1;
	setp.gt.u32 	%p16, %r7760, 63;
	@%p16 bra 	$L__BB0_50;
	sub.s32 	%r34, 63, %r7753;
	and.b32  	%r35, %r34, 15;
	add.s32 	%r2593, %r7753, -48;
	setp.lt.u32 	%p17, %r2593, 15;
	@%p17 bra 	$L__BB0_40;
	and.b32  	%r36, %r34, -16;
	mov.b32 	%r7759, 0;
$L__BB0_39:
	.pragma "nounroll";
	cvt.u64.u32 	%rd60, %r7760;
	add.s64 	%rd61, %rd5, %rd60;
	mov.b16 	%rs78, 0;
	st.local.u8 	[%rd61], %rs78;
	add.s32 	%r2595, %r7760, 1;
	cvt.u64.u32 	%rd62, %r2595;
	add.s64 	%rd63, %rd5, %rd62;
	st.local.u8 	[%rd63], %rs78;
	add.s32 	%r2596, %r7760, 2;
	cvt.u64.u32 	%rd64, %r2596;
	add.s64 	%rd65, %rd5, %rd64;
	st.local.u8 	[%rd65], %rs78;
	add.s32 	%r2597, %r7760, 3;
	cvt.u64.u32 	%rd66, %r2597;
	add.s64 	%rd67, %rd5, %rd66;
	st.local.u8 	[%rd67], %rs78;
	add.s32 	%r2598, %r7760, 4;
	cvt.u64.u32 	%rd68, %r2598;
	add.s64 	%rd69, %rd5, %rd68;
	st.local.u8 	[%rd69], %rs78;
	add.s32 	%r2599, %r7760, 5;
	cvt.u64.u32 	%rd70, %r2599;
	add.s64 	%rd71, %rd5, %rd70;
	st.local.u8 	[%rd71], %rs78;
	add.s32 	%r2600, %r7760, 6;
	cvt.u64.u32 	%rd72, %r2600;
	add.s64 	%rd73, %rd5, %rd72;
	st.local.u8 	[%rd73], %rs78;
	add.s32 	%r2601, %r7760, 7;
	cvt.u64.u32 	%rd74, %r2601;
	add.s64 	%rd75, %rd5, %rd74;
	st.local.u8 	[%rd75], %rs78;
	add.s32 	%r2602, %r7760, 8;
	cvt.u64.u32 	%rd76, %r2602;
	add.s64 	%rd77, %rd5, %rd76;
	st.local.u8 	[%rd77], %rs78;
	add.s32 	%r2603, %r7760, 9;
	cvt.u64.u32 	%rd78, %r2603;
	add.s64 	%rd79, %rd5, %rd78;
	st.local.u8 	[%rd79], %rs78;
	add.s32 	%r2604, %r7760, 10;
	cvt.u64.u32 	%rd80, %r2604;
	add.s64 	%rd81, %rd5, %rd80;
	st.local.u8 	[%rd81], %rs78;
	add.s32 	%r2605, %r7760, 11;
	cvt.u64.u32 	%rd82, %r2605;
	add.s64 	%rd83, %rd5, %rd82;
	st.local.u8 	[%rd83], %rs78;
	add.s32 	%r2606, %r7760, 12;
	cvt.u64.u32 	%rd84, %r2606;
	add.s64 	%rd85, %rd5, %rd84;
	st.local.u8 	[%rd85], %rs78;
	add.s32 	%r2607, %r7760, 13;
	cvt.u64.u32 	%rd86, %r2607;
	add.s64 	%rd87, %rd5, %rd86;
	st.local.u8 	[%rd87], %rs78;
	add.s32 	%r2608, %r7760, 14;
	cvt.u64.u32 	%rd88, %r2608;
	add.s64 	%rd89, %rd5, %rd88;
	st.local.u8 	[%rd89], %rs78;
	add.s32 	%r2609, %r7760, 15;
	cvt.u64.u32 	%rd90, %r2609;
	add.s64 	%rd91, %rd5, %rd90;
	st.local.u8 	[%rd91], %rs78;
	add.s32 	%r7760, %r7760, 16;
	add.s32 	%r7759, %r7759, 16;
	setp.ne.s32 	%p18, %r7759, %r36;
	@%p18 bra 	$L__BB0_39;
$L__BB0_40:
	setp.eq.s32 	%p19, %r35, 0;
	@%p19 bra 	$L__BB0_50;
	and.b32  	%r42, %r34, 7;
	setp.lt.u32 	%p20, %r35, 8;
	@%p20 bra 	$L__BB0_43;
	cvt.u64.u32 	%rd92, %r7760;
	add.s64 	%rd93, %rd5, %rd92;
	mov.b16 	%rs79, 0;
	st.local.u8 	[%rd93], %rs79;
	add.s32 	%r2610, %r7760, 1;
	cvt.u64.u32 	%rd94, %r2610;
	add.s64 	%rd95, %rd5, %rd94;
	st.local.u8 	[%rd95], %rs79;
	add.s32 	%r2611, %r7760, 2;
	cvt.u64.u32 	%rd96, %r2611;
	add.s64 	%rd97, %rd5, %rd96;
	st.local.u8 	[%rd97], %rs79;
	add.s32 	%r2612, %r7760, 3;
	cvt.u64.u32 	%rd98, %r2612;
	add.s64 	%rd99, %rd5, %rd98;
	st.local.u8 	[%rd99], %rs79;
	add.s32 	%r2613, %r7760, 4;
	cvt.u64.u32 	%rd100, %r2613;
	add.s64 	%rd101, %rd5, %rd100;
	st.local.u8 	[%rd101], %rs79;
	add.s32 	%r2614, %r7760, 5;
	cvt.u64.u32 	%rd102, %r2614;
	add.s64 	%rd103, %rd5, %rd102;
	st.local.u8 	[%rd103], %rs79;
	add.s32 	%r2615, %r7760, 6;
	cvt.u64.u32 	%rd104, %r2615;
	add.s64 	%rd105, %rd5, %rd104;
	st.local.u8 	[%rd105], %rs79;
	add.s32 	%r2616, %r7760, 7;
	cvt.u64.u32 	%rd106, %r2616;
	add.s64 	%rd107, %rd5, %rd106;
	st.local.u8 	[%rd107], %rs79;
	add.s32 	%r7760, %r7760, 8;
$L__BB0_43:
	setp.eq.s32 	%p21, %r42, 0;
	@%p21 bra 	$L__BB0_50;
	and.b32  	%r45, %r34, 3;
	setp.lt.u32 	%p22, %r42, 4;
	@%p22 bra 	$L__BB0_46;
	cvt.u64.u32 	%rd108, %r7760;
	add.s64 	%rd109, %rd5, %rd108;
	mov.b16 	%rs80, 0;
	st.local.u8 	[%rd109], %rs80;
	add.s32 	%r2617, %r7760, 1;
	cvt.u64.u32 	%rd110, %r2617;
	add.s64 	%rd111, %rd5, %rd110;
	st.local.u8 	[%rd111], %rs80;
	add.s32 	%r2618, %r7760, 2;
	cvt.u64.u32 	%rd112, %r2618;
	add.s64 	%rd113, %rd5, %rd112;
	st.local.u8 	[%rd113], %rs80;
	add.s32 	%r2619, %r7760, 3;
	cvt.u64.u32 	%rd114, %r2619;
	add.s64 	%rd115, %rd5, %rd114;
	st.local.u8 	[%rd115], %rs80;
	add.s32 	%r7760, %r7760, 4;
$L__BB0_46:
	setp.eq.s32 	%p23, %r45, 0;
	@%p23 bra 	$L__BB0_50;
	cvt.u64.u32 	%rd116, %r7760;
	add.s64 	%rd117, %rd5, %rd116;
	mov.b16 	%rs81, 0;
	st.local.u8 	[%rd117], %rs81;
	setp.eq.s32 	%p24, %r45, 1;
	@%p24 bra 	$L__BB0_50;
	add.s32 	%r2620, %r7760, 1;
	cvt.u64.u32 	%rd118, %r2620;
	add.s64 	%rd119, %rd5, %rd118;
	mov.b16 	%rs82, 0;
	st.local.u8 	[%rd119], %rs82;
	setp.eq.s32 	%p25, %r45, 2;
	@%p25 bra 	$L__BB0_50;
	add.s32 	%r2621, %r7760, 2;
	cvt.u64.u32 	%rd120, %r2621;
	add.s64 	%rd121, %rd5, %rd120;
	mov.b16 	%rs83, 0;
	st.local.u8 	[%rd121], %rs83;
$L__BB0_50:
	ld.local.v2.b32 	{%r2622, %r2623}, [%rd5];
	bfe.u32 	%r2624, %r2623, 16, 8;
	cvt.u16.u32 	%rs84, %r2624;
	bfe.u32 	%r2625, %r2623, 8, 8;
	bfe.u32 	%r2626, %r2623, 0, 8;
	bfe.u32 	%r2627, %r2622, 16, 8;
	cvt.u16.u32 	%rs85, %r2627;
	bfe.u32 	%r2628, %r2622, 8, 8;
	bfe.u32 	%r2629, %r2622, 0, 8;
	shl.b32 	%r2630, %r2629, 24;
	shl.b32 	%r2631, %r2628, 16;
	and.b32  	%r2632, %r2631, 16711680;
	or.b32  	%r2633, %r2632, %r2630;
	and.b16  	%rs86, %rs85, 255;
	mul.wide.u16 	%r2634, %rs86, 256;
	or.b32  	%r2635, %r2633, %r2634;
	bfe.u32 	%r2636, %r2622, 24, 8;
	or.b32  	%r2637, %r2635, %r2636;
	shl.b32 	%r2638, %r2626, 24;
	shl.b32 	%r2639, %r2625, 16;
	and.b32  	%r2640, %r2639, 16711680;
	or.b32  	%r2641, %r2640, %r2638;
	and.b16  	%rs87, %rs84, 255;
	mul.wide.u16 	%r2642, %rs87, 256;
	or.b32  	%r2643, %r2641, %r2642;
	bfe.u32 	%r2644, %r2623, 24, 8;
	or.b32  	%r2645, %r2643, %r2644;
	ld.local.v2.b32 	{%r2646, %r2647}, [%rd5+8];
	bfe.u32 	%r2648, %r2647, 16, 8;
	cvt.u16.u32 	%rs88, %r2648;
	bfe.u32 	%r2649, %r2647, 8, 8;
	bfe.u32 	%r2650, %r2647, 0, 8;
	bfe.u32 	%r2651, %r2646, 16, 8;
	cvt.u16.u32 	%rs89, %r2651;
	bfe.u32 	%r2652, %r2646, 8, 8;
	bfe.u32 	%r2653, %r2646, 0, 8;
	shl.b32 	%r2654, %r2653, 24;
	shl.b32 	%r2655, %r2652, 16;
	and.b32  	%r2656, %r2655, 16711680;
	or.b32  	%r2657, %r2656, %r2654;
	and.b16  	%rs90, %rs89, 255;
	mul.wide.u16 	%r2658, %rs90, 256;
	or.b32  	%r2659, %r2657, %r2658;
	bfe.u32 	%r2660, %r2646, 24, 8;
	or.b32  	%r2661, %r2659, %r2660;
	shl.b32 	%r2662, %r2650, 24;
	shl.b32 	%r2663, %r2649, 16;
	and.b32  	%r2664, %r2663, 16711680;
	or.b32  	%r2665, %r2664, %r2662;
	and.b16  	%rs91, %rs88, 255;
	mul.wide.u16 	%r2666, %rs91, 256;
	or.b32  	%r2667, %r2665, %r2666;
	bfe.u32 	%r2668, %r2647, 24, 8;
	or.b32  	%r2669, %r2667, %r2668;
	ld.local.v2.b32 	{%r2670, %r2671}, [%rd5+16];
	bfe.u32 	%r2672, %r2671, 16, 8;
	cvt.u16.u32 	%rs92, %r2672;
	bfe.u32 	%r2673, %r2671, 8, 8;
	bfe.u32 	%r2674, %r2671, 0, 8;
	bfe.u32 	%r2675, %r2670, 16, 8;
	cvt.u16.u32 	%rs93, %r2675;
	bfe.u32 	%r2676, %r2670, 8, 8;
	bfe.u32 	%r2677, %r2670, 0, 8;
	shl.b32 	%r2678, %r2677, 24;
	shl.b32 	%r2679, %r2676, 16;
	and.b32  	%r2680, %r2679, 16711680;
	or.b32  	%r2681, %r2680, %r2678;
	and.b16  	%rs94, %rs93, 255;
	mul.wide.u16 	%r2682, %rs94, 256;
	or.b32  	%r2683, %r2681, %r2682;
	bfe.u32 	%r2684, %r2670, 24, 8;
	or.b32  	%r2685, %r2683, %r2684;
	shl.b32 	%r2686, %r2674, 24;
	shl.b32 	%r2687, %r2673, 16;
	and.b32  	%r2688, %r2687, 16711680;
	or.b32  	%r2689, %r2688, %r2686;
	and.b16  	%rs95, %rs92, 255;
	mul.wide.u16 	%r2690, %rs95, 256;
	or.b32  	%r2691, %r2689, %r2690;
	bfe.u32 	%r2692, %r2671, 24, 8;
	or.b32  	%r2693, %r2691, %r2692;
	ld.local.v2.b32 	{%r2694, %r2695}, [%rd5+24];
	bfe.u32 	%r2696, %r2695, 16, 8;
	cvt.u16.u32 	%rs96, %r2696;
	bfe.u32 	%r2697, %r2695, 8, 8;
	bfe.u32 	%r2698, %r2695, 0, 8;
	bfe.u32 	%r2699, %r2694, 16, 8;
	cvt.u16.u32 	%rs97, %r2699;
	bfe.u32 	%r2700, %r2694, 8, 8;
	bfe.u32 	%r2701, %r2694, 0, 8;
	shl.b32 	%r2702, %r2701, 24;
	shl.b32 	%r2703, %r2700, 16;
	and.b32  	%r2704, %r2703, 16711680;
	or.b32  	%r2705, %r2704, %r2702;
	and.b16  	%rs98, %rs97, 255;
	mul.wide.u16 	%r2706, %rs98, 256;
	or.b32  	%r2707, %r2705, %r2706;
	bfe.u32 	%r2708, %r2694, 24, 8;
	or.b32  	%r2709, %r2707, %r2708;
	shl.b32 	%r2710, %r2698, 24;
	shl.b32 	%r2711, %r2697, 16;
	and.b32  	%r2712, %r2711, 16711680;
	or.b32  	%r2713, %r2712, %r2710;
	and.b16  	%rs99, %rs96, 255;
	mul.wide.u16 	%r2714, %rs99, 256;
	or.b32  	%r2715, %r2713, %r2714;
	bfe.u32 	%r2716, %r2695, 24, 8;
	or.b32  	%r2717, %r2715, %r2716;
	ld.local.v2.b32 	{%r2718, %r2719}, [%rd5+32];
	bfe.u32 	%r2720, %r2719, 16, 8;
	cvt.u16.u32 	%rs100, %r2720;
	bfe.u32 	%r2721, %r2719, 8, 8;
	bfe.u32 	%r2722, %r2719, 0, 8;
	bfe.u32 	%r2723, %r2718, 16, 8;
	cvt.u16.u32 	%rs101, %r2723;
	bfe.u32 	%r2724, %r2718, 8, 8;
	bfe.u32 	%r2725, %r2718, 0, 8;
	shl.b32 	%r2726, %r2725, 24;
	shl.b32 	%r2727, %r2724, 16;
	and.b32  	%r2728, %r2727, 16711680;
	or.b32  	%r2729, %r2728, %r2726;
	and.b16  	%rs102, %rs101, 255;
	mul.wide.u16 	%r2730, %rs102, 256;
	or.b32  	%r2731, %r2729, %r2730;
	bfe.u32 	%r2732, %r2718, 24, 8;
	or.b32  	%r2733, %r2731, %r2732;
	shl.b32 	%r2734, %r2722, 24;
	shl.b32 	%r2735, %r2721, 16;
	and.b32  	%r2736, %r2735, 16711680;
	or.b32  	%r2737, %r2736, %r2734;
	and.b16  	%rs103, %rs100, 255;
	mul.wide.u16 	%r2738, %rs103, 256;
	or.b32  	%r2739, %r2737, %r2738;
	bfe.u32 	%r2740, %r2719, 24, 8;
	or.b32  	%r2741, %r2739, %r2740;
	ld.local.v2.b32 	{%r2742, %r2743}, [%rd5+40];
	bfe.u32 	%r2744, %r2743, 16, 8;
	cvt.u16.u32 	%rs104, %r2744;
	bfe.u32 	%r2745, %r2743, 8, 8;
	bfe.u32 	%r2746, %r2743, 0, 8;
	bfe.u32 	%r2747, %r2742, 16, 8;
	cvt.u16.u32 	%rs105, %r2747;
	bfe.u32 	%r2748, %r2742, 8, 8;
	bfe.u32 	%r2749, %r2742, 0, 8;
	shl.b32 	%r2750, %r2749, 24;
	shl.b32 	%r2751, %r2748, 16;
	and.b32  	%r2752, %r2751, 16711680;
	or.b32  	%r2753, %r2752, %r2750;
	and.b16  	%rs106, %rs105, 255;
	mul.wide.u16 	%r2754, %rs106, 256;
	or.b32  	%r2755, %r2753, %r2754;
	bfe.u32 	%r2756, %r2742, 24, 8;
	or.b32  	%r2757, %r2755, %r2756;
	shl.b32 	%r2758, %r2746, 24;
	shl.b32 	%r2759, %r2745, 16;
	and.b32  	%r2760, %r2759, 16711680;
	or.b32  	%r2761, %r2760, %r2758;
	and.b16  	%rs107, %rs104, 255;
	mul.wide.u16 	%r2762, %rs107, 256;
	or.b32  	%r2763, %r2761, %r2762;
	bfe.u32 	%r2764, %r2743, 24, 8;
	or.b32  	%r2765, %r2763, %r2764;
	ld.local.v2.b32 	{%r2766, %r2767}, [%rd5+48];
	bfe.u32 	%r2768, %r2767, 16, 8;
	cvt.u16.u32 	%rs108, %r2768;
	bfe.u32 	%r2769, %r2767, 8, 8;
	bfe.u32 	%r2770, %r2767, 0, 8;
	bfe.u32 	%r2771, %r2766, 16, 8;
	cvt.u16.u32 	%rs109, %r2771;
	bfe.u32 	%r2772, %r2766, 8, 8;
	bfe.u32 	%r2773, %r2766, 0, 8;
	shl.b32 	%r2774, %r2773, 24;
	shl.b32 	%r2775, %r2772, 16;
	and.b32  	%r2776, %r2775, 16711680;
	or.b32  	%r2777, %r2776, %r2774;
	and.b16  	%rs110, %rs109, 255;
	mul.wide.u16 	%r2778, %rs110, 256;
	or.b32  	%r2779, %r2777, %r2778;
	bfe.u32 	%r2780, %r2766, 24, 8;
	or.b32  	%r2781, %r2779, %r2780;
	shl.b32 	%r2782, %r2770, 24;
	shl.b32 	%r2783, %r2769, 16;
	and.b32  	%r2784, %r2783, 16711680;
	or.b32  	%r2785, %r2784, %r2782;
	and.b16  	%rs111, %rs108, 255;
	mul.wide.u16 	%r2786, %rs111, 256;
	or.b32  	%r2787, %r2785, %r2786;
	bfe.u32 	%r2788, %r2767, 24, 8;
	or.b32  	%r2789, %r2787, %r2788;
	ld.local.v2.b32 	{%r2790, %r2791}, [%rd5+56];
	bfe.u32 	%r2792, %r2791, 16, 8;
	cvt.u16.u32 	%rs112, %r2792;
	bfe.u32 	%r2793, %r2791, 8, 8;
	bfe.u32 	%r2794, %r2791, 0, 8;
	bfe.u32 	%r2795, %r2790, 16, 8;
	cvt.u16.u32 	%rs113, %r2795;
	bfe.u32 	%r2796, %r2790, 8, 8;
	bfe.u32 	%r2797, %r2790, 0, 8;
	shl.b32 	%r2798, %r2797, 24;
	shl.b32 	%r2799, %r2796, 16;
	and.b32  	%r2800, %r2799, 16711680;
	or.b32  	%r2801, %r2800, %r2798;
	and.b16  	%rs114, %rs113, 255;
	mul.wide.u16 	%r2802, %rs114, 256;
	or.b32  	%r2803, %r2801, %r2802;
	bfe.u32 	%r2804, %r2790, 24, 8;
	or.b32  	%r2805, %r2803, %r2804;
	shl.b32 	%r2806, %r2794, 24;
	shl.b32 	%r2807, %r2793, 16;
	and.b32  	%r2808, %r2807, 16711680;
	or.b32  	%r2809, %r2808, %r2806;
	and.b16  	%rs115, %rs112, 255;
	mul.wide.u16 	%r2810, %rs115, 256;
	or.b32  	%r2811, %r2809, %r2810;
	bfe.u32 	%r2812, %r2791, 24, 8;
	or.b32  	%r2813, %r2811, %r2812;
	shf.l.wrap.b32 	%r2814, %r2803, %r2805, 15;
	shf.l.wrap.b32 	%r2815, %r2803, %r2805, 13;
	xor.b32  	%r2816, %r2814, %r2815;
	shr.u32 	%r2817, %r2803, 10;
	xor.b32  	%r2818, %r2816, %r2817;
	add.s32 	%r2819, %r2818, %r2741;
	shf.l.wrap.b32 	%r2820, %r2645, %r2645, 25;
	shf.l.wrap.b32 	%r2821, %r2643, %r2645, 14;
	xor.b32  	%r2822, %r2820, %r2821;
	shr.u32 	%r2823, %r2645, 3;
	xor.b32  	%r2824, %r2822, %r2823;
	add.s32 	%r2825, %r2819, %r2637;
	add.s32 	%r2826, %r2825, %r2824;
	shf.l.wrap.b32 	%r2827, %r2811, %r2813, 15;
	shf.l.wrap.b32 	%r2828, %r2811, %r2813, 13;
	xor.b32  	%r2829, %r2827, %r2828;
	shr.u32 	%r2830, %r2811, 10;
	xor.b32  	%r2831, %r2829, %r2830;
	add.s32 	%r2832, %r2831, %r2757;
	shf.l.wrap.b32 	%r2833, %r2661, %r2661, 25;
	shf.l.wrap.b32 	%r2834, %r2659, %r2661, 14;
	xor.b32  	%r2835, %r2833, %r2834;
	shr.u32 	%r2836, %r2661, 3;
	xor.b32  	%r2837, %r2835, %r2836;
	add.s32 	%r2838, %r2832, %r2645;
	add.s32 	%r2839, %r2838, %r2837;
	shf.l.wrap.b32 	%r2840, %r2826, %r2826, 15;
	shf.l.wrap.b32 	%r2841, %r2826, %r2826, 13;
	xor.b32  	%r2842, %r2840, %r2841;
	shr.u32 	%r2843, %r2826, 10;
	xor.b32  	%r2844, %r2842, %r2843;
	add.s32 	%r2845, %r2844, %r2765;
	shf.l.wrap.b32 	%r2846, %r2669, %r2669, 25;
	shf.l.wrap.b32 	%r2847, %r2667, %r2669, 14;
	xor.b32  	%r2848, %r2846, %r2847;
	shr.u32 	%r2849, %r2669, 3;
	xor.b32  	%r2850, %r2848, %r2849;
	add.s32 	%r2851, %r2845, %r2661;
	add.s32 	%r2852, %r2851, %r2850;
	shf.l.wrap.b32 	%r2853, %r2839, %r2839, 15;
	shf.l.wrap.b32 	%r2854, %r2839, %r2839, 13;
	xor.b32  	%r2855, %r2853, %r2854;
	shr.u32 	%r2856, %r2839, 10;
	xor.b32  	%r2857, %r2855, %r2856;
	add.s32 	%r2858, %r2857, %r2781;
	shf.l.wrap.b32 	%r2859, %r2685, %r2685, 25;
	shf.l.wrap.b32 	%r2860, %r2683, %r2685, 14;
	xor.b32  	%r2861, %r2859, %r2860;
	shr.u32 	%r2862, %r2685, 3;
	xor.b32  	%r2863, %r2861, %r2862;
	add.s32 	%r2864, %r2858, %r2669;
	add.s32 	%r2865, %r2864, %r2863;
	shf.l.wrap.b32 	%r2866, %r2852, %r2852, 15;
	shf.l.wrap.b32 	%r2867, %r2852, %r2852, 13;
	xor.b32  	%r2868, %r2866, %r2867;
	shr.u32 	%r2869, %r2852, 10;
	xor.b32  	%r2870, %r2868, %r2869;
	add.s32 	%r2871, %r2870, %r2789;
	shf.l.wrap.b32 	%r2872, %r2693, %r2693, 25;
	shf.l.wrap.b32 	%r2873, %r2691, %r2693, 14;
	xor.b32  	%r2874, %r2872, %r2873;
	shr.u32 	%r2875, %r2693, 3;
	xor.b32  	%r2876, %r2874, %r2875;
	add.s32 	%r2877, %r2871, %r2685;
	add.s32 	%r2878, %r2877, %r2876;
	shf.l.wrap.b32 	%r2879, %r2865, %r2865, 15;
	shf.l.wrap.b32 	%r2880, %r2865, %r2865, 13;
	xor.b32  	%r2881, %r2879, %r2880;
	shr.u32 	%r2882, %r2865, 10;
	xor.b32  	%r2883, %r2881, %r2882;
	add.s32 	%r2884, %r2883, %r2805;
	shf.l.wrap.b32 	%r2885, %r2709, %r2709, 25;
	shf.l.wrap.b32 	%r2886, %r2707, %r2709, 14;
	xor.b32  	%r2887, %r2885, %r2886;
	shr.u32 	%r2888, %r2709, 3;
	xor.b32  	%r2889, %r2887, %r2888;
	add.s32 	%r2890, %r2884, %r2693;
	add.s32 	%r2891, %r2890, %r2889;
	shf.l.wrap.b32 	%r2892, %r2878, %r2878, 15;
	shf.l.wrap.b32 	%r2893, %r2878, %r2878, 13;
	xor.b32  	%r2894, %r2892, %r2893;
	shr.u32 	%r2895, %r2878, 10;
	xor.b32  	%r2896, %r2894, %r2895;
	add.s32 	%r2897, %r2896, %r2813;
	shf.l.wrap.b32 	%r2898, %r2717, %r2717, 25;
	shf.l.wrap.b32 	%r2899, %r2715, %r2717, 14;
	xor.b32  	%r2900, %r2898, %r2899;
	shr.u32 	%r2901, %r2717, 3;
	xor.b32  	%r2902, %r2900, %r2901;
	add.s32 	%r2903, %r2897, %r2709;
	add.s32 	%r2904, %r2903, %r2902;
	shf.l.wrap.b32 	%r2905, %r2891, %r2891, 15;
	shf.l.wrap.b32 	%r2906, %r2891, %r2891, 13;
	xor.b32  	%r2907, %r2905, %r2906;
	shr.u32 	%r2908, %r2891, 10;
	xor.b32  	%r2909, %r2907, %r2908;
	add.s32 	%r2910, %r2909, %r2826;
	shf.l.wrap.b32 	%r2911, %r2733, %r2733, 25;
	shf.l.wrap.b32 	%r2912, %r2731, %r2733, 14;
	xor.b32  	%r2913, %r2911, %r2912;
	shr.u32 	%r2914, %r2733, 3;
	xor.b32  	%r2915, %r2913, %r2914;
	add.s32 	%r2916, %r2910, %r2717;
	add.s32 	%r2917, %r2916, %r2915;
	shf.l.wrap.b32 	%r2918, %r2904, %r2904, 15;
	shf.l.wrap.b32 	%r2919, %r2904, %r2904, 13;
	xor.b32  	%r2920, %r2918, %r2919;
	shr.u32 	%r2921, %r2904, 10;
	xor.b32  	%r2922, %r2920, %r2921;
	add.s32 	%r2923, %r2922, %r2839;
	shf.l.wrap.b32 	%r2924, %r2741, %r2741, 25;
	shf.l.wrap.b32 	%r2925, %r2739, %r2741, 14;
	xor.b32  	%r2926, %r2924, %r2925;
	shr.u32 	%r2927, %r2741, 3;
	xor.b32  	%r2928, %r2926, %r2927;
	add.s32 	%r2929, %r2923, %r2733;
	add.s32 	%r2930, %r2929, %r2928;
	shf.l.wrap.b32 	%r2931, %r2917, %r2917, 15;
	shf.l.wrap.b32 	%r2932, %r2917, %r2917, 13;
	xor.b32  	%r2933, %r2931, %r2932;
	shr.u32 	%r2934, %r2917, 10;
	xor.b32  	%r2935, %r2933, %r2934;
	add.s32 	%r2936, %r2935, %r2852;
	shf.l.wrap.b32 	%r2937, %r2757, %r2757, 25;
	shf.l.wrap.b32 	%r2938, %r2755, %r2757, 14;
	xor.b32  	%r2939, %r2937, %r2938;
	shr.u32 	%r2940, %r2757, 3;
	xor.b32  	%r2941, %r2939, %r2940;
	add.s32 	%r2942, %r2936, %r2741;
	add.s32 	%r2943, %r2942, %r2941;
	shf.l.wrap.b32 	%r2944, %r2930, %r2930, 15;
	shf.l.wrap.b32 	%r2945, %r2930, %r2930, 13;
	xor.b32  	%r2946, %r2944, %r2945;
	shr.u32 	%r2947, %r2930, 10;
	xor.b32  	%r2948, %r2946, %r2947;
	add.s32 	%r2949, %r2948, %r2865;
	shf.l.wrap.b32 	%r2950, %r2765, %r2765, 25;
	shf.l.wrap.b32 	%r2951, %r2763, %r2765, 14;
	xor.b32  	%r2952, %r2950, %r2951;
	shr.u32 	%r2953, %r2765, 3;
	xor.b32  	%r2954, %r2952, %r2953;
	add.s32 	%r2955, %r2949, %r2757;
	add.s32 	%r2956, %r2955, %r2954;
	shf.l.wrap.b32 	%r2957, %r2943, %r2943, 15;
	shf.l.wrap.b32 	%r2958, %r2943, %r2943, 13;
	xor.b32  	%r2959, %r2957, %r2958;
	shr.u32 	%r2960, %r2943, 10;
	xor.b32  	%r2961, %r2959, %r2960;
	add.s32 	%r2962, %r2961, %r2878;
	shf.l.wrap.b32 	%r2963, %r2781, %r2781, 25;
	shf.l.wrap.b32 	%r2964, %r2779, %r2781, 14;
	xor.b32  	%r2965, %r2963, %r2964;
	shr.u32 	%r2966, %r2781, 3;
	xor.b32  	%r2967, %r2965, %r2966;
	add.s32 	%r2968, %r2962, %r2765;
	add.s32 	%r2969, %r2968, %r2967;
	shf.l.wrap.b32 	%r2970, %r2956, %r2956, 15;
	shf.l.wrap.b32 	%r2971, %r2956, %r2956, 13;
	xor.b32  	%r2972, %r2970, %r2971;
	shr.u32 	%r2973, %r2956, 10;
	xor.b32  	%r2974, %r2972, %r2973;
	add.s32 	%r2975, %r2974, %r2891;
	shf.l.wrap.b32 	%r2976, %r2789, %r2789, 25;
	shf.l.wrap.b32 	%r2977, %r2787, %r2789, 14;
	xor.b32  	%r2978, %r2976, %r2977;
	shr.u32 	%r2979, %r2789, 3;
	xor.b32  	%r2980, %r2978, %r2979;
	add.s32 	%r2981, %r2975, %r2781;
	add.s32 	%r2982, %r2981, %r2980;
	shf.l.wrap.b32 	%r2983, %r2969, %r2969, 15;
	shf.l.wrap.b32 	%r2984, %r2969, %r2969, 13;
	xor.b32  	%r2985, %r2983, %r2984;
	shr.u32 	%r2986, %r2969, 10;
	xor.b32  	%r2987, %r2985, %r2986;
	add.s32 	%r2988, %r2987, %r2904;
	shf.l.wrap.b32 	%r2989, %r2805, %r2805, 25;
	shf.l.wrap.b32 	%r2990, %r2803, %r2805, 14;
	xor.b32  	%r2991, %r2989, %r2990;
	shr.u32 	%r2992, %r2805, 3;
	xor.b32  	%r2993, %r2991, %r2992;
	add.s32 	%r2994, %r2988, %r2789;
	add.s32 	%r2995, %r2994, %r2993;
	shf.l.wrap.b32 	%r2996, %r2982, %r2982, 15;
	shf.l.wrap.b32 	%r2997, %r2982, %r2982, 13;
	xor.b32  	%r2998, %r2996, %r2997;
	shr.u32 	%r2999, %r2982, 10;
	xor.b32  	%r3000, %r2998, %r2999;
	add.s32 	%r3001, %r3000, %r2917;
	shf.l.wrap.b32 	%r3002, %r2813, %r2813, 25;
	shf.l.wrap.b32 	%r3003, %r2811, %r2813, 14;
	xor.b32  	%r3004, %r3002, %r3003;
	shr.u32 	%r3005, %r2813, 3;
	xor.b32  	%r3006, %r3004, %r3005;
	add.s32 	%r3007, %r3001, %r2805;
	add.s32 	%r3008, %r3007, %r3006;
	shf.l.wrap.b32 	%r3009, %r2995, %r2995, 15;
	shf.l.wrap.b32 	%r3010, %r2995, %r2995, 13;
	xor.b32  	%r3011, %r3009, %r3010;
	shr.u32 	%r3012, %r2995, 10;
	xor.b32  	%r3013, %r3011, %r3012;
	add.s32 	%r3014, %r3013, %r2930;
	shf.l.wrap.b32 	%r3015, %r2826, %r2826, 25;
	shf.l.wrap.b32 	%r3016, %r2826, %r2826, 14;
	xor.b32  	%r3017, %r3015, %r3016;
	shr.u32 	%r3018, %r2826, 3;
	xor.b32  	%r3019, %r3017, %r3018;
	add.s32 	%r3020, %r3014, %r2813;
	add.s32 	%r3021, %r3020, %r3019;
	shf.l.wrap.b32 	%r3022, %r3008, %r3008, 15;
	shf.l.wrap.b32 	%r3023, %r3008, %r3008, 13;
	xor.b32  	%r3024, %r3022, %r3023;
	shr.u32 	%r3025, %r3008, 10;
	xor.b32  	%r3026, %r3024, %r3025;
	add.s32 	%r3027, %r3026, %r2943;
	shf.l.wrap.b32 	%r3028, %r2839, %r2839, 25;
	shf.l.wrap.b32 	%r3029, %r2839, %r2839, 14;
	xor.b32  	%r3030, %r3028, %r3029;
	shr.u32 	%r3031, %r2839, 3;
	xor.b32  	%r3032, %r3030, %r3031;
	add.s32 	%r3033, %r3027, %r2826;
	add.s32 	%r3034, %r3033, %r3032;
	shf.l.wrap.b32 	%r3035, %r3021, %r3021, 15;
	shf.l.wrap.b32 	%r3036, %r3021, %r3021, 13;
	xor.b32  	%r3037, %r3035, %r3036;
	shr.u32 	%r3038, %r3021, 10;
	xor.b32  	%r3039, %r3037, %r3038;
	add.s32 	%r3040, %r3039, %r2956;
	shf.l.wrap.b32 	%r3041, %r2852, %r2852, 25;
	shf.l.wrap.b32 	%r3042, %r2852, %r2852, 14;
	xor.b32  	%r3043, %r3041, %r3042;
	shr.u32 	%r3044, %r2852, 3;
	xor.b32  	%r3045, %r3043, %r3044;
	add.s32 	%r3046, %r3040, %r2839;
	add.s32 	%r3047, %r3046, %r3045;
	shf.l.wrap.b32 	%r3048, %r3034, %r3034, 15;
	shf.l.wrap.b32 	%r3049, %r3034, %r3034, 13;
	xor.b32  	%r3050, %r3048, %r3049;
	shr.u32 	%r3051, %r3034, 10;
	xor.b32  	%r3052, %r3050, %r3051;
	add.s32 	%r3053, %r3052, %r2969;
	shf.l.wrap.b32 	%r3054, %r2865, %r2865, 25;
	shf.l.wrap.b32 	%r3055, %r2865, %r2865, 14;
	xor.b32  	%r3056, %r3054, %r3055;
	shr.u32 	%r3057, %r2865, 3;
	xor.b32  	%r3058, %r3056, %r3057;
	add.s32 	%r3059, %r3053, %r2852;
	add.s32 	%r3060, %r3059, %r3058;
	shf.l.wrap.b32 	%r3061, %r3047, %r3047, 15;
	shf.l.wrap.b32 	%r3062, %r3047, %r3047, 13;
	xor.b32  	%r3063, %r3061, %r3062;
	shr.u32 	%r3064, %r3047, 10;
	xor.b32  	%r3065, %r3063, %r3064;
	add.s32 	%r3066, %r3065, %r2982;
	shf.l.wrap.b32 	%r3067, %r2878, %r2878, 25;
	shf.l.wrap.b32 	%r3068, %r2878, %r2878, 14;
	xor.b32  	%r3069, %r3067, %r3068;
	shr.u32 	%r3070, %r2878, 3;
	xor.b32  	%r3071, %r3069, %r3070;
	add.s32 	%r3072, %r3066, %r2865;
	add.s32 	%r3073, %r3072, %r3071;
	shf.l.wrap.b32 	%r3074, %r3060, %r3060, 15;
	shf.l.wrap.b32 	%r3075, %r3060, %r3060, 13;
	xor.b32  	%r3076, %r3074, %r3075;
	shr.u32 	%r3077, %r3060, 10;
	xor.b32  	%r3078, %r3076, %r3077;
	add.s32 	%r3079, %r3078, %r2995;
	shf.l.wrap.b32 	%r3080, %r2891, %r2891, 25;
	shf.l.wrap.b32 	%r3081, %r2891, %r2891, 14;
	xor.b32  	%r3082, %r3080, %r3081;
	shr.u32 	%r3083, %r2891, 3;
	xor.b32  	%r3084, %r3082, %r3083;
	add.s32 	%r3085, %r3079, %r2878;
	add.s32 	%r3086, %r3085, %r3084;
	shf.l.wrap.b32 	%r3087, %r3073, %r3073, 15;
	shf.l.wrap.b32 	%r3088, %r3073, %r3073, 13;
	xor.b32  	%r3089, %r3087, %r3088;
	shr.u32 	%r3090, %r3073, 10;
	xor.b32  	%r3091, %r3089, %r3090;
	add.s32 	%r3092, %r3091, %r3008;
	shf.l.wrap.b32 	%r3093, %r2904, %r2904, 25;
	shf.l.wrap.b32 	%r3094, %r2904, %r2904, 14;
	xor.b32  	%r3095, %r3093, %r3094;
	shr.u32 	%r3096, %r2904, 3;
	xor.b32  	%r3097, %r3095, %r3096;
	add.s32 	%r3098, %r3092, %r2891;
	add.s32 	%r3099, %r3098, %r3097;
	shf.l.wrap.b32 	%r3100, %r3086, %r3086, 15;
	shf.l.wrap.b32 	%r3101, %r3086, %r3086, 13;
	xor.b32  	%r3102, %r3100, %r3101;
	shr.u32 	%r3103, %r3086, 10;
	xor.b32  	%r3104, %r3102, %r3103;
	add.s32 	%r3105, %r3104, %r3021;
	shf.l.wrap.b32 	%r3106, %r2917, %r2917, 25;
	shf.l.wrap.b32 	%r3107, %r2917, %r2917, 14;
	xor.b32  	%r3108, %r3106, %r3107;
	shr.u32 	%r3109, %r2917, 3;
	xor.b32  	%r3110, %r3108, %r3109;
	add.s32 	%r3111, %r3105, %r2904;
	add.s32 	%r3112, %r3111, %r3110;
	shf.l.wrap.b32 	%r3113, %r3099, %r3099, 15;
	shf.l.wrap.b32 	%r3114, %r3099, %r3099, 13;
	xor.b32  	%r3115, %r3113, %r3114;
	shr.u32 	%r3116, %r3099, 10;
	xor.b32  	%r3117, %r3115, %r3116;
	add.s32 	%r3118, %r3117, %r3034;
	shf.l.wrap.b32 	%r3119, %r2930, %r2930, 25;
	shf.l.wrap.b32 	%r3120, %r2930, %r2930, 14;
	xor.b32  	%r3121, %r3119, %r3120;
	shr.u32 	%r3122, %r2930, 3;
	xor.b32  	%r3123, %r3121, %r3122;
	add.s32 	%r3124, %r3118, %r2917;
	add.s32 	%r3125, %r3124, %r3123;
	shf.l.wrap.b32 	%r3126, %r3112, %r3112, 15;
	shf.l.wrap.b32 	%r3127, %r3112, %r3112, 13;
	xor.b32  	%r3128, %r3126, %r3127;
	shr.u32 	%r3129, %r3112, 10;
	xor.b32  	%r3130, %r3128, %r3129;
	add.s32 	%r3131, %r3130, %r3047;
	shf.l.wrap.b32 	%r3132, %r2943, %r2943, 25;
	shf.l.wrap.b32 	%r3133, %r2943, %r2943, 14;
	xor.b32  	%r3134, %r3132, %r3133;
	shr.u32 	%r3135, %r2943, 3;
	xor.b32  	%r3136, %r3134, %r3135;
	add.s32 	%r3137, %r3131, %r2930;
	add.s32 	%r3138, %r3137, %r3136;
	shf.l.wrap.b32 	%r3139, %r3125, %r3125, 15;
	shf.l.wrap.b32 	%r3140, %r3125, %r3125, 13;
	xor.b32  	%r3141, %r3139, %r3140;
	shr.u32 	%r3142, %r3125, 10;
	xor.b32  	%r3143, %r3141, %r3142;
	add.s32 	%r3144, %r3143, %r3060;
	shf.l.wrap.b32 	%r3145, %r2956, %r2956, 25;
	shf.l.wrap.b32 	%r3146, %r2956, %r2956, 14;
	xor.b32  	%r3147, %r3145, %r3146;
	shr.u32 	%r3148, %r2956, 3;
	xor.b32  	%r3149, %r3147, %r3148;
	add.s32 	%r3150, %r3144, %r2943;
	add.s32 	%r3151, %r3150, %r3149;
	shf.l.wrap.b32 	%r3152, %r3138, %r3138, 15;
	shf.l.wrap.b32 	%r3153, %r3138, %r3138, 13;
	xor.b32  	%r3154, %r3152, %r3153;
	shr.u32 	%r3155, %r3138, 10;
	xor.b32  	%r3156, %r3154, %r3155;
	add.s32 	%r3157, %r3156, %r3073;
	shf.l.wrap.b32 	%r3158, %r2969, %r2969, 25;
	shf.l.wrap.b32 	%r3159, %r2969, %r2969, 14;
	xor.b32  	%r3160, %r3158, %r3159;
	shr.u32 	%r3161, %r2969, 3;
	xor.b32  	%r3162, %r3160, %r3161;
	add.s32 	%r3163, %r3157, %r2956;
	add.s32 	%r3164, %r3163, %r3162;
	shf.l.wrap.b32 	%r3165, %r3151, %r3151, 15;
	shf.l.wrap.b32 	%r3166, %r3151, %r3151, 13;
	xor.b32  	%r3167, %r3165, %r3166;
	shr.u32 	%r3168, %r3151, 10;
	xor.b32  	%r3169, %r3167, %r3168;
	add.s32 	%r3170, %r3169, %r3086;
	shf.l.wrap.b32 	%r3171, %r2982, %r2982, 25;
	shf.l.wrap.b32 	%r3172, %r2982, %r2982, 14;
	xor.b32  	%r3173, %r3171, %r3172;
	shr.u32 	%r3174, %r2982, 3;
	xor.b32  	%r3175, %r3173, %r3174;
	add.s32 	%r3176, %r3170, %r2969;
	add.s32 	%r3177, %r3176, %r3175;
	shf.l.wrap.b32 	%r3178, %r3164, %r3164, 15;
	shf.l.wrap.b32 	%r3179, %r3164, %r3164, 13;
	xor.b32  	%r3180, %r3178, %r3179;
	shr.u32 	%r3181, %r3164, 10;
	xor.b32  	%r3182, %r3180, %r3181;
	add.s32 	%r3183, %r3182, %r3099;
	shf.l.wrap.b32 	%r3184, %r2995, %r2995, 25;
	shf.l.wrap.b32 	%r3185, %r2995, %r2995, 14;
	xor.b32  	%r3186, %r3184, %r3185;
	shr.u32 	%r3187, %r2995, 3;
	xor.b32  	%r3188, %r3186, %r3187;
	add.s32 	%r3189, %r3183, %r2982;
	add.s32 	%r3190, %r3189, %r3188;
	shf.l.wrap.b32 	%r3191, %r3177, %r3177, 15;
	shf.l.wrap.b32 	%r3192, %r3177, %r3177, 13;
	xor.b32  	%r3193, %r3191, %r3192;
	shr.u32 	%r3194, %r3177, 10;
	xor.b32  	%r3195, %r3193, %r3194;
	add.s32 	%r3196, %r3195, %r3112;
	shf.l.wrap.b32 	%r3197, %r3008, %r3008, 25;
	shf.l.wrap.b32 	%r3198, %r3008, %r3008, 14;
	xor.b32  	%r3199, %r3197, %r3198;
	shr.u32 	%r3200, %r3008, 3;
	xor.b32  	%r3201, %r3199, %r3200;
	add.s32 	%r3202, %r3196, %r2995;
	add.s32 	%r3203, %r3202, %r3201;
	shf.l.wrap.b32 	%r3204, %r3190, %r3190, 15;
	shf.l.wrap.b32 	%r3205, %r3190, %r3190, 13;
	xor.b32  	%r3206, %r3204, %r3205;
	shr.u32 	%r3207, %r3190, 10;
	xor.b32  	%r3208, %r3206, %r3207;
	add.s32 	%r3209, %r3208, %r3125;
	shf.l.wrap.b32 	%r3210, %r3021, %r3021, 25;
	shf.l.wrap.b32 	%r3211, %r3021, %r3021, 14;
	xor.b32  	%r3212, %r3210, %r3211;
	shr.u32 	%r3213, %r3021, 3;
	xor.b32  	%r3214, %r3212, %r3213;
	add.s32 	%r3215, %r3209, %r3008;
	add.s32 	%r3216, %r3215, %r3214;
	shf.l.wrap.b32 	%r3217, %r3203, %r3203, 15;
	shf.l.wrap.b32 	%r3218, %r3203, %r3203, 13;
	xor.b32  	%r3219, %r3217, %r3218;
	shr.u32 	%r3220, %r3203, 10;
	xor.b32  	%r3221, %r3219, %r3220;
	add.s32 	%r3222, %r3221, %r3138;
	shf.l.wrap.b32 	%r3223, %r3034, %r3034, 25;
	shf.l.wrap.b32 	%r3224, %r3034, %r3034, 14;
	xor.b32  	%r3225, %r3223, %r3224;
	shr.u32 	%r3226, %r3034, 3;
	xor.b32  	%r3227, %r3225, %r3226;
	add.s32 	%r3228, %r3222, %r3021;
	add.s32 	%r3229, %r3228, %r3227;
	shf.l.wrap.b32 	%r3230, %r3216, %r3216, 15;
	shf.l.wrap.b32 	%r3231, %r3216, %r3216, 13;
	xor.b32  	%r3232, %r3230, %r3231;
	shr.u32 	%r3233, %r3216, 10;
	xor.b32  	%r3234, %r3232, %r3233;
	add.s32 	%r3235, %r3234, %r3151;
	shf.l.wrap.b32 	%r3236, %r3047, %r3047, 25;
	shf.l.wrap.b32 	%r3237, %r3047, %r3047, 14;
	xor.b32  	%r3238, %r3236, %r3237;
	shr.u32 	%r3239, %r3047, 3;
	xor.b32  	%r3240, %r3238, %r3239;
	add.s32 	%r3241, %r3235, %r3034;
	add.s32 	%r3242, %r3241, %r3240;
	shf.l.wrap.b32 	%r3243, %r3229, %r3229, 15;
	shf.l.wrap.b32 	%r3244, %r3229, %r3229, 13;
	xor.b32  	%r3245, %r3243, %r3244;
	shr.u32 	%r3246, %r3229, 10;
	xor.b32  	%r3247, %r3245, %r3246;
	add.s32 	%r3248, %r3247, %r3164;
	shf.l.wrap.b32 	%r3249, %r3060, %r3060, 25;
	shf.l.wrap.b32 	%r3250, %r3060, %r3060, 14;
	xor.b32  	%r3251, %r3249, %r3250;
	shr.u32 	%r3252, %r3060, 3;
	xor.b32  	%r3253, %r3251, %r3252;
	add.s32 	%r3254, %r3248, %r3047;
	add.s32 	%r3255, %r3254, %r3253;
	shf.l.wrap.b32 	%r3256, %r3242, %r3242, 15;
	shf.l.wrap.b32 	%r3257, %r3242, %r3242, 13;
	xor.b32  	%r3258, %r3256, %r3257;
	shr.u32 	%r3259, %r3242, 10;
	xor.b32  	%r3260, %r3258, %r3259;
	add.s32 	%r3261, %r3260, %r3177;
	shf.l.wrap.b32 	%r3262, %r3073, %r3073, 25;
	shf.l.wrap.b32 	%r3263, %r3073, %r3073, 14;
	xor.b32  	%r3264, %r3262, %r3263;
	shr.u32 	%r3265, %r3073, 3;
	xor.b32  	%r3266, %r3264, %r3265;
	add.s32 	%r3267, %r3261, %r3060;
	add.s32 	%r3268, %r3267, %r3266;
	shf.l.wrap.b32 	%r3269, %r3255, %r3255, 15;
	shf.l.wrap.b32 	%r3270, %r3255, %r3255, 13;
	xor.b32  	%r3271, %r3269, %r3270;
	shr.u32 	%r3272, %r3255, 10;
	xor.b32  	%r3273, %r3271, %r3272;
	add.s32 	%r3274, %r3273, %r3190;
	shf.l.wrap.b32 	%r3275, %r3086, %r3086, 25;
	shf.l.wrap.b32 	%r3276, %r3086, %r3086, 14;
	xor.b32  	%r3277, %r3275, %r3276;
	shr.u32 	%r3278, %r3086, 3;
	xor.b32  	%r3279, %r3277, %r3278;
	add.s32 	%r3280, %r3274, %r3073;
	add.s32 	%r3281, %r3280, %r3279;
	shf.l.wrap.b32 	%r3282, %r3268, %r3268, 15;
	shf.l.wrap.b32 	%r3283, %r3268, %r3268, 13;
	xor.b32  	%r3284, %r3282, %r3283;
	shr.u32 	%r3285, %r3268, 10;
	xor.b32  	%r3286, %r3284, %r3285;
	add.s32 	%r3287, %r3286, %r3203;
	shf.l.wrap.b32 	%r3288, %r3099, %r3099, 25;
	shf.l.wrap.b32 	%r3289, %r3099, %r3099, 14;
	xor.b32  	%r3290, %r3288, %r3289;
	shr.u32 	%r3291, %r3099, 3;
	xor.b32  	%r3292, %r3290, %r3291;
	add.s32 	%r3293, %r3287, %r3086;
	add.s32 	%r3294, %r3293, %r3292;
	shf.l.wrap.b32 	%r3295, %r3281, %r3281, 15;
	shf.l.wrap.b32 	%r3296, %r3281, %r3281, 13;
	xor.b32  	%r3297, %r3295, %r3296;
	shr.u32 	%r3298, %r3281, 10;
	xor.b32  	%r3299, %r3297, %r3298;
	add.s32 	%r3300, %r3299, %r3216;
	shf.l.wrap.b32 	%r3301, %r3112, %r3112, 25;
	shf.l.wrap.b32 	%r3302, %r3112, %r3112, 14;
	xor.b32  	%r3303, %r3301, %r3302;
	shr.u32 	%r3304, %r3112, 3;
	xor.b32  	%r3305, %r3303, %r3304;
	add.s32 	%r3306, %r3300, %r3099;
	add.s32 	%r3307, %r3306, %r3305;
	shf.l.wrap.b32 	%r3308, %r3294, %r3294, 15;
	shf.l.wrap.b32 	%r3309, %r3294, %r3294, 13;
	xor.b32  	%r3310, %r3308, %r3309;
	shr.u32 	%r3311, %r3294, 10;
	xor.b32  	%r3312, %r3310, %r3311;
	add.s32 	%r3313, %r3312, %r3229;
	shf.l.wrap.b32 	%r3314, %r3125, %r3125, 25;
	shf.l.wrap.b32 	%r3315, %r3125, %r3125, 14;
	xor.b32  	%r3316, %r3314, %r3315;
	shr.u32 	%r3317, %r3125, 3;
	xor.b32  	%r3318, %r3316, %r3317;
	add.s32 	%r3319, %r3313, %r3112;
	add.s32 	%r3320, %r3319, %r3318;
	shf.l.wrap.b32 	%r3321, %r3307, %r3307, 15;
	shf.l.wrap.b32 	%r3322, %r3307, %r3307, 13;
	xor.b32  	%r3323, %r3321, %r3322;
	shr.u32 	%r3324, %r3307, 10;
	xor.b32  	%r3325, %r3323, %r3324;
	add.s32 	%r3326, %r3325, %r3242;
	shf.l.wrap.b32 	%r3327, %r3138, %r3138, 25;
	shf.l.wrap.b32 	%r3328, %r3138, %r3138, 14;
	xor.b32  	%r3329, %r3327, %r3328;
	shr.u32 	%r3330, %r3138, 3;
	xor.b32  	%r3331, %r3329, %r3330;
	add.s32 	%r3332, %r3326, %r3125;
	add.s32 	%r3333, %r3332, %r3331;
	shf.l.wrap.b32 	%r3334, %r3320, %r3320, 15;
	shf.l.wrap.b32 	%r3335, %r3320, %r3320, 13;
	xor.b32  	%r3336, %r3334, %r3335;
	shr.u32 	%r3337, %r3320, 10;
	xor.b32  	%r3338, %r3336, %r3337;
	add.s32 	%r3339, %r3338, %r3255;
	shf.l.wrap.b32 	%r3340, %r3151, %r3151, 25;
	shf.l.wrap.b32 	%r3341, %r3151, %r3151, 14;
	xor.b32  	%r3342, %r3340, %r3341;
	shr.u32 	%r3343, %r3151, 3;
	xor.b32  	%r3344, %r3342, %r3343;
	add.s32 	%r3345, %r3339, %r3138;
	add.s32 	%r3346, %r3345, %r3344;
	shf.l.wrap.b32 	%r3347, %r3333, %r3333, 15;
	shf.l.wrap.b32 	%r3348, %r3333, %r3333, 13;
	xor.b32  	%r3349, %r3347, %r3348;
	shr.u32 	%r3350, %r3333, 10;
	xor.b32  	%r3351, %r3349, %r3350;
	add.s32 	%r3352, %r3351, %r3268;
	shf.l.wrap.b32 	%r3353, %r3164, %r3164, 25;
	shf.l.wrap.b32 	%r3354, %r3164, %r3164, 14;
	xor.b32  	%r3355, %r3353, %r3354;
	shr.u32 	%r3356, %r3164, 3;
	xor.b32  	%r3357, %r3355, %r3356;
	add.s32 	%r3358, %r3352, %r3151;
	add.s32 	%r3359, %r3358, %r3357;
	shf.l.wrap.b32 	%r3360, %r3346, %r3346, 15;
	shf.l.wrap.b32 	%r3361, %r3346, %r3346, 13;
	xor.b32  	%r3362, %r3360, %r3361;
	shr.u32 	%r3363, %r3346, 10;
	xor.b32  	%r3364, %r3362, %r3363;
	add.s32 	%r3365, %r3364, %r3281;
	shf.l.wrap.b32 	%r3366, %r3177, %r3177, 25;
	shf.l.wrap.b32 	%r3367, %r3177, %r3177, 14;
	xor.b32  	%r3368, %r3366, %r3367;
	shr.u32 	%r3369, %r3177, 3;
	xor.b32  	%r3370, %r3368, %r3369;
	add.s32 	%r3371, %r3365, %r3164;
	add.s32 	%r3372, %r3371, %r3370;
	shf.l.wrap.b32 	%r3373, %r3359, %r3359, 15;
	shf.l.wrap.b32 	%r3374, %r3359, %r3359, 13;
	xor.b32  	%r3375, %r3373, %r3374;
	shr.u32 	%r3376, %r3359, 10;
	xor.b32  	%r3377, %r3375, %r3376;
	add.s32 	%r3378, %r3377, %r3294;
	shf.l.wrap.b32 	%r3379, %r3190, %r3190, 25;
	shf.l.wrap.b32 	%r3380, %r3190, %r3190, 14;
	xor.b32  	%r3381, %r3379, %r3380;
	shr.u32 	%r3382, %r3190, 3;
	xor.b32  	%r3383, %r3381, %r3382;
	add.s32 	%r3384, %r3378, %r3177;
	add.s32 	%r3385, %r3384, %r3383;
	shf.l.wrap.b32 	%r3386, %r3372, %r3372, 15;
	shf.l.wrap.b32 	%r3387, %r3372, %r3372, 13;
	xor.b32  	%r3388, %r3386, %r3387;
	shr.u32 	%r3389, %r3372, 10;
	xor.b32  	%r3390, %r3388, %r3389;
	add.s32 	%r3391, %r3390, %r3307;
	shf.l.wrap.b32 	%r3392, %r3203, %r3203, 25;
	shf.l.wrap.b32 	%r3393, %r3203, %r3203, 14;
	xor.b32  	%r3394, %r3392, %r3393;
	shr.u32 	%r3395, %r3203, 3;
	xor.b32  	%r3396, %r3394, %r3395;
	add.s32 	%r3397, %r3391, %r3190;
	add.s32 	%r3398, %r3397, %r3396;
	shf.l.wrap.b32 	%r3399, %r3385, %r3385, 15;
	shf.l.wrap.b32 	%r3400, %r3385, %r3385, 13;
	xor.b32  	%r3401, %r3399, %r3400;
	shr.u32 	%r3402, %r3385, 10;
	xor.b32  	%r3403, %r3401, %r3402;
	add.s32 	%r3404, %r3403, %r3320;
	shf.l.wrap.b32 	%r3405, %r3216, %r3216, 25;
	shf.l.wrap.b32 	%r3406, %r3216, %r3216, 14;
	xor.b32  	%r3407, %r3405, %r3406;
	shr.u32 	%r3408, %r3216, 3;
	xor.b32  	%r3409, %r3407, %r3408;
	add.s32 	%r3410, %r3404, %r3203;
	add.s32 	%r3411, %r3410, %r3409;
	shf.l.wrap.b32 	%r3412, %r3398, %r3398, 15;
	shf.l.wrap.b32 	%r3413, %r3398, %r3398, 13;
	xor.b32  	%r3414, %r3412, %r3413;
	shr.u32 	%r3415, %r3398, 10;
	xor.b32  	%r3416, %r3414, %r3415;
	add.s32 	%r3417, %r3416, %r3333;
	shf.l.wrap.b32 	%r3418, %r3229, %r3229, 25;
	shf.l.wrap.b32 	%r3419, %r3229, %r3229, 14;
	xor.b32  	%r3420, %r3418, %r3419;
	shr.u32 	%r3421, %r3229, 3;
	xor.b32  	%r3422, %r3420, %r3421;
	add.s32 	%r3423, %r3417, %r3216;
	add.s32 	%r3424, %r3423, %r3422;
	shf.l.wrap.b32 	%r3425, %r3411, %r3411, 15;
	shf.l.wrap.b32 	%r3426, %r3411, %r3411, 13;
	xor.b32  	%r3427, %r3425, %r3426;
	shr.u32 	%r3428, %r3411, 10;
	xor.b32  	%r3429, %r3427, %r3428;
	add.s32 	%r3430, %r3429, %r3346;
	shf.l.wrap.b32 	%r3431, %r3242, %r3242, 25;
	shf.l.wrap.b32 	%r3432, %r3242, %r3242, 14;
	xor.b32  	%r3433, %r3431, %r3432;
	shr.u32 	%r3434, %r3242, 3;
	xor.b32  	%r3435, %r3433, %r3434;
	add.s32 	%r3436, %r3430, %r3229;
	add.s32 	%r3437, %r3436, %r3435;
	ld.local.v2.u32 	{%r3438, %r3439}, [%rd5+80];
	ld.local.v2.u32 	{%r3440, %r3441}, [%rd5+88];
	ld.local.v2.u32 	{%r3442, %r3443}, [%rd5+96];
	ld.local.v2.u32 	{%r3444, %r3445}, [%rd5+104];
	shf.l.wrap.b32 	%r3446, %r3442, %r3442, 26;
	shf.l.wrap.b32 	%r3447, %r3442, %r3442, 21;
	xor.b32  	%r3448, %r3446, %r3447;
	shf.l.wrap.b32 	%r3449, %r3442, %r3442, 7;
	xor.b32  	%r3450, %r3448, %r3449;
	and.b32  	%r3451, %r3442, %r3443;
	not.b32 	%r3452, %r3442;
	and.b32  	%r3453, %r3444, %r3452;
	or.b32  	%r3454, %r3451, %r3453;
	add.s32 	%r3455, %r3454, %r3445;
	add.s32 	%r3456, %r3455, %r3450;
	ld.const.u32 	%r3457, [dev_k];
	add.s32 	%r3458, %r3456, %r3457;
	add.s32 	%r3459, %r3458, %r2637;
	shf.l.wrap.b32 	%r3460, %r3438, %r3438, 30;
	shf.l.wrap.b32 	%r3461, %r3438, %r3438, 19;
	xor.b32  	%r3462, %r3460, %r3461;
	shf.l.wrap.b32 	%r3463, %r3438, %r3438, 10;
	xor.b32  	%r3464, %r3462, %r3463;
	xor.b32  	%r3465, %r3439, %r3440;
	and.b32  	%r3466, %r3438, %r3465;
	and.b32  	%r3467, %r3439, %r3440;
	xor.b32  	%r3468, %r3466, %r3467;
	add.s32 	%r3469, %r3464, %r3468;
	add.s32 	%r3470, %r3459, %r3441;
	add.s32 	%r3471, %r3469, %r3459;
	shf.l.wrap.b32 	%r3472, %r3470, %r3470, 26;
	shf.l.wrap.b32 	%r3473, %r3470, %r3470, 21;
	xor.b32  	%r3474, %r3472, %r3473;
	shf.l.wrap.b32 	%r3475, %r3470, %r3470, 7;
	xor.b32  	%r3476, %r3474, %r3475;
	and.b32  	%r3477, %r3470, %r3442;
	not.b32 	%r3478, %r3470;
	and.b32  	%r3479, %r3443, %r3478;
	or.b32  	%r3480, %r3477, %r3479;
	add.s32 	%r3481, %r3480, %r3444;
	add.s32 	%r3482, %r3481, %r3476;
	add.s32 	%r3483, %r3482, %r3;
	add.s32 	%r3484, %r3483, %r2645;
	shf.l.wrap.b32 	%r3485, %r3471, %r3471, 30;
	shf.l.wrap.b32 	%r3486, %r3471, %r3471, 19;
	xor.b32  	%r3487, %r3485, %r3486;
	shf.l.wrap.b32 	%r3488, %r3471, %r3471, 10;
	xor.b32  	%r3489, %r3487, %r3488;
	xor.b32  	%r3490, %r3438, %r3439;
	and.b32  	%r3491, %r3471, %r3490;
	and.b32  	%r3492, %r3438, %r3439;
	xor.b32  	%r3493, %r3491, %r3492;
	add.s32 	%r3494, %r3489, %r3493;
	add.s32 	%r3495, %r3484, %r3440;
	add.s32 	%r3496, %r3494, %r3484;
	shf.l.wrap.b32 	%r3497, %r3495, %r3495, 26;
	shf.l.wrap.b32 	%r3498, %r3495, %r3495, 21;
	xor.b32  	%r3499, %r3497, %r3498;
	shf.l.wrap.b32 	%r3500, %r3495, %r3495, 7;
	xor.b32  	%r3501, %r3499, %r3500;
	and.b32  	%r3502, %r3495, %r3470;
	not.b32 	%r3503, %r3495;
	and.b32  	%r3504, %r3442, %r3503;
	or.b32  	%r3505, %r3502, %r3504;
	add.s32 	%r3506, %r3505, %r3443;
	add.s32 	%r3507, %r3506, %r3501;
	add.s32 	%r3508, %r3507, %r4;
	add.s32 	%r3509, %r3508, %r2661;
	shf.l.wrap.b32 	%r3510, %r3496, %r3496, 30;
	shf.l.wrap.b32 	%r3511, %r3496, %r3496, 19;
	xor.b32  	%r3512, %r3510, %r3511;
	shf.l.wrap.b32 	%r3513, %r3496, %r3496, 10;
	xor.b32  	%r3514, %r3512, %r3513;
	xor.b32  	%r3515, %r3471, %r3438;
	and.b32  	%r3516, %r3496, %r3515;
	and.b32  	%r3517, %r3471, %r3438;
	xor.b32  	%r3518, %r3516, %r3517;
	add.s32 	%r3519, %r3514, %r3518;
	add.s32 	%r3520, %r3509, %r3439;
	add.s32 	%r3521, %r3519, %r3509;
	shf.l.wrap.b32 	%r3522, %r3520, %r3520, 26;
	shf.l.wrap.b32 	%r3523, %r3520, %r3520, 21;
	xor.b32  	%r3524, %r3522, %r3523;
	shf.l.wrap.b32 	%r3525, %r3520, %r3520, 7;
	xor.b32  	%r3526, %r3524, %r3525;
	and.b32  	%r3527, %r3520, %r3495;
	not.b32 	%r3528, %r3520;
	and.b32  	%r3529, %r3470, %r3528;
	or.b32  	%r3530, %r3527, %r3529;
	add.s32 	%r3531, %r3530, %r3442;
	add.s32 	%r3532, %r3531, %r3526;
	ld.const.u32 	%r3533, [dev_k+12];
	add.s32 	%r3534, %r3532, %r3533;
	add.s32 	%r3535, %r3534, %r2669;
	shf.l.wrap.b32 	%r3536, %r3521, %r3521, 30;
	shf.l.wrap.b32 	%r3537, %r3521, %r3521, 19;
	xor.b32  	%r3538, %r3536, %r3537;
	shf.l.wrap.b32 	%r3539, %r3521, %r3521, 10;
	xor.b32  	%r3540, %r3538, %r3539;
	xor.b32  	%r3541, %r3496, %r3471;
	and.b32  	%r3542, %r3521, %r3541;
	and.b32  	%r3543, %r3496, %r3471;
	xor.b32  	%r3544, %r3542, %r3543;
	add.s32 	%r3545, %r3540, %r3544;
	add.s32 	%r3546, %r3535, %r3438;
	add.s32 	%r3547, %r3545, %r3535;
	shf.l.wrap.b32 	%r3548, %r3546, %r3546, 26;
	shf.l.wrap.b32 	%r3549, %r3546, %r3546, 21;
	xor.b32  	%r3550, %r3548, %r3549;
	shf.l.wrap.b32 	%r3551, %r3546, %r3546, 7;
	xor.b32  	%r3552, %r3550, %r3551;
	and.b32  	%r3553, %r3546, %r3520;
	not.b32 	%r3554, %r3546;
	and.b32  	%r3555, %r3495, %r3554;
	or.b32  	%r3556, %r3553, %r3555;
	add.s32 	%r3557, %r3556, %r3470;
	add.s32 	%r3558, %r3557, %r3552;
	ld.const.u32 	%r3559, [dev_k+16];
	add.s32 	%r3560, %r3558, %r3559;
	add.s32 	%r3561, %r3560, %r2685;
	shf.l.wrap.b32 	%r3562, %r3547, %r3547, 30;
	shf.l.wrap.b32 	%r3563, %r3547, %r3547, 19;
	xor.b32  	%r3564, %r3562, %r3563;
	shf.l.wrap.b32 	%r3565, %r3547, %r3547, 10;
	xor.b32  	%r3566, %r3564, %r3565;
	xor.b32  	%r3567, %r3521, %r3496;
	and.b32  	%r3568, %r3547, %r3567;
	and.b32  	%r3569, %r3521, %r3496;
	xor.b32  	%r3570, %r3568, %r3569;
	add.s32 	%r3571, %r3566, %r3570;
	add.s32 	%r3572, %r3561, %r3471;
	add.s32 	%r3573, %r3571, %r3561;
	shf.l.wrap.b32 	%r3574, %r3572, %r3572, 26;
	shf.l.wrap.b32 	%r3575, %r3572, %r3572, 21;
	xor.b32  	%r3576, %r3574, %r3575;
	shf.l.wrap.b32 	%r3577, %r3572, %r3572, 7;
	xor.b32  	%r3578, %r3576, %r3577;
	and.b32  	%r3579, %r3572, %r3546;
	not.b32 	%r3580, %r3572;
	and.b32  	%r3581, %r3520, %r3580;
	or.b32  	%r3582, %r3579, %r3581;
	add.s32 	%r3583, %r3582, %r3495;
	add.s32 	%r3584, %r3583, %r3578;
	add.s32 	%r3585, %r3584, %r5;
	add.s32 	%r3586, %r3585, %r2693;
	shf.l.wrap.b32 	%r3587, %r3573, %r3573, 30;
	shf.l.wrap.b32 	%r3588, %r3573, %r3573, 19;
	xor.b32  	%r3589, %r3587, %r3588;
	shf.l.wrap.b32 	%r3590, %r3573, %r3573, 10;
	xor.b32  	%r3591, %r3589, %r3590;
	xor.b32  	%r3592, %r3547, %r3521;
	and.b32  	%r3593, %r3573, %r3592;
	and.b32  	%r3594, %r3547, %r3521;
	xor.b32  	%r3595, %r3593, %r3594;
	add.s32 	%r3596, %r3591, %r3595;
	add.s32 	%r3597, %r3586, %r3496;
	add.s32 	%r3598, %r3596, %r3586;
	shf.l.wrap.b32 	%r3599, %r3597, %r3597, 26;
	shf.l.wrap.b32 	%r3600, %r3597, %r3597, 21;
	xor.b32  	%r3601, %r3599, %r3600;
	shf.l.wrap.b32 	%r3602, %r3597, %r3597, 7;
	xor.b32  	%r3603, %r3601, %r3602;
	and.b32  	%r3604, %r3597, %r3572;
	not.b32 	%r3605, %r3597;
	and.b32  	%r3606, %r3546, %r3605;
	or.b32  	%r3607, %r3604, %r3606;
	add.s32 	%r3608, %r3607, %r3520;
	add.s32 	%r3609, %r3608, %r3603;
	add.s32 	%r3610, %r3609, %r6;
	add.s32 	%r3611, %r3610, %r2709;
	shf.l.wrap.b32 	%r3612, %r3598, %r3598, 30;
	shf.l.wrap.b32 	%r3613, %r3598, %r3598, 19;
	xor.b32  	%r3614, %r3612, %r3613;
	shf.l.wrap.b32 	%r3615, %r3598, %r3598, 10;
	xor.b32  	%r3616, %r3614, %r3615;
	xor.b32  	%r3617, %r3573, %r3547;
	and.b32  	%r3618, %r3598, %r3617;
	and.b32  	%r3619, %r3573, %r3547;
	xor.b32  	%r3620, %r3618, %r3619;
	add.s32 	%r3621, %r3616, %r3620;
	add.s32 	%r3622, %r3611, %r3521;
	add.s32 	%r3623, %r3621, %r3611;
	shf.l.wrap.b32 	%r3624, %r3622, %r3622, 26;
	shf.l.wrap.b32 	%r3625, %r3622, %r3622, 21;
	xor.b32  	%r3626, %r3624, %r3625;
	shf.l.wrap.b32 	%r3627, %r3622, %r3622, 7;
	xor.b32  	%r3628, %r3626, %r3627;
	and.b32  	%r3629, %r3622, %r3597;
	not.b32 	%r3630, %r3622;
	and.b32  	%r3631, %r3572, %r3630;
	or.b32  	%r3632, %r3629, %r3631;
	add.s32 	%r3633, %r3632, %r3546;
	add.s32 	%r3634, %r3633, %r3628;
	add.s32 	%r3635, %r3634, %r7;
	add.s32 	%r3636, %r3635, %r2717;
	shf.l.wrap.b32 	%r3637, %r3623, %r3623, 30;
	shf.l.wrap.b32 	%r3638, %r3623, %r3623, 19;
	xor.b32  	%r3639, %r3637, %r3638;
	shf.l.wrap.b32 	%r3640, %r3623, %r3623, 10;
	xor.b32  	%r3641, %r3639, %r3640;
	xor.b32  	%r3642, %r3598, %r3573;
	and.b32  	%r3643, %r3623, %r3642;
	and.b32  	%r3644, %r3598, %r3573;
	xor.b32  	%r3645, %r3643, %r3644;
	add.s32 	%r3646, %r3641, %r3645;
	add.s32 	%r3647, %r3636, %r3547;
	add.s32 	%r3648, %r3646, %r3636;
	shf.l.wrap.b32 	%r3649, %r3647, %r3647, 26;
	shf.l.wrap.b32 	%r3650, %r3647, %r3647, 21;
	xor.b32  	%r3651, %r3649, %r3650;
	shf.l.wrap.b32 	%r3652, %r3647, %r3647, 7;
	xor.b32  	%r3653, %r3651, %r3652;
	and.b32  	%r3654, %r3647, %r3622;
	not.b32 	%r3655, %r3647;
	and.b32  	%r3656, %r3597, %r3655;
	or.b32  	%r3657, %r3654, %r3656;
	add.s32 	%r3658, %r3657, %r3572;
	add.s32 	%r3659, %r3658, %r3653;
	add.s32 	%r3660, %r3659, %r8;
	add.s32 	%r3661, %r3660, %r2733;
	shf.l.wrap.b32 	%r3662, %r3648, %r3648, 30;
	shf.l.wrap.b32 	%r3663, %r3648, %r3648, 19;
	xor.b32  	%r3664, %r3662, %r3663;
	shf.l.wrap.b32 	%r3665, %r3648, %r3648, 10;
	xor.b32  	%r3666, %r3664, %r3665;
	xor.b32  	%r3667, %r3623, %r3598;
	and.b32  	%r3668, %r3648, %r3667;
	and.b32  	%r3669, %r3623, %r3598;
	xor.b32  	%r3670, %r3668, %r3669;
	add.s32 	%r3671, %r3666, %r3670;
	add.s32 	%r3672, %r3661, %r3573;
	add.s32 	%r3673, %r3671, %r3661;
	shf.l.wrap.b32 	%r3674, %r3672, %r3672, 26;
	shf.l.wrap.b32 	%r3675, %r3672, %r3672, 21;
	xor.b32  	%r3676, %r3674, %r3675;
	shf.l.wrap.b32 	%r3677, %r3672, %r3672, 7;
	xor.b32  	%r3678, %r3676, %r3677;
	and.b32  	%r3679, %r3672, %r3647;
	not.b32 	%r3680, %r3672;
	and.b32  	%r3681, %r3622, %r3680;
	or.b32  	%r3682, %r3679, %r3681;
	add.s32 	%r3683, %r3682, %r3597;
	add.s32 	%r3684, %r3683, %r3678;
	add.s32 	%r3685, %r3684, %r9;
	add.s32 	%r3686, %r3685, %r2741;
	shf.l.wrap.b32 	%r3687, %r3673, %r3673, 30;
	shf.l.wrap.b32 	%r3688, %r3673, %r3673, 19;
	xor.b32  	%r3689, %r3687, %r3688;
	shf.l.wrap.b32 	%r3690, %r3673, %r3673, 10;
	xor.b32  	%r3691, %r3689, %r3690;
	xor.b32  	%r3692, %r3648, %r3623;
	and.b32  	%r3693, %r3673, %r3692;
	and.b32  	%r3694, %r3648, %r3623;
	xor.b32  	%r3695, %r3693, %r3694;
	add.s32 	%r3696, %r3691, %r3695;
	add.s32 	%r3697, %r3686, %r3598;
	add.s32 	%r3698, %r3696, %r3686;
	shf.l.wrap.b32 	%r3699, %r3697, %r3697, 26;
	shf.l.wrap.b32 	%r3700, %r3697, %r3697, 21;
	xor.b32  	%r3701, %r3699, %r3700;
	shf.l.wrap.b32 	%r3702, %r3697, %r3697, 7;
	xor.b32  	%r3703, %r3701, %r3702;
	and.b32  	%r3704, %r3697, %r3672;
	not.b32 	%r3705, %r3697;
	and.b32  	%r3706, %r3647, %r3705;
	or.b32  	%r3707, %r3704, %r3706;
	add.s32 	%r3708, %r3707, %r3622;
	add.s32 	%r3709, %r3708, %r3703;
	add.s32 	%r3710, %r3709, %r10;
	add.s32 	%r3711, %r3710, %r2757;
	shf.l.wrap.b32 	%r3712, %r3698, %r3698, 30;
	shf.l.wrap.b32 	%r3713, %r3698, %r3698, 19;
	xor.b32  	%r3714, %r3712, %r3713;
	shf.l.wrap.b32 	%r3715, %r3698, %r3698, 10;
	xor.b32  	%r3716, %r3714, %r3715;
	xor.b32  	%r3717, %r3673, %r3648;
	and.b32  	%r3718, %r3698, %r3717;
	and.b32  	%r3719, %r3673, %r3648;
	xor.b32  	%r3720, %r3718, %r3719;
	add.s32 	%r3721, %r3716, %r3720;
	add.s32 	%r3722, %r3711, %r3623;
	add.s32 	%r3723, %r3721, %r3711;
	shf.l.wrap.b32 	%r3724, %r3722, %r3722, 26;
	shf.l.wrap.b32 	%r3725, %r3722, %r3722, 21;
	xor.b32  	%r3726, %r3724, %r3725;
	shf.l.wrap.b32 	%r3727, %r3722, %r3722, 7;
	xor.b32  	%r3728, %r3726, %r3727;
	and.b32  	%r3729, %r3722, %r3697;
	not.b32 	%r3730, %r3722;
	and.b32  	%r3731, %r3672, %r3730;
	or.b32  	%r3732, %r3729, %r3731;
	add.s32 	%r3733, %r3732, %r3647;
	add.s32 	%r3734, %r3733, %r3728;
	add.s32 	%r3735, %r3734, %r11;
	add.s32 	%r3736, %r3735, %r2765;
	shf.l.wrap.b32 	%r3737, %r3723, %r3723, 30;
	shf.l.wrap.b32 	%r3738, %r3723, %r3723, 19;
	xor.b32  	%r3739, %r3737, %r3738;
	shf.l.wrap.b32 	%r3740, %r3723, %r3723, 10;
	xor.b32  	%r3741, %r3739, %r3740;
	xor.b32  	%r3742, %r3698, %r3673;
	and.b32  	%r3743, %r3723, %r3742;
	and.b32  	%r3744, %r3698, %r3673;
	xor.b32  	%r3745, %r3743, %r3744;
	add.s32 	%r3746, %r3741, %r3745;
	add.s32 	%r3747, %r3736, %r3648;
	add.s32 	%r3748, %r3746, %r3736;
	shf.l.wrap.b32 	%r3749, %r3747, %r3747, 26;
	shf.l.wrap.b32 	%r3750, %r3747, %r3747, 21;
	xor.b32  	%r3751, %r3749, %r3750;
	shf.l.wrap.b32 	%r3752, %r3747, %r3747, 7;
	xor.b32  	%r3753, %r3751, %r3752;
	and.b32  	%r3754, %r3747, %r3722;
	not.b32 	%r3755, %r3747;
	and.b32  	%r3756, %r3697, %r3755;
	or.b32  	%r3757, %r3754, %r3756;
	add.s32 	%r3758, %r3757, %r3672;
	add.s32 	%r3759, %r3758, %r3753;
	add.s32 	%r3760, %r3759, %r12;
	add.s32 	%r3761, %r3760, %r2781;
	shf.l.wrap.b32 	%r3762, %r3748, %r3748, 30;
	shf.l.wrap.b32 	%r3763, %r3748, %r3748, 19;
	xor.b32  	%r3764, %r3762, %r3763;
	shf.l.wrap.b32 	%r3765, %r3748, %r3748, 10;
	xor.b32  	%r3766, %r3764, %r3765;
	xor.b32  	%r3767, %r3723, %r3698;
	and.b32  	%r3768, %r3748, %r3767;
	and.b32  	%r3769, %r3723, %r3698;
	xor.b32  	%r3770, %r3768, %r3769;
	add.s32 	%r3771, %r3766, %r3770;
	add.s32 	%r3772, %r3761, %r3673;
	add.s32 	%r3773, %r3771, %r3761;
	shf.l.wrap.b32 	%r3774, %r3772, %r3772, 26;
	shf.l.wrap.b32 	%r3775, %r3772, %r3772, 21;
	xor.b32  	%r3776, %r3774, %r3775;
	shf.l.wrap.b32 	%r3777, %r3772, %r3772, 7;
	xor.b32  	%r3778, %r3776, %r3777;
	and.b32  	%r3779, %r3772, %r3747;
	not.b32 	%r3780, %r3772;
	and.b32  	%r3781, %r3722, %r3780;
	or.b32  	%r3782, %r3779, %r3781;
	add.s32 	%r3783, %r3782, %r3697;
	add.s32 	%r3784, %r3783, %r3778;
	ld.const.u32 	%r3785, [dev_k+52];
	add.s32 	%r3786, %r3784, %r3785;
	add.s32 	%r3787, %r3786, %r2789;
	shf.l.wrap.b32 	%r3788, %r3773, %r3773, 30;
	shf.l.wrap.b32 	%r3789, %r3773, %r3773, 19;
	xor.b32  	%r3790, %r3788, %r3789;
	shf.l.wrap.b32 	%r3791, %r3773, %r3773, 10;
	xor.b32  	%r3792, %r3790, %r3791;
	xor.b32  	%r3793, %r3748, %r3723;
	and.b32  	%r3794, %r3773, %r3793;
	and.b32  	%r3795, %r3748, %r3723;
	xor.b32  	%r3796, %r3794, %r3795;
	add.s32 	%r3797, %r3792, %r3796;
	add.s32 	%r3798, %r3787, %r3698;
	add.s32 	%r3799, %r3797, %r3787;
	shf.l.wrap.b32 	%r3800, %r3798, %r3798, 26;
	shf.l.wrap.b32 	%r3801, %r3798, %r3798, 21;
	xor.b32  	%r3802, %r3800, %r3801;
	shf.l.wrap.b32 	%r3803, %r3798, %r3798, 7;
	xor.b32  	%r3804, %r3802, %r3803;
	and.b32  	%r3805, %r3798, %r3772;
	not.b32 	%r3806, %r3798;
	and.b32  	%r3807, %r3747, %r3806;
	or.b32  	%r3808, %r3805, %r3807;
	add.s32 	%r3809, %r3808, %r3722;
	add.s32 	%r3810, %r3809, %r3804;
	ld.const.u32 	%r3811, [dev_k+56];
	add.s32 	%r3812, %r3810, %r3811;
	add.s32 	%r3813, %r3812, %r2805;
	shf.l.wrap.b32 	%r3814, %r3799, %r3799, 30;
	shf.l.wrap.b32 	%r3815, %r3799, %r3799, 19;
	xor.b32  	%r3816, %r3814, %r3815;
	shf.l.wrap.b32 	%r3817, %r3799, %r3799, 10;
	xor.b32  	%r3818, %r3816, %r3817;
	xor.b32  	%r3819, %r3773, %r3748;
	and.b32  	%r3820, %r3799, %r3819;
	and.b32  	%r3821, %r3773, %r3748;
	xor.b32  	%r3822, %r3820, %r3821;
	add.s32 	%r3823, %r3818, %r3822;
	add.s32 	%r3824, %r3813, %r3723;
	add.s32 	%r3825, %r3823, %r3813;
	shf.l.wrap.b32 	%r3826, %r3824, %r3824, 26;
	shf.l.wrap.b32 	%r3827, %r3824, %r3824, 21;
	xor.b32  	%r3828, %r3826, %r3827;
	shf.l.wrap.b32 	%r3829, %r3824, %r3824, 7;
	xor.b32  	%r3830, %r3828, %r3829;
	and.b32  	%r3831, %r3824, %r3798;
	not.b32 	%r3832, %r3824;
	and.b32  	%r3833, %r3772, %r3832;
	or.b32  	%r3834, %r3831, %r3833;
	add.s32 	%r3835, %r3834, %r3747;
	add.s32 	%r3836, %r3835, %r3830;
	ld.const.u32 	%r3837, [dev_k+60];
	add.s32 	%r3838, %r3836, %r3837;
	add.s32 	%r3839, %r3838, %r2813;
	shf.l.wrap.b32 	%r3840, %r3825, %r3825, 30;
	shf.l.wrap.b32 	%r3841, %r3825, %r3825, 19;
	xor.b32  	%r3842, %r3840, %r3841;
	shf.l.wrap.b32 	%r3843, %r3825, %r3825, 10;
	xor.b32  	%r3844, %r3842, %r3843;
	xor.b32  	%r3845, %r3799, %r3773;
	and.b32  	%r3846, %r3825, %r3845;
	and.b32  	%r3847, %r3799, %r3773;
	xor.b32  	%r3848, %r3846, %r3847;
	add.s32 	%r3849, %r3844, %r3848;
	add.s32 	%r3850, %r3839, %r3748;
	add.s32 	%r3851, %r3849, %r3839;
	shf.l.wrap.b32 	%r3852, %r3850, %r3850, 26;
	shf.l.wrap.b32 	%r3853, %r3850, %r3850, 21;
	xor.b32  	%r3854, %r3852, %r3853;
	shf.l.wrap.b32 	%r3855, %r3850, %r3850, 7;
	xor.b32  	%r3856, %r3854, %r3855;
	and.b32  	%r3857, %r3850, %r3824;
	not.b32 	%r3858, %r3850;
	and.b32  	%r3859, %r3798, %r3858;
	or.b32  	%r3860, %r3857, %r3859;
	add.s32 	%r3861, %r3860, %r3772;
	add.s32 	%r3862, %r3861, %r3856;
	add.s32 	%r3863, %r3862, %r13;
	add.s32 	%r3864, %r3863, %r2826;
	shf.l.wrap.b32 	%r3865, %r3851, %r3851, 30;
	shf.l.wrap.b32 	%r3866, %r3851, %r3851, 19;
	xor.b32  	%r3867, %r3865, %r3866;
	shf.l.wrap.b32 	%r3868, %r3851, %r3851, 10;
	xor.b32  	%r3869, %r3867, %r3868;
	xor.b32  	%r3870, %r3825, %r3799;
	and.b32  	%r3871, %r3851, %r3870;
	and.b32  	%r3872, %r3825, %r3799;
	xor.b32  	%r3873, %r3871, %r3872;
	add.s32 	%r3874, %r3869, %r3873;
	add.s32 	%r3875, %r3864, %r3773;
	add.s32 	%r3876, %r3874, %r3864;
	shf.l.wrap.b32 	%r3877, %r3875, %r3875, 26;
	shf.l.wrap.b32 	%r3878, %r3875, %r3875, 21;
	xor.b32  	%r3879, %r3877, %r3878;
	shf.l.wrap.b32 	%r3880, %r3875, %r3875, 7;
	xor.b32  	%r3881, %r3879, %r3880;
	and.b32  	%r3882, %r3875, %r3850;
	not.b32 	%r3883, %r3875;
	and.b32  	%r3884, %r3824, %r3883;
	or.b32  	%r3885, %r3882, %r3884;
	add.s32 	%r3886, %r3885, %r3798;
	add.s32 	%r3887, %r3886, %r3881;
	ld.const.u32 	%r3888, [dev_k+68];
	add.s32 	%r3889, %r3887, %r3888;
	add.s32 	%r3890, %r3889, %r2839;
	shf.l.wrap.b32 	%r3891, %r3876, %r3876, 30;
	shf.l.wrap.b32 	%r3892, %r3876, %r3876, 19;
	xor.b32  	%r3893, %r3891, %r3892;
	shf.l.wrap.b32 	%r3894, %r3876, %r3876, 10;
	xor.b32  	%r3895, %r3893, %r3894;
	xor.b32  	%r3896, %r3851, %r3825;
	and.b32  	%r3897, %r3876, %r3896;
	and.b32  	%r3898, %r3851, %r3825;
	xor.b32  	%r3899, %r3897, %r3898;
	add.s32 	%r3900, %r3895, %r3899;
	add.s32 	%r3901, %r3890, %r3799;
	add.s32 	%r3902, %r3900, %r3890;
	shf.l.wrap.b32 	%r3903, %r3901, %r3901, 26;
	shf.l.wrap.b32 	%r3904, %r3901, %r3901, 21;
	xor.b32  	%r3905, %r3903, %r3904;
	shf.l.wrap.b32 	%r3906, %r3901, %r3901, 7;
	xor.b32  	%r3907, %r3905, %r3906;
	and.b32  	%r3908, %r3901, %r3875;
	not.b32 	%r3909, %r3901;
	and.b32  	%r3910, %r3850, %r3909;
	or.b32  	%r3911, %r3908, %r3910;
	add.s32 	%r3912, %r3911, %r3824;
	add.s32 	%r3913, %r3912, %r3907;
	ld.const.u32 	%r3914, [dev_k+72];
	add.s32 	%r3915, %r3913, %r3914;
	add.s32 	%r3916, %r3915, %r2852;
	shf.l.wrap.b32 	%r3917, %r3902, %r3902, 30;
	shf.l.wrap.b32 	%r3918, %r3902, %r3902, 19;
	xor.b32  	%r3919, %r3917, %r3918;
	shf.l.wrap.b32 	%r3920, %r3902, %r3902, 10;
	xor.b32  	%r3921, %r3919, %r3920;
	xor.b32  	%r3922, %r3876, %r3851;
	and.b32  	%r3923, %r3902, %r3922;
	and.b32  	%r3924, %r3876, %r3851;
	xor.b32  	%r3925, %r3923, %r3924;
	add.s32 	%r3926, %r3921, %r3925;
	add.s32 	%r3927, %r3916, %r3825;
	add.s32 	%r3928, %r3926, %r3916;
	shf.l.wrap.b32 	%r3929, %r3927, %r3927, 26;
	shf.l.wrap.b32 	%r3930, %r3927, %r3927, 21;
	xor.b32  	%r3931, %r3929, %r3930;
	shf.l.wrap.b32 	%r3932, %r3927, %r3927, 7;
	xor.b32  	%r3933, %r3931, %r3932;
	and.b32  	%r3934, %r3927, %r3901;
	not.b32 	%r3935, %r3927;
	and.b32  	%r3936, %r3875, %r3935;
	or.b32  	%r3937, %r3934, %r3936;
	add.s32 	%r3938, %r3937, %r3850;
	add.s32 	%r3939, %r3938, %r3933;
	ld.const.u32 	%r3940, [dev_k+76];
	add.s32 	%r3941, %r3939, %r3940;
	add.s32 	%r3942, %r3941, %r2865;
	shf.l.wrap.b32 	%r3943, %r3928, %r3928, 30;
	shf.l.wrap.b32 	%r3944, %r3928, %r3928, 19;
	xor.b32  	%r3945, %r3943, %r3944;
	shf.l.wrap.b32 	%r3946, %r3928, %r3928, 10;
	xor.b32  	%r3947, %r3945, %r3946;
	xor.b32  	%r3948, %r3902, %r3876;
	and.b32  	%r3949, %r3928, %r3948;
	and.b32  	%r3950, %r3902, %r3876;
	xor.b32  	%r3951, %r3949, %r3950;
	add.s32 	%r3952, %r3947, %r3951;
	add.s32 	%r3953, %r3942, %r3851;
	add.s32 	%r3954, %r3952, %r3942;
	shf.l.wrap.b32 	%r3955, %r3953, %r3953, 26;
	shf.l.wrap.b32 	%r3956, %r3953, %r3953, 21;
	xor.b32  	%r3957, %r3955, %r3956;
	shf.l.wrap.b32 	%r3958, %r3953, %r3953, 7;
	xor.b32  	%r3959, %r3957, %r3958;
	and.b32  	%r3960, %r3953, %r3927;
	not.b32 	%r3961, %r3953;
	and.b32  	%r3962, %r3901, %r3961;
	or.b32  	%r3963, %r3960, %r3962;
	add.s32 	%r3964, %r3963, %r3875;
	add.s32 	%r3965, %r3964, %r3959;
	ld.const.u32 	%r3966, [dev_k+80];
	add.s32 	%r3967, %r3965, %r3966;
	add.s32 	%r3968, %r3967, %r2878;
	shf.l.wrap.b32 	%r3969, %r3954, %r3954, 30;
	shf.l.wrap.b32 	%r3970, %r3954, %r3954, 19;
	xor.b32  	%r3971, %r3969, %r3970;
	shf.l.wrap.b32 	%r3972, %r3954, %r3954, 10;
	xor.b32  	%r3973, %r3971, %r3972;
	xor.b32  	%r3974, %r3928, %r3902;
	and.b32  	%r3975, %r3954, %r3974;
	and.b32  	%r3976, %r3928, %r3902;
	xor.b32  	%r3977, %r3975, %r3976;
	add.s32 	%r3978, %r3973, %r3977;
	add.s32 	%r3979, %r3968, %r3876;
	add.s32 	%r3980, %r3978, %r3968;
	shf.l.wrap.b32 	%r3981, %r3979, %r3979, 26;
	shf.l.wrap.b32 	%r3982, %r3979, %r3979, 21;
	xor.b32  	%r3983, %r3981, %r3982;
	shf.l.wrap.b32 	%r3984, %r3979, %r3979, 7;
	xor.b32  	%r3985, %r3983, %r3984;
	and.b32  	%r3986, %r3979, %r3953;
	not.b32 	%r3987, %r3979;
	and.b32  	%r3988, %r3927, %r3987;
	or.b32  	%r3989, %r3986, %r3988;
	add.s32 	%r3990, %r3989, %r3901;
	add.s32 	%r3991, %r3990, %r3985;
	ld.const.u32 	%r3992, [dev_k+84];
	add.s32 	%r3993, %r3991, %r3992;
	add.s32 	%r3994, %r3993, %r2891;
	shf.l.wrap.b32 	%r3995, %r3980, %r3980, 30;
	shf.l.wrap.b32 	%r3996, %r3980, %r3980, 19;
	xor.b32  	%r3997, %r3995, %r3996;
	shf.l.wrap.b32 	%r3998, %r3980, %r3980, 10;
	xor.b32  	%r3999, %r3997, %r3998;
	xor.b32  	%r4000, %r3954, %r3928;
	and.b32  	%r4001, %r3980, %r4000;
	and.b32  	%r4002, %r3954, %r3928;
	xor.b32  	%r4003, %r4001, %r4002;
	add.s32 	%r4004, %r3999, %r4003;
	add.s32 	%r4005, %r3994, %r3902;
	add.s32 	%r4006, %r4004, %r3994;
	shf.l.wrap.b32 	%r4007, %r4005, %r4005, 26;
	shf.l.wrap.b32 	%r4008, %r4005, %r4005, 21;
	xor.b32  	%r4009, %r4007, %r4008;
	shf.l.wrap.b32 	%r4010, %r4005, %r4005, 7;
	xor.b32  	%r4011, %r4009, %r4010;
	and.b32  	%r4012, %r4005, %r3979;
	not.b32 	%r4013, %r4005;
	and.b32  	%r4014, %r3953, %r4013;
	or.b32  	%r4015, %r4012, %r4014;
	add.s32 	%r4016, %r4015, %r3927;
	add.s32 	%r4017, %r4016, %r4011;
	ld.const.u32 	%r4018, [dev_k+88];
	add.s32 	%r4019, %r4017, %r4018;
	add.s32 	%r4020, %r4019, %r2904;
	shf.l.wrap.b32 	%r4021, %r4006, %r4006, 30;
	shf.l.wrap.b32 	%r4022, %r4006, %r4006, 19;
	xor.b32  	%r4023, %r4021, %r4022;
	shf.l.wrap.b32 	%r4024, %r4006, %r4006, 10;
	xor.b32  	%r4025, %r4023, %r4024;
	xor.b32  	%r4026, %r3980, %r3954;
	and.b32  	%r4027, %r4006, %r4026;
	and.b32  	%r4028, %r3980, %r3954;
	xor.b32  	%r4029, %r4027, %r4028;
	add.s32 	%r4030, %r4025, %r4029;
	add.s32 	%r4031, %r4020, %r3928;
	add.s32 	%r4032, %r4030, %r4020;
	shf.l.wrap.b32 	%r4033, %r4031, %r4031, 26;
	shf.l.wrap.b32 	%r4034, %r4031, %r4031, 21;
	xor.b32  	%r4035, %r4033, %r4034;
	shf.l.wrap.b32 	%r4036, %r4031, %r4031, 7;
	xor.b32  	%r4037, %r4035, %r4036;
	and.b32  	%r4038, %r4031, %r4005;
	not.b32 	%r4039, %r4031;
	and.b32  	%r4040, %r3979, %r4039;
	or.b32  	%r4041, %r4038, %r4040;
	add.s32 	%r4042, %r4041, %r3953;
	add.s32 	%r4043, %r4042, %r4037;
	ld.const.u32 	%r4044, [dev_k+92];
	add.s32 	%r4045, %r4043, %r4044;
	add.s32 	%r4046, %r4045, %r2917;
	shf.l.wrap.b32 	%r4047, %r4032, %r4032, 30;
	shf.l.wrap.b32 	%r4048, %r4032, %r4032, 19;
	xor.b32  	%r4049, %r4047, %r4048;
	shf.l.wrap.b32 	%r4050, %r4032, %r4032, 10;
	xor.b32  	%r4051, %r4049, %r4050;
	xor.b32  	%r4052, %r4006, %r3980;
	and.b32  	%r4053, %r4032, %r4052;
	and.b32  	%r4054, %r4006, %r3980;
	xor.b32  	%r4055, %r4053, %r4054;
	add.s32 	%r4056, %r4051, %r4055;
	add.s32 	%r4057, %r4046, %r3954;
	add.s32 	%r4058, %r4056, %r4046;
	shf.l.wrap.b32 	%r4059, %r4057, %r4057, 26;
	shf.l.wrap.b32 	%r4060, %r4057, %r4057, 21;
	xor.b32  	%r4061, %r4059, %r4060;
	shf.l.wrap.b32 	%r4062, %r4057, %r4057, 7;
	xor.b32  	%r4063, %r4061, %r4062;
	and.b32  	%r4064, %r4057, %r4031;
	not.b32 	%r4065, %r4057;
	and.b32  	%r4066, %r4005, %r4065;
	or.b32  	%r4067, %r4064, %r4066;
	add.s32 	%r4068, %r4067, %r3979;
	add.s32 	%r4069, %r4068, %r4063;
	add.s32 	%r4070, %r4069, %r14;
	add.s32 	%r4071, %r4070, %r2930;
	shf.l.wrap.b32 	%r4072, %r4058, %r4058, 30;
	shf.l.wrap.b32 	%r4073, %r4058, %r4058, 19;
	xor.b32  	%r4074, %r4072, %r4073;
	shf.l.wrap.b32 	%r4075, %r4058, %r4058, 10;
	xor.b32  	%r4076, %r4074, %r4075;
	xor.b32  	%r4077, %r4032, %r4006;
	and.b32  	%r4078, %r4058, %r4077;
	and.b32  	%r4079, %r4032, %r4006;
	xor.b32  	%r4080, %r4078, %r4079;
	add.s32 	%r4081, %r4076, %r4080;
	add.s32 	%r4082, %r4071, %r3980;
	add.s32 	%r4083, %r4081, %r4071;
	shf.l.wrap.b32 	%r4084, %r4082, %r4082, 26;
	shf.l.wrap.b32 	%r4085, %r4082, %r4082, 21;
	xor.b32  	%r4086, %r4084, %r4085;
	shf.l.wrap.b32 	%r4087, %r4082, %r4082, 7;
	xor.b32  	%r4088, %r4086, %r4087;
	and.b32  	%r4089, %r4082, %r4057;
	not.b32 	%r4090, %r4082;
	and.b32  	%r4091, %r4031, %r4090;
	or.b32  	%r4092, %r4089, %r4091;
	add.s32 	%r4093, %r4092, %r4005;
	add.s32 	%r4094, %r4093, %r4088;
	ld.const.u32 	%r4095, [dev_k+100];
	add.s32 	%r4096, %r4094, %r4095;
	add.s32 	%r4097, %r4096, %r2943;
	shf.l.wrap.b32 	%r4098, %r4083, %r4083, 30;
	shf.l.wrap.b32 	%r4099, %r4083, %r4083, 19;
	xor.b32  	%r4100, %r4098, %r4099;
	shf.l.wrap.b32 	%r4101, %r4083, %r4083, 10;
	xor.b32  	%r4102, %r4100, %r4101;
	xor.b32  	%r4103, %r4058, %r4032;
	and.b32  	%r4104, %r4083, %r4103;
	and.b32  	%r4105, %r4058, %r4032;
	xor.b32  	%r4106, %r4104, %r4105;
	add.s32 	%r4107, %r4102, %r4106;
	add.s32 	%r4108, %r4097, %r4006;
	add.s32 	%r4109, %r4107, %r4097;
	shf.l.wrap.b32 	%r4110, %r4108, %r4108, 26;
	shf.l.wrap.b32 	%r4111, %r4108, %r4108, 21;
	xor.b32  	%r4112, %r4110, %r4111;
	shf.l.wrap.b32 	%r4113, %r4108, %r4108, 7;
	xor.b32  	%r4114, %r4112, %r4113;
	and.b32  	%r4115, %r4108, %r4082;
	not.b32 	%r4116, %r4108;
	and.b32  	%r4117, %r4057, %r4116;
	or.b32  	%r4118, %r4115, %r4117;
	add.s32 	%r4119, %r4118, %r4031;
	add.s32 	%r4120, %r4119, %r4114;
	add.s32 	%r4121, %r4120, %r15;
	add.s32 	%r4122, %r4121, %r2956;
	shf.l.wrap.b32 	%r4123, %r4109, %r4109, 30;
	shf.l.wrap.b32 	%r4124, %r4109, %r4109, 19;
	xor.b32  	%r4125, %r4123, %r4124;
	shf.l.wrap.b32 	%r4126, %r4109, %r4109, 10;
	xor.b32  	%r4127, %r4125, %r4126;
	xor.b32  	%r4128, %r4083, %r4058;
	and.b32  	%r4129, %r4109, %r4128;
	and.b32  	%r4130, %r4083, %r4058;
	xor.b32  	%r4131, %r4129, %r4130;
	add.s32 	%r4132, %r4127, %r4131;
	add.s32 	%r4133, %r4122, %r4032;
	add.s32 	%r4134, %r4132, %r4122;
	shf.l.wrap.b32 	%r4135, %r4133, %r4133, 26;
	shf.l.wrap.b32 	%r4136, %r4133, %r4133, 21;
	xor.b32  	%r4137, %r4135, %r4136;
	shf.l.wrap.b32 	%r4138, %r4133, %r4133, 7;
	xor.b32  	%r4139, %r4137, %r4138;
	and.b32  	%r4140, %r4133, %r4108;
	not.b32 	%r4141, %r4133;
	and.b32  	%r4142, %r4082, %r4141;
	or.b32  	%r4143, %r4140, %r4142;
	add.s32 	%r4144, %r4143, %r4057;
	add.s32 	%r4145, %r4144, %r4139;
	ld.const.u32 	%r4146, [dev_k+108];
	add.s32 	%r4147, %r4145, %r4146;
	add.s32 	%r4148, %r4147, %r2969;
	shf.l.wrap.b32 	%r4149, %r4134, %r4134, 30;
	shf.l.wrap.b32 	%r4150, %r4134, %r4134, 19;
	xor.b32  	%r4151, %r4149, %r4150;
	shf.l.wrap.b32 	%r4152, %r4134, %r4134, 10;
	xor.b32  	%r4153, %r4151, %r4152;
	xor.b32  	%r4154, %r4109, %r4083;
	and.b32  	%r4155, %r4134, %r4154;
	and.b32  	%r4156, %r4109, %r4083;
	xor.b32  	%r4157, %r4155, %r4156;
	add.s32 	%r4158, %r4153, %r4157;
	add.s32 	%r4159, %r4148, %r4058;
	add.s32 	%r4160, %r4158, %r4148;
	shf.l.wrap.b32 	%r4161, %r4159, %r4159, 26;
	shf.l.wrap.b32 	%r4162, %r4159, %r4159, 21;
	xor.b32  	%r4163, %r4161, %r4162;
	shf.l.wrap.b32 	%r4164, %r4159, %r4159, 7;
	xor.b32  	%r4165, %r4163, %r4164;
	and.b32  	%r4166, %r4159, %r4133;
	not.b32 	%r4167, %r4159;
	and.b32  	%r4168, %r4108, %r4167;
	or.b32  	%r4169, %r4166, %r4168;
	add.s32 	%r4170, %r4169, %r4082;
	add.s32 	%r4171, %r4170, %r4165;
	add.s32 	%r4172, %r4171, %r16;
	add.s32 	%r4173, %r4172, %r2982;
	shf.l.wrap.b32 	%r4174, %r4160, %r4160, 30;
	shf.l.wrap.b32 	%r4175, %r4160, %r4160, 19;
	xor.b32  	%r4176, %r4174, %r4175;
	shf.l.wrap.b32 	%r4177, %r4160, %r4160, 10;
	xor.b32  	%r4178, %r4176, %r4177;
	xor.b32  	%r4179, %r4134, %r4109;
	and.b32  	%r4180, %r4160, %r4179;
	and.b32  	%r4181, %r4134, %r4109;
	xor.b32  	%r4182, %r4180, %r4181;
	add.s32 	%r4183, %r4178, %r4182;
	add.s32 	%r4184, %r4173, %r4083;
	add.s32 	%r4185, %r4183, %r4173;
	shf.l.wrap.b32 	%r4186, %r4184, %r4184, 26;
	shf.l.wrap.b32 	%r4187, %r4184, %r4184, 21;
	xor.b32  	%r4188, %r4186, %r4187;
	shf.l.wrap.b32 	%r4189, %r4184, %r4184, 7;
	xor.b32  	%r4190, %r4188, %r4189;
	and.b32  	%r4191, %r4184, %r4159;
	not.b32 	%r4192, %r4184;
	and.b32  	%r4193, %r4133, %r4192;
	or.b32  	%r4194, %r4191, %r4193;
	add.s32 	%r4195, %r4194, %r4108;
	add.s32 	%r4196, %r4195, %r4190;
	add.s32 	%r4197, %r4196, %r17;
	add.s32 	%r4198, %r4197, %r2995;
	shf.l.wrap.b32 	%r4199, %r4185, %r4185, 30;
	shf.l.wrap.b32 	%r4200, %r4185, %r4185, 19;
	xor.b32  	%r4201, %r4199, %r4200;
	shf.l.wrap.b32 	%r4202, %r4185, %r4185, 10;
	xor.b32  	%r4203, %r4201, %r4202;
	xor.b32  	%r4204, %r4160, %r4134;
	and.b32  	%r4205, %r4185, %r4204;
	and.b32  	%r4206, %r4160, %r4134;
	xor.b32  	%r4207, %r4205, %r4206;
	add.s32 	%r4208, %r4203, %r4207;
	add.s32 	%r4209, %r4198, %r4109;
	add.s32 	%r4210, %r4208, %r4198;
	shf.l.wrap.b32 	%r4211, %r4209, %r4209, 26;
	shf.l.wrap.b32 	%r4212, %r4209, %r4209, 21;
	xor.b32  	%r4213, %r4211, %r4212;
	shf.l.wrap.b32 	%r4214, %r4209, %r4209, 7;
	xor.b32  	%r4215, %r4213, %r4214;
	and.b32  	%r4216, %r4209, %r4184;
	not.b32 	%r4217, %r4209;
	and.b32  	%r4218, %r4159, %r4217;
	or.b32  	%r4219, %r4216, %r4218;
	add.s32 	%r4220, %r4219, %r4133;
	add.s32 	%r4221, %r4220, %r4215;
	ld.const.u32 	%r4222, [dev_k+120];
	add.s32 	%r4223, %r4221, %r4222;
	add.s32 	%r4224, %r4223, %r3008;
	shf.l.wrap.b32 	%r4225, %r4210, %r4210, 30;
	shf.l.wrap.b32 	%r4226, %r4210, %r4210, 19;
	xor.b32  	%r4227, %r4225, %r4226;
	shf.l.wrap.b32 	%r4228, %r4210, %r4210, 10;
	xor.b32  	%r4229, %r4227, %r4228;
	xor.b32  	%r4230, %r4185, %r4160;
	and.b32  	%r4231, %r4210, %r4230;
	and.b32  	%r4232, %r4185, %r4160;
	xor.b32  	%r4233, %r4231, %r4232;
	add.s32 	%r4234, %r4229, %r4233;
	add.s32 	%r4235, %r4224, %r4134;
	add.s32 	%r4236, %r4234, %r4224;
	shf.l.wrap.b32 	%r4237, %r4235, %r4235, 26;
	shf.l.wrap.b32 	%r4238, %r4235, %r4235, 21;
	xor.b32  	%r4239, %r4237, %r4238;
	shf.l.wrap.b32 	%r4240, %r4235, %r4235, 7;
	xor.b32  	%r4241, %r4239, %r4240;
	and.b32  	%r4242, %r4235, %r4209;
	not.b32 	%r4243, %r4235;
	and.b32  	%r4244, %r4184, %r4243;
	or.b32  	%r4245, %r4242, %r4244;
	add.s32 	%r4246, %r4245, %r4159;
	add.s32 	%r4247, %r4246, %r4241;
	ld.const.u32 	%r4248, [dev_k+124];
	add.s32 	%r4249, %r4247, %r4248;
	add.s32 	%r4250, %r4249, %r3021;
	shf.l.wrap.b32 	%r4251, %r4236, %r4236, 30;
	shf.l.wrap.b32 	%r4252, %r4236, %r4236, 19;
	xor.b32  	%r4253, %r4251, %r4252;
	shf.l.wrap.b32 	%r4254, %r4236, %r4236, 10;
	xor.b32  	%r4255, %r4253, %r4254;
	xor.b32  	%r4256, %r4210, %r4185;
	and.b32  	%r4257, %r4236, %r4256;
	and.b32  	%r4258, %r4210, %r4185;
	xor.b32  	%r4259, %r4257, %r4258;
	add.s32 	%r4260, %r4255, %r4259;
	add.s32 	%r4261, %r4250, %r4160;
	add.s32 	%r4262, %r4260, %r4250;
	shf.l.wrap.b32 	%r4263, %r4261, %r4261, 26;
	shf.l.wrap.b32 	%r4264, %r4261, %r4261, 21;
	xor.b32  	%r4265, %r4263, %r4264;
	shf.l.wrap.b32 	%r4266, %r4261, %r4261, 7;
	xor.b32  	%r4267, %r4265, %r4266;
	and.b32  	%r4268, %r4261, %r4235;
	not.b32 	%r4269, %r4261;
	and.b32  	%r4270, %r4209, %r4269;
	or.b32  	%r4271, %r4268, %r4270;
	add.s32 	%r4272, %r4271, %r4184;
	add.s32 	%r4273, %r4272, %r4267;
	ld.const.u32 	%r4274, [dev_k+128];
	add.s32 	%r4275, %r4273, %r4274;
	add.s32 	%r4276, %r4275, %r3034;
	shf.l.wrap.b32 	%r4277, %r4262, %r4262, 30;
	shf.l.wrap.b32 	%r4278, %r4262, %r4262, 19;
	xor.b32  	%r4279, %r4277, %r4278;
	shf.l.wrap.b32 	%r4280, %r4262, %r4262, 10;
	xor.b32  	%r4281, %r4279, %r4280;
	xor.b32  	%r4282, %r4236, %r4210;
	and.b32  	%r4283, %r4262, %r4282;
	and.b32  	%r4284, %r4236, %r4210;
	xor.b32  	%r4285, %r4283, %r4284;
	add.s32 	%r4286, %r4281, %r4285;
	add.s32 	%r4287, %r4276, %r4185;
	add.s32 	%r4288, %r4286, %r4276;
	shf.l.wrap.b32 	%r4289, %r4287, %r4287, 26;
	shf.l.wrap.b32 	%r4290, %r4287, %r4287, 21;
	xor.b32  	%r4291, %r4289, %r4290;
	shf.l.wrap.b32 	%r4292, %r4287, %r4287, 7;
	xor.b32  	%r4293, %r4291, %r4292;
	and.b32  	%r4294, %r4287, %r4261;
	not.b32 	%r4295, %r4287;
	and.b32  	%r4296, %r4235, %r4295;
	or.b32  	%r4297, %r4294, %r4296;
	add.s32 	%r4298, %r4297, %r4209;
	add.s32 	%r4299, %r4298, %r4293;
	ld.const.u32 	%r4300, [dev_k+132];
	add.s32 	%r4301, %r4299, %r4300;
	add.s32 	%r4302, %r4301, %r3047;
	shf.l.wrap.b32 	%r4303, %r4288, %r4288, 30;
	shf.l.wrap.b32 	%r4304, %r4288, %r4288, 19;
	xor.b32  	%r4305, %r4303, %r4304;
	shf.l.wrap.b32 	%r4306, %r4288, %r4288, 10;
	xor.b32  	%r4307, %r4305, %r4306;
	xor.b32  	%r4308, %r4262, %r4236;
	and.b32  	%r4309, %r4288, %r4308;
	and.b32  	%r4310, %r4262, %r4236;
	xor.b32  	%r4311, %r4309, %r4310;
	add.s32 	%r4312, %r4307, %r4311;
	add.s32 	%r4313, %r4302, %r4210;
	add.s32 	%r4314, %r4312, %r4302;
	shf.l.wrap.b32 	%r4315, %r4313, %r4313, 26;
	shf.l.wrap.b32 	%r4316, %r4313, %r4313, 21;
	xor.b32  	%r4317, %r4315, %r4316;
	shf.l.wrap.b32 	%r4318, %r4313, %r4313, 7;
	xor.b32  	%r4319, %r4317, %r4318;
	and.b32  	%r4320, %r4313, %r4287;
	not.b32 	%r4321, %r4313;
	and.b32  	%r4322, %r4261, %r4321;
	or.b32  	%r4323, %r4320, %r4322;
	add.s32 	%r4324, %r4323, %r4235;
	add.s32 	%r4325, %r4324, %r4319;
	ld.const.u32 	%r4326, [dev_k+136];
	add.s32 	%r4327, %r4325, %r4326;
	add.s32 	%r4328, %r4327, %r3060;
	shf.l.wrap.b32 	%r4329, %r4314, %r4314, 30;
	shf.l.wrap.b32 	%r4330, %r4314, %r4314, 19;
	xor.b32  	%r4331, %r4329, %r4330;
	shf.l.wrap.b32 	%r4332, %r4314, %r4314, 10;
	xor.b32  	%r4333, %r4331, %r4332;
	xor.b32  	%r4334, %r4288, %r4262;
	and.b32  	%r4335, %r4314, %r4334;
	and.b32  	%r4336, %r4288, %r4262;
	xor.b32  	%r4337, %r4335, %r4336;
	add.s32 	%r4338, %r4333, %r4337;
	add.s32 	%r4339, %r4328, %r4236;
	add.s32 	%r4340, %r4338, %r4328;
	shf.l.wrap.b32 	%r4341, %r4339, %r4339, 26;
	shf.l.wrap.b32 	%r4342, %r4339, %r4339, 21;
	xor.b32  	%r4343, %r4341, %r4342;
	shf.l.wrap.b32 	%r4344, %r4339, %r4339, 7;
	xor.b32  	%r4345, %r4343, %r4344;
	and.b32  	%r4346, %r4339, %r4313;
	not.b32 	%r4347, %r4339;
	and.b32  	%r4348, %r4287, %r4347;
	or.b32  	%r4349, %r4346, %r4348;
	add.s32 	%r4350, %r4349, %r4261;
	add.s32 	%r4351, %r4350, %r4345;
	ld.const.u32 	%r4352, [dev_k+140];
	add.s32 	%r4353, %r4351, %r4352;
	add.s32 	%r4354, %r4353, %r3073;
	shf.l.wrap.b32 	%r4355, %r4340, %r4340, 30;
	shf.l.wrap.b32 	%r4356, %r4340, %r4340, 19;
	xor.b32  	%r4357, %r4355, %r4356;
	shf.l.wrap.b32 	%r4358, %r4340, %r4340, 10;
	xor.b32  	%r4359, %r4357, %r4358;
	xor.b32  	%r4360, %r4314, %r4288;
	and.b32  	%r4361, %r4340, %r4360;
	and.b32  	%r4362, %r4314, %r4288;
	xor.b32  	%r4363, %r4361, %r4362;
	add.s32 	%r4364, %r4359, %r4363;
	add.s32 	%r4365, %r4354, %r4262;
	add.s32 	%r4366, %r4364, %r4354;
	shf.l.wrap.b32 	%r4367, %r4365, %r4365, 26;
	shf.l.wrap.b32 	%r4368, %r4365, %r4365, 21;
	xor.b32  	%r4369, %r4367, %r4368;
	shf.l.wrap.b32 	%r4370, %r4365, %r4365, 7;
	xor.b32  	%r4371, %r4369, %r4370;
	and.b32  	%r4372, %r4365, %r4339;
	not.b32 	%r4373, %r4365;
	and.b32  	%r4374, %r4313, %r4373;
	or.b32  	%r4375, %r4372, %r4374;
	add.s32 	%r4376, %r4375, %r4287;
	add.s32 	%r4377, %r4376, %r4371;
	add.s32 	%r4378, %r4377, %r18;
	add.s32 	%r4379, %r4378, %r3086;
	shf.l.wrap.b32 	%r4380, %r4366, %r4366, 30;
	shf.l.wrap.b32 	%r4381, %r4366, %r4366, 19;
	xor.b32  	%r4382, %r4380, %r4381;
	shf.l.wrap.b32 	%r4383, %r4366, %r4366, 10;
	xor.b32  	%r4384, %r4382, %r4383;
	xor.b32  	%r4385, %r4340, %r4314;
	and.b32  	%r4386, %r4366, %r4385;
	and.b32  	%r4387, %r4340, %r4314;
	xor.b32  	%r4388, %r4386, %r4387;
	add.s32 	%r4389, %r4384, %r4388;
	add.s32 	%r4390, %r4379, %r4288;
	add.s32 	%r4391, %r4389, %r4379;
	shf.l.wrap.b32 	%r4392, %r4390, %r4390, 26;
	shf.l.wrap.b32 	%r4393, %r4390, %r4390, 21;
	xor.b32  	%r4394, %r4392, %r4393;
	shf.l.wrap.b32 	%r4395, %r4390, %r4390, 7;
	xor.b32  	%r4396, %r4394, %r4395;
	and.b32  	%r4397, %r4390, %r4365;
	not.b32 	%r4398, %r4390;
	and.b32  	%r4399, %r4339, %r4398;
	or.b32  	%r4400, %r4397, %r4399;
	add.s32 	%r4401, %r4400, %r4313;
	add.s32 	%r4402, %r4401, %r4396;
	ld.const.u32 	%r4403, [dev_k+148];
	add.s32 	%r4404, %r4402, %r4403;
	add.s32 	%r4405, %r4404, %r3099;
	shf.l.wrap.b32 	%r4406, %r4391, %r4391, 30;
	shf.l.wrap.b32 	%r4407, %r4391, %r4391, 19;
	xor.b32  	%r4408, %r4406, %r4407;
	shf.l.wrap.b32 	%r4409, %r4391, %r4391, 10;
	xor.b32  	%r4410, %r4408, %r4409;
	xor.b32  	%r4411, %r4366, %r4340;
	and.b32  	%r4412, %r4391, %r4411;
	and.b32  	%r4413, %r4366, %r4340;
	xor.b32  	%r4414, %r4412, %r4413;
	add.s32 	%r4415, %r4410, %r4414;
	add.s32 	%r4416, %r4405, %r4314;
	add.s32 	%r4417, %r4415, %r4405;
	shf.l.wrap.b32 	%r4418, %r4416, %r4416, 26;
	shf.l.wrap.b32 	%r4419, %r4416, %r4416, 21;
	xor.b32  	%r4420, %r4418, %r4419;
	shf.l.wrap.b32 	%r4421, %r4416, %r4416, 7;
	xor.b32  	%r4422, %r4420, %r4421;
	and.b32  	%r4423, %r4416, %r4390;
	not.b32 	%r4424, %r4416;
	and.b32  	%r4425, %r4365, %r4424;
	or.b32  	%r4426, %r4423, %r4425;
	add.s32 	%r4427, %r4426, %r4339;
	add.s32 	%r4428, %r4427, %r4422;
	ld.const.u32 	%r4429, [dev_k+152];
	add.s32 	%r4430, %r4428, %r4429;
	add.s32 	%r4431, %r4430, %r3112;
	shf.l.wrap.b32 	%r4432, %r4417, %r4417, 30;
	shf.l.wrap.b32 	%r4433, %r4417, %r4417, 19;
	xor.b32  	%r4434, %r4432, %r4433;
	shf.l.wrap.b32 	%r4435, %r4417, %r4417, 10;
	xor.b32  	%r4436, %r4434, %r4435;
	xor.b32  	%r4437, %r4391, %r4366;
	and.b32  	%r4438, %r4417, %r4437;
	and.b32  	%r4439, %r4391, %r4366;
	xor.b32  	%r4440, %r4438, %r4439;
	add.s32 	%r4441, %r4436, %r4440;
	add.s32 	%r4442, %r4431, %r4340;
	add.s32 	%r4443, %r4441, %r4431;
	shf.l.wrap.b32 	%r4444, %r4442, %r4442, 26;
	shf.l.wrap.b32 	%r4445, %r4442, %r4442, 21;
	xor.b32  	%r4446, %r4444, %r4445;
	shf.l.wrap.b32 	%r4447, %r4442, %r4442, 7;
	xor.b32  	%r4448, %r4446, %r4447;
	and.b32  	%r4449, %r4442, %r4416;
	not.b32 	%r4450, %r4442;
	and.b32  	%r4451, %r4390, %r4450;
	or.b32  	%r4452, %r4449, %r4451;
	add.s32 	%r4453, %r4452, %r4365;
	add.s32 	%r4454, %r4453, %r4448;
	ld.const.u32 	%r4455, [dev_k+156];
	add.s32 	%r4456, %r4454, %r4455;
	add.s32 	%r4457, %r4456, %r3125;
	shf.l.wrap.b32 	%r4458, %r4443, %r4443, 30;
	shf.l.wrap.b32 	%r4459, %r4443, %r4443, 19;
	xor.b32  	%r4460, %r4458, %r4459;
	shf.l.wrap.b32 	%r4461, %r4443, %r4443, 10;
	xor.b32  	%r4462, %r4460, %r4461;
	xor.b32  	%r4463, %r4417, %r4391;
	and.b32  	%r4464, %r4443, %r4463;
	and.b32  	%r4465, %r4417, %r4391;
	xor.b32  	%r4466, %r4464, %r4465;
	add.s32 	%r4467, %r4462, %r4466;
	add.s32 	%r4468, %r4457, %r4366;
	add.s32 	%r4469, %r4467, %r4457;
	shf.l.wrap.b32 	%r4470, %r4468, %r4468, 26;
	shf.l.wrap.b32 	%r4471, %r4468, %r4468, 21;
	xor.b32  	%r4472, %r4470, %r4471;
	shf.l.wrap.b32 	%r4473, %r4468, %r4468, 7;
	xor.b32  	%r4474, %r4472, %r4473;
	and.b32  	%r4475, %r4468, %r4442;
	not.b32 	%r4476, %r4468;
	and.b32  	%r4477, %r4416, %r4476;
	or.b32  	%r4478, %r4475, %r4477;
	add.s32 	%r4479, %r4478, %r4390;
	add.s32 	%r4480, %r4479, %r4474;
	ld.const.u32 	%r4481, [dev_k+160];
	add.s32 	%r4482, %r4480, %r4481;
	add.s32 	%r4483, %r4482, %r3138;
	shf.l.wrap.b32 	%r4484, %r4469, %r4469, 30;
	shf.l.wrap.b32 	%r4485, %r4469, %r4469, 19;
	xor.b32  	%r4486, %r4484, %r4485;
	shf.l.wrap.b32 	%r4487, %r4469, %r4469, 10;
	xor.b32  	%r4488, %r4486, %r4487;
	xor.b32  	%r4489, %r4443, %r4417;
	and.b32  	%r4490, %r4469, %r4489;
	and.b32  	%r4491, %r4443, %r4417;
	xor.b32  	%r4492, %r4490, %r4491;
	add.s32 	%r4493, %r4488, %r4492;
	add.s32 	%r4494, %r4483, %r4391;
	add.s32 	%r4495, %r4493, %r4483;
	shf.l.wrap.b32 	%r4496, %r4494, %r4494, 26;
	shf.l.wrap.b32 	%r4497, %r4494, %r4494, 21;
	xor.b32  	%r4498, %r4496, %r4497;
	shf.l.wrap.b32 	%r4499, %r4494, %r4494, 7;
	xor.b32  	%r4500, %r4498, %r4499;
	and.b32  	%r4501, %r4494, %r4468;
	not.b32 	%r4502, %r4494;
	and.b32  	%r4503, %r4442, %r4502;
	or.b32  	%r4504, %r4501, %r4503;
	add.s32 	%r4505, %r4504, %r4416;
	add.s32 	%r4506, %r4505, %r4500;
	ld.const.u32 	%r4507, [dev_k+164];
	add.s32 	%r4508, %r4506, %r4507;
	add.s32 	%r4509, %r4508, %r3151;
	shf.l.wrap.b32 	%r4510, %r4495, %r4495, 30;
	shf.l.wrap.b32 	%r4511, %r4495, %r4495, 19;
	xor.b32  	%r4512, %r4510, %r4511;
	shf.l.wrap.b32 	%r4513, %r4495, %r4495, 10;
	xor.b32  	%r4514, %r4512, %r4513;
	xor.b32  	%r4515, %r4469, %r4443;
	and.b32  	%r4516, %r4495, %r4515;
	and.b32  	%r4517, %r4469, %r4443;
	xor.b32  	%r4518, %r4516, %r4517;
	add.s32 	%r4519, %r4514, %r4518;
	add.s32 	%r4520, %r4509, %r4417;
	add.s32 	%r4521, %r4519, %r4509;
	shf.l.wrap.b32 	%r4522, %r4520, %r4520, 26;
	shf.l.wrap.b32 	%r4523, %r4520, %r4520, 21;
	xor.b32  	%r4524, %r4522, %r4523;
	shf.l.wrap.b32 	%r4525, %r4520, %r4520, 7;
	xor.b32  	%r4526, %r4524, %r4525;
	and.b32  	%r4527, %r4520, %r4494;
	not.b32 	%r4528, %r4520;
	and.b32  	%r4529, %r4468, %r4528;
	or.b32  	%r4530, %r4527, %r4529;
	add.s32 	%r4531, %r4530, %r4442;
	add.s32 	%r4532, %r4531, %r4526;
	ld.const.u32 	%r4533, [dev_k+168];
	add.s32 	%r4534, %r4532, %r4533;
	add.s32 	%r4535, %r4534, %r3164;
	shf.l.wrap.b32 	%r4536, %r4521, %r4521, 30;
	shf.l.wrap.b32 	%r4537, %r4521, %r4521, 19;
	xor.b32  	%r4538, %r4536, %r4537;
	shf.l.wrap.b32 	%r4539, %r4521, %r4521, 10;
	xor.b32  	%r4540, %r4538, %r4539;
	xor.b32  	%r4541, %r4495, %r4469;
	and.b32  	%r4542, %r4521, %r4541;
	and.b32  	%r4543, %r4495, %r4469;
	xor.b32  	%r4544, %r4542, %r4543;
	add.s32 	%r4545, %r4540, %r4544;
	add.s32 	%r4546, %r4535, %r4443;
	add.s32 	%r4547, %r4545, %r4535;
	shf.l.wrap.b32 	%r4548, %r4546, %r4546, 26;
	shf.l.wrap.b32 	%r4549, %r4546, %r4546, 21;
	xor.b32  	%r4550, %r4548, %r4549;
	shf.l.wrap.b32 	%r4551, %r4546, %r4546, 7;
	xor.b32  	%r4552, %r4550, %r4551;
	and.b32  	%r4553, %r4546, %r4520;
	not.b32 	%r4554, %r4546;
	and.b32  	%r4555, %r4494, %r4554;
	or.b32  	%r4556, %r4553, %r4555;
	add.s32 	%r4557, %r4556, %r4468;
	add.s32 	%r4558, %r4557, %r4552;
	ld.const.u32 	%r4559, [dev_k+172];
	add.s32 	%r4560, %r4558, %r4559;
	add.s32 	%r4561, %r4560, %r3177;
	shf.l.wrap.b32 	%r4562, %r4547, %r4547, 30;
	shf.l.wrap.b32 	%r4563, %r4547, %r4547, 19;
	xor.b32  	%r4564, %r4562, %r4563;
	shf.l.wrap.b32 	%r4565, %r4547, %r4547, 10;
	xor.b32  	%r4566, %r4564, %r4565;
	xor.b32  	%r4567, %r4521, %r4495;
	and.b32  	%r4568, %r4547, %r4567;
	and.b32  	%r4569, %r4521, %r4495;
	xor.b32  	%r4570, %r4568, %r4569;
	add.s32 	%r4571, %r4566, %r4570;
	add.s32 	%r4572, %r4561, %r4469;
	add.s32 	%r4573, %r4571, %r4561;
	shf.l.wrap.b32 	%r4574, %r4572, %r4572, 26;
	shf.l.wrap.b32 	%r4575, %r4572, %r4572, 21;
	xor.b32  	%r4576, %r4574, %r4575;
	shf.l.wrap.b32 	%r4577, %r4572, %r4572, 7;
	xor.b32  	%r4578, %r4576, %r4577;
	and.b32  	%r4579, %r4572, %r4546;
	not.b32 	%r4580, %r4572;
	and.b32  	%r4581, %r4520, %r4580;
	or.b32  	%r4582, %r4579, %r4581;
	add.s32 	%r4583, %r4582, %r4494;
	add.s32 	%r4584, %r4583, %r4578;
	ld.const.u32 	%r4585, [dev_k+176];
	add.s32 	%r4586, %r4584, %r4585;
	add.s32 	%r4587, %r4586, %r3190;
	shf.l.wrap.b32 	%r4588, %r4573, %r4573, 30;
	shf.l.wrap.b32 	%r4589, %r4573, %r4573, 19;
	xor.b32  	%r4590, %r4588, %r4589;
	shf.l.wrap.b32 	%r4591, %r4573, %r4573, 10;
	xor.b32  	%r4592, %r4590, %r4591;
	xor.b32  	%r4593, %r4547, %r4521;
	and.b32  	%r4594, %r4573, %r4593;
	and.b32  	%r4595, %r4547, %r4521;
	xor.b32  	%r4596, %r4594, %r4595;
	add.s32 	%r4597, %r4592, %r4596;
	add.s32 	%r4598, %r4587, %r4495;
	add.s32 	%r4599, %r4597, %r4587;
	shf.l.wrap.b32 	%r4600, %r4598, %r4598, 26;
	shf.l.wrap.b32 	%r4601, %r4598, %r4598, 21;
	xor.b32  	%r4602, %r4600, %r4601;
	shf.l.wrap.b32 	%r4603, %r4598, %r4598, 7;
	xor.b32  	%r4604, %r4602, %r4603;
	and.b32  	%r4605, %r4598, %r4572;
	not.b32 	%r4606, %r4598;
	and.b32  	%r4607, %r4546, %r4606;
	or.b32  	%r4608, %r4605, %r4607;
	add.s32 	%r4609, %r4608, %r4520;
	add.s32 	%r4610, %r4609, %r4604;
	ld.const.u32 	%r4611, [dev_k+180];
	add.s32 	%r4612, %r4610, %r4611;
	add.s32 	%r4613, %r4612, %r3203;
	shf.l.wrap.b32 	%r4614, %r4599, %r4599, 30;
	shf.l.wrap.b32 	%r4615, %r4599, %r4599, 19;
	xor.b32  	%r4616, %r4614, %r4615;
	shf.l.wrap.b32 	%r4617, %r4599, %r4599, 10;
	xor.b32  	%r4618, %r4616, %r4617;
	xor.b32  	%r4619, %r4573, %r4547;
	and.b32  	%r4620, %r4599, %r4619;
	and.b32  	%r4621, %r4573, %r4547;
	xor.b32  	%r4622, %r4620, %r4621;
	add.s32 	%r4623, %r4618, %r4622;
	add.s32 	%r4624, %r4613, %r4521;
	add.s32 	%r4625, %r4623, %r4613;
	shf.l.wrap.b32 	%r4626, %r4624, %r4624, 26;
	shf.l.wrap.b32 	%r4627, %r4624, %r4624, 21;
	xor.b32  	%r4628, %r4626, %r4627;
	shf.l.wrap.b32 	%r4629, %r4624, %r4624, 7;
	xor.b32  	%r4630, %r4628, %r4629;
	and.b32  	%r4631, %r4624, %r4598;
	not.b32 	%r4632, %r4624;
	and.b32  	%r4633, %r4572, %r4632;
	or.b32  	%r4634, %r4631, %r4633;
	add.s32 	%r4635, %r4634, %r4546;
	add.s32 	%r4636, %r4635, %r4630;
	ld.const.u32 	%r4637, [dev_k+184];
	add.s32 	%r4638, %r4636, %r4637;
	add.s32 	%r4639, %r4638, %r3216;
	shf.l.wrap.b32 	%r4640, %r4625, %r4625, 30;
	shf.l.wrap.b32 	%r4641, %r4625, %r4625, 19;
	xor.b32  	%r4642, %r4640, %r4641;
	shf.l.wrap.b32 	%r4643, %r4625, %r4625, 10;
	xor.b32  	%r4644, %r4642, %r4643;
	xor.b32  	%r4645, %r4599, %r4573;
	and.b32  	%r4646, %r4625, %r4645;
	and.b32  	%r4647, %r4599, %r4573;
	xor.b32  	%r4648, %r4646, %r4647;
	add.s32 	%r4649, %r4644, %r4648;
	add.s32 	%r4650, %r4639, %r4547;
	add.s32 	%r4651, %r4649, %r4639;
	shf.l.wrap.b32 	%r4652, %r4650, %r4650, 26;
	shf.l.wrap.b32 	%r4653, %r4650, %r4650, 21;
	xor.b32  	%r4654, %r4652, %r4653;
	shf.l.wrap.b32 	%r4655, %r4650, %r4650, 7;
	xor.b32  	%r4656, %r4654, %r4655;
	and.b32  	%r4657, %r4650, %r4624;
	not.b32 	%r4658, %r4650;
	and.b32  	%r4659, %r4598, %r4658;
	or.b32  	%r4660, %r4657, %r4659;
	add.s32 	%r4661, %r4660, %r4572;
	add.s32 	%r4662, %r4661, %r4656;
	ld.const.u32 	%r4663, [dev_k+188];
	add.s32 	%r4664, %r4662, %r4663;
	add.s32 	%r4665, %r4664, %r3229;
	shf.l.wrap.b32 	%r4666, %r4651, %r4651, 30;
	shf.l.wrap.b32 	%r4667, %r4651, %r4651, 19;
	xor.b32  	%r4668, %r4666, %r4667;
	shf.l.wrap.b32 	%r4669, %r4651, %r4651, 10;
	xor.b32  	%r4670, %r4668, %r4669;
	xor.b32  	%r4671, %r4625, %r4599;
	and.b32  	%r4672, %r4651, %r4671;
	and.b32  	%r4673, %r4625, %r4599;
	xor.b32  	%r4674, %r4672, %r4673;
	add.s32 	%r4675, %r4670, %r4674;
	add.s32 	%r4676, %r4665, %r4573;
	add.s32 	%r4677, %r4675, %r4665;
	shf.l.wrap.b32 	%r4678, %r4676, %r4676, 26;
	shf.l.wrap.b32 	%r4679, %r4676, %r4676, 21;
	xor.b32  	%r4680, %r4678, %r4679;
	shf.l.wrap.b32 	%r4681, %r4676, %r4676, 7;
	xor.b32  	%r4682, %r4680, %r4681;
	and.b32  	%r4683, %r4676, %r4650;
	not.b32 	%r4684, %r4676;
	and.b32  	%r4685, %r4624, %r4684;
	or.b32  	%r4686, %r4683, %r4685;
	add.s32 	%r4687, %r4686, %r4598;
	add.s32 	%r4688, %r4687, %r4682;
	ld.const.u32 	%r4689, [dev_k+192];
	add.s32 	%r4690, %r4688, %r4689;
	add.s32 	%r4691, %r4690, %r3242;
	shf.l.wrap.b32 	%r4692, %r4677, %r4677, 30;
	shf.l.wrap.b32 	%r4693, %r4677, %r4677, 19;
	xor.b32  	%r4694, %r4692, %r4693;
	shf.l.wrap.b32 	%r4695, %r4677, %r4677, 10;
	xor.b32  	%r4696, %r4694, %r4695;
	xor.b32  	%r4697, %r4651, %r4625;
	and.b32  	%r4698, %r4677, %r4697;
	and.b32  	%r4699, %r4651, %r4625;
	xor.b32  	%r4700, %r4698, %r4699;
	add.s32 	%r4701, %r4696, %r4700;
	add.s32 	%r4702, %r4691, %r4599;
	add.s32 	%r4703, %r4701, %r4691;
	shf.l.wrap.b32 	%r4704, %r4702, %r4702, 26;
	shf.l.wrap.b32 	%r4705, %r4702, %r4702, 21;
	xor.b32  	%r4706, %r4704, %r4705;
	shf.l.wrap.b32 	%r4707, %r4702, %r4702, 7;
	xor.b32  	%r4708, %r4706, %r4707;
	and.b32  	%r4709, %r4702, %r4676;
	not.b32 	%r4710, %r4702;
	and.b32  	%r4711, %r4650, %r4710;
	or.b32  	%r4712, %r4709, %r4711;
	add.s32 	%r4713, %r4712, %r4624;
	add.s32 	%r4714, %r4713, %r4708;
	ld.const.u32 	%r4715, [dev_k+196];
	add.s32 	%r4716, %r4714, %r4715;
	add.s32 	%r4717, %r4716, %r3255;
	shf.l.wrap.b32 	%r4718, %r4703, %r4703, 30;
	shf.l.wrap.b32 	%r4719, %r4703, %r4703, 19;
	xor.b32  	%r4720, %r4718, %r4719;
	shf.l.wrap.b32 	%r4721, %r4703, %r4703, 10;
	xor.b32  	%r4722, %r4720, %r4721;
	xor.b32  	%r4723, %r4677, %r4651;
	and.b32  	%r4724, %r4703, %r4723;
	and.b32  	%r4725, %r4677, %r4651;
	xor.b32  	%r4726, %r4724, %r4725;
	add.s32 	%r4727, %r4722, %r4726;
	add.s32 	%r4728, %r4717, %r4625;
	add.s32 	%r4729, %r4727, %r4717;
	shf.l.wrap.b32 	%r4730, %r4728, %r4728, 26;
	shf.l.wrap.b32 	%r4731, %r4728, %r4728, 21;
	xor.b32  	%r4732, %r4730, %r4731;
	shf.l.wrap.b32 	%r4733, %r4728, %r4728, 7;
	xor.b32  	%r4734, %r4732, %r4733;
	and.b32  	%r4735, %r4728, %r4702;
	not.b32 	%r4736, %r4728;
	and.b32  	%r4737, %r4676, %r4736;
	or.b32  	%r4738, %r4735, %r4737;
	add.s32 	%r4739, %r4738, %r4650;
	add.s32 	%r4740, %r4739, %r4734;
	ld.const.u32 	%r4741, [dev_k+200];
	add.s32 	%r4742, %r4740, %r4741;
	add.s32 	%r4743, %r4742, %r3268;
	shf.l.wrap.b32 	%r4744, %r4729, %r4729, 30;
	shf.l.wrap.b32 	%r4745, %r4729, %r4729, 19;
	xor.b32  	%r4746, %r4744, %r4745;
	shf.l.wrap.b32 	%r4747, %r4729, %r4729, 10;
	xor.b32  	%r4748, %r4746, %r4747;
	xor.b32  	%r4749, %r4703, %r4677;
	and.b32  	%r4750, %r4729, %r4749;
	and.b32  	%r4751, %r4703, %r4677;
	xor.b32  	%r4752, %r4750, %r4751;
	add.s32 	%r4753, %r4748, %r4752;
	add.s32 	%r4754, %r4743, %r4651;
	add.s32 	%r4755, %r4753, %r4743;
	shf.l.wrap.b32 	%r4756, %r4754, %r4754, 26;
	shf.l.wrap.b32 	%r4757, %r4754, %r4754, 21;
	xor.b32  	%r4758, %r4756, %r4757;
	shf.l.wrap.b32 	%r4759, %r4754, %r4754, 7;
	xor.b32  	%r4760, %r4758, %r4759;
	and.b32  	%r4761, %r4754, %r4728;
	not.b32 	%r4762, %r4754;
	and.b32  	%r4763, %r4702, %r4762;
	or.b32  	%r4764, %r4761, %r4763;
	add.s32 	%r4765, %r4764, %r4676;
	add.s32 	%r4766, %r4765, %r4760;
	ld.const.u32 	%r4767, [dev_k+204];
	add.s32 	%r4768, %r4766, %r4767;
	add.s32 	%r4769, %r4768, %r3281;
	shf.l.wrap.b32 	%r4770, %r4755, %r4755, 30;
	shf.l.wrap.b32 	%r4771, %r4755, %r4755, 19;
	xor.b32  	%r4772, %r4770, %r4771;
	shf.l.wrap.b32 	%r4773, %r4755, %r4755, 10;
	xor.b32  	%r4774, %r4772, %r4773;
	xor.b32  	%r4775, %r4729, %r4703;
	and.b32  	%r4776, %r4755, %r4775;
	and.b32  	%r4777, %r4729, %r4703;
	xor.b32  	%r4778, %r4776, %r4777;
	add.s32 	%r4779, %r4774, %r4778;
	add.s32 	%r4780, %r4769, %r4677;
	add.s32 	%r4781, %r4779, %r4769;
	shf.l.wrap.b32 	%r4782, %r4780, %r4780, 26;
	shf.l.wrap.b32 	%r4783, %r4780, %r4780, 21;
	xor.b32  	%r4784, %r4782, %r4783;
	shf.l.wrap.b32 	%r4785, %r4780, %r4780, 7;
	xor.b32  	%r4786, %r4784, %r4785;
	and.b32  	%r4787, %r4780, %r4754;
	not.b32 	%r4788, %r4780;
	and.b32  	%r4789, %r4728, %r4788;
	or.b32  	%r4790, %r4787, %r4789;
	add.s32 	%r4791, %r4790, %r4702;
	add.s32 	%r4792, %r4791, %r4786;
	ld.const.u32 	%r4793, [dev_k+208];
	add.s32 	%r4794, %r4792, %r4793;
	add.s32 	%r4795, %r4794, %r3294;
	shf.l.wrap.b32 	%r4796, %r4781, %r4781, 30;
	shf.l.wrap.b32 	%r4797, %r4781, %r4781, 19;
	xor.b32  	%r4798, %r4796, %r4797;
	shf.l.wrap.b32 	%r4799, %r4781, %r4781, 10;
	xor.b32  	%r4800, %r4798, %r4799;
	xor.b32  	%r4801, %r4755, %r4729;
	and.b32  	%r4802, %r4781, %r4801;
	and.b32  	%r4803, %r4755, %r4729;
	xor.b32  	%r4804, %r4802, %r4803;
	add.s32 	%r4805, %r4800, %r4804;
	add.s32 	%r4806, %r4795, %r4703;
	add.s32 	%r4807, %r4805, %r4795;
	shf.l.wrap.b32 	%r4808, %r4806, %r4806, 26;
	shf.l.wrap.b32 	%r4809, %r4806, %r4806, 21;
	xor.b32  	%r4810, %r4808, %r4809;
	shf.l.wrap.b32 	%r4811, %r4806, %r4806, 7;
	xor.b32  	%r4812, %r4810, %r4811;
	and.b32  	%r4813, %r4806, %r4780;
	not.b32 	%r4814, %r4806;
	and.b32  	%r4815, %r4754, %r4814;
	or.b32  	%r4816, %r4813, %r4815;
	add.s32 	%r4817, %r4816, %r4728;
	add.s32 	%r4818, %r4817, %r4812;
	ld.const.u32 	%r4819, [dev_k+212];
	add.s32 	%r4820, %r4818, %r4819;
	add.s32 	%r4821, %r4820, %r3307;
	shf.l.wrap.b32 	%r4822, %r4807, %r4807, 30;
	shf.l.wrap.b32 	%r4823, %r4807, %r4807, 19;
	xor.b32  	%r4824, %r4822, %r4823;
	shf.l.wrap.b32 	%r4825, %r4807, %r4807, 10;
	xor.b32  	%r4826, %r4824, %r4825;
	xor.b32  	%r4827, %r4781, %r4755;
	and.b32  	%r4828, %r4807, %r4827;
	and.b32  	%r4829, %r4781, %r4755;
	xor.b32  	%r4830, %r4828, %r4829;
	add.s32 	%r4831, %r4826, %r4830;
	add.s32 	%r4832, %r4821, %r4729;
	add.s32 	%r4833, %r4831, %r4821;
	shf.l.wrap.b32 	%r4834, %r4832, %r4832, 26;
	shf.l.wrap.b32 	%r4835, %r4832, %r4832, 21;
	xor.b32  	%r4836, %r4834, %r4835;
	shf.l.wrap.b32 	%r4837, %r4832, %r4832, 7;
	xor.b32  	%r4838, %r4836, %r4837;
	and.b32  	%r4839, %r4832, %r4806;
	not.b32 	%r4840, %r4832;
	and.b32  	%r4841, %r4780, %r4840;
	or.b32  	%r4842, %r4839, %r4841;
	add.s32 	%r4843, %r4842, %r4754;
	add.s32 	%r4844, %r4843, %r4838;
	ld.const.u32 	%r4845, [dev_k+216];
	add.s32 	%r4846, %r4844, %r4845;
	add.s32 	%r4847, %r4846, %r3320;
	shf.l.wrap.b32 	%r4848, %r4833, %r4833, 30;
	shf.l.wrap.b32 	%r4849, %r4833, %r4833, 19;
	xor.b32  	%r4850, %r4848, %r4849;
	shf.l.wrap.b32 	%r4851, %r4833, %r4833, 10;
	xor.b32  	%r4852, %r4850, %r4851;
	xor.b32  	%r4853, %r4807, %r4781;
	and.b32  	%r4854, %r4833, %r4853;
	and.b32  	%r4855, %r4807, %r4781;
	xor.b32  	%r4856, %r4854, %r4855;
	add.s32 	%r4857, %r4852, %r4856;
	add.s32 	%r4858, %r4847, %r4755;
	add.s32 	%r4859, %r4857, %r4847;
	shf.l.wrap.b32 	%r4860, %r4858, %r4858, 26;
	shf.l.wrap.b32 	%r4861, %r4858, %r4858, 21;
	xor.b32  	%r4862, %r4860, %r4861;
	shf.l.wrap.b32 	%r4863, %r4858, %r4858, 7;
	xor.b32  	%r4864, %r4862, %r4863;
	and.b32  	%r4865, %r4858, %r4832;
	not.b32 	%r4866, %r4858;
	and.b32  	%r4867, %r4806, %r4866;
	or.b32  	%r4868, %r4865, %r4867;
	add.s32 	%r4869, %r4868, %r4780;
	add.s32 	%r4870, %r4869, %r4864;
	ld.const.u32 	%r4871, [dev_k+220];
	add.s32 	%r4872, %r4870, %r4871;
	add.s32 	%r4873, %r4872, %r3333;
	shf.l.wrap.b32 	%r4874, %r4859, %r4859, 30;
	shf.l.wrap.b32 	%r4875, %r4859, %r4859, 19;
	xor.b32  	%r4876, %r4874, %r4875;
	shf.l.wrap.b32 	%r4877, %r4859, %r4859, 10;
	xor.b32  	%r4878, %r4876, %r4877;
	xor.b32  	%r4879, %r4833, %r4807;
	and.b32  	%r4880, %r4859, %r4879;
	and.b32  	%r4881, %r4833, %r4807;
	xor.b32  	%r4882, %r4880, %r4881;
	add.s32 	%r4883, %r4878, %r4882;
	add.s32 	%r4884, %r4873, %r4781;
	add.s32 	%r4885, %r4883, %r4873;
	shf.l.wrap.b32 	%r4886, %r4884, %r4884, 26;
	shf.l.wrap.b32 	%r4887, %r4884, %r4884, 21;
	xor.b32  	%r4888, %r4886, %r4887;
	shf.l.wrap.b32 	%r4889, %r4884, %r4884, 7;
	xor.b32  	%r4890, %r4888, %r4889;
	and.b32  	%r4891, %r4884, %r4858;
	not.b32 	%r4892, %r4884;
	and.b32  	%r4893, %r4832, %r4892;
	or.b32  	%r4894, %r4891, %r4893;
	add.s32 	%r4895, %r4894, %r4806;
	add.s32 	%r4896, %r4895, %r4890;
	ld.const.u32 	%r4897, [dev_k+224];
	add.s32 	%r4898, %r4896, %r4897;
	add.s32 	%r4899, %r4898, %r3346;
	shf.l.wrap.b32 	%r4900, %r4885, %r4885, 30;
	shf.l.wrap.b32 	%r4901, %r4885, %r4885, 19;
	xor.b32  	%r4902, %r4900, %r4901;
	shf.l.wrap.b32 	%r4903, %r4885, %r4885, 10;
	xor.b32  	%r4904, %r4902, %r4903;
	xor.b32  	%r4905, %r4859, %r4833;
	and.b32  	%r4906, %r4885, %r4905;
	and.b32  	%r4907, %r4859, %r4833;
	xor.b32  	%r4908, %r4906, %r4907;
	add.s32 	%r4909, %r4904, %r4908;
	add.s32 	%r4910, %r4899, %r4807;
	add.s32 	%r4911, %r4909, %r4899;
	shf.l.wrap.b32 	%r4912, %r4910, %r4910, 26;
	shf.l.wrap.b32 	%r4913, %r4910, %r4910, 21;
	xor.b32  	%r4914, %r4912, %r4913;
	shf.l.wrap.b32 	%r4915, %r4910, %r4910, 7;
	xor.b32  	%r4916, %r4914, %r4915;
	and.b32  	%r4917, %r4910, %r4884;
	not.b32 	%r4918, %r4910;
	and.b32  	%r4919, %r4858, %r4918;
	or.b32  	%r4920, %r4917, %r4919;
	add.s32 	%r4921, %r4920, %r4832;
	add.s32 	%r4922, %r4921, %r4916;
	ld.const.u32 	%r4923, [dev_k+228];
	add.s32 	%r4924, %r4922, %r4923;
	add.s32 	%r4925, %r4924, %r3359;
	shf.l.wrap.b32 	%r4926, %r4911, %r4911, 30;
	shf.l.wrap.b32 	%r4927, %r4911, %r4911, 19;
	xor.b32  	%r4928, %r4926, %r4927;
	shf.l.wrap.b32 	%r4929, %r4911, %r4911, 10;
	xor.b32  	%r4930, %r4928, %r4929;
	xor.b32  	%r4931, %r4885, %r4859;
	and.b32  	%r4932, %r4911, %r4931;
	and.b32  	%r4933, %r4885, %r4859;
	xor.b32  	%r4934, %r4932, %r4933;
	add.s32 	%r4935, %r4930, %r4934;
	add.s32 	%r4936, %r4925, %r4833;
	add.s32 	%r4937, %r4935, %r4925;
	shf.l.wrap.b32 	%r4938, %r4936, %r4936, 26;
	shf.l.wrap.b32 	%r4939, %r4936, %r4936, 21;
	xor.b32  	%r4940, %r4938, %r4939;
	shf.l.wrap.b32 	%r4941, %r4936, %r4936, 7;
	xor.b32  	%r4942, %r4940, %r4941;
	and.b32  	%r4943, %r4936, %r4910;
	not.b32 	%r4944, %r4936;
	and.b32  	%r4945, %r4884, %r4944;
	or.b32  	%r4946, %r4943, %r4945;
	add.s32 	%r4947, %r4946, %r4858;
	add.s32 	%r4948, %r4947, %r4942;
	ld.const.u32 	%r4949, [dev_k+232];
	add.s32 	%r4950, %r4948, %r4949;
	add.s32 	%r4951, %r4950, %r3372;
	shf.l.wrap.b32 	%r4952, %r4937, %r4937, 30;
	shf.l.wrap.b32 	%r4953, %r4937, %r4937, 19;
	xor.b32  	%r4954, %r4952, %r4953;
	shf.l.wrap.b32 	%r4955, %r4937, %r4937, 10;
	xor.b32  	%r4956, %r4954, %r4955;
	xor.b32  	%r4957, %r4911, %r4885;
	and.b32  	%r4958, %r4937, %r4957;
	and.b32  	%r4959, %r4911, %r4885;
	xor.b32  	%r4960, %r4958, %r4959;
	add.s32 	%r4961, %r4956, %r4960;
	add.s32 	%r4962, %r4951, %r4859;
	add.s32 	%r4963, %r4961, %r4951;
	shf.l.wrap.b32 	%r4964, %r4962, %r4962, 26;
	shf.l.wrap.b32 	%r4965, %r4962, %r4962, 21;
	xor.b32  	%r4966, %r4964, %r4965;
	shf.l.wrap.b32 	%r4967, %r4962, %r4962, 7;
	xor.b32  	%r4968, %r4966, %r4967;
	and.b32  	%r4969, %r4962, %r4936;
	not.b32 	%r4970, %r4962;
	and.b32  	%r4971, %r4910, %r4970;
	or.b32  	%r4972, %r4969, %r4971;
	add.s32 	%r4973, %r4972, %r4884;
	add.s32 	%r4974, %r4973, %r4968;
	ld.const.u32 	%r4975, [dev_k+236];
	add.s32 	%r4976, %r4974, %r4975;
	add.s32 	%r4977, %r4976, %r3385;
	shf.l.wrap.b32 	%r4978, %r4963, %r4963, 30;
	shf.l.wrap.b32 	%r4979, %r4963, %r4963, 19;
	xor.b32  	%r4980, %r4978, %r4979;
	shf.l.wrap.b32 	%r4981, %r4963, %r4963, 10;
	xor.b32  	%r4982, %r4980, %r4981;
	xor.b32  	%r4983, %r4937, %r4911;
	and.b32  	%r4984, %r4963, %r4983;
	and.b32  	%r4985, %r4937, %r4911;
	xor.b32  	%r4986, %r4984, %r4985;
	add.s32 	%r4987, %r4982, %r4986;
	add.s32 	%r4988, %r4977, %r4885;
	add.s32 	%r4989, %r4987, %r4977;
	shf.l.wrap.b32 	%r4990, %r4988, %r4988, 26;
	shf.l.wrap.b32 	%r4991, %r4988, %r4988, 21;
	xor.b32  	%r4992, %r4990, %r4991;
	shf.l.wrap.b32 	%r4993, %r4988, %r4988, 7;
	xor.b32  	%r4994, %r4992, %r4993;
	and.b32  	%r4995, %r4988, %r4962;
	not.b32 	%r4996, %r4988;
	and.b32  	%r4997, %r4936, %r4996;
	or.b32  	%r4998, %r4995, %r4997;
	add.s32 	%r4999, %r4998, %r4910;
	add.s32 	%r5000, %r4999, %r4994;
	add.s32 	%r5001, %r5000, %r19;
	add.s32 	%r5002, %r5001, %r3398;
	shf.l.wrap.b32 	%r5003, %r4989, %r4989, 30;
	shf.l.wrap.b32 	%r5004, %r4989, %r4989, 19;
	xor.b32  	%r5005, %r5003, %r5004;
	shf.l.wrap.b32 	%r5006, %r4989, %r4989, 10;
	xor.b32  	%r5007, %r5005, %r5006;
	xor.b32  	%r5008, %r4963, %r4937;
	and.b32  	%r5009, %r4989, %r5008;
	and.b32  	%r5010, %r4963, %r4937;
	xor.b32  	%r5011, %r5009, %r5010;
	add.s32 	%r5012, %r5007, %r5011;
	add.s32 	%r5013, %r5002, %r4911;
	add.s32 	%r5014, %r5012, %r5002;
	shf.l.wrap.b32 	%r5015, %r5013, %r5013, 26;
	shf.l.wrap.b32 	%r5016, %r5013, %r5013, 21;
	xor.b32  	%r5017, %r5015, %r5016;
	shf.l.wrap.b32 	%r5018, %r5013, %r5013, 7;
	xor.b32  	%r5019, %r5017, %r5018;
	and.b32  	%r5020, %r5013, %r4988;
	not.b32 	%r5021, %r5013;
	and.b32  	%r5022, %r4962, %r5021;
	or.b32  	%r5023, %r5020, %r5022;
	add.s32 	%r5024, %r5023, %r4936;
	add.s32 	%r5025, %r5024, %r5019;
	ld.const.u32 	%r5026, [dev_k+244];
	add.s32 	%r5027, %r5025, %r5026;
	add.s32 	%r5028, %r5027, %r3411;
	shf.l.wrap.b32 	%r5029, %r5014, %r5014, 30;
	shf.l.wrap.b32 	%r5030, %r5014, %r5014, 19;
	xor.b32  	%r5031, %r5029, %r5030;
	shf.l.wrap.b32 	%r5032, %r5014, %r5014, 10;
	xor.b32  	%r5033, %r5031, %r5032;
	xor.b32  	%r5034, %r4989, %r4963;
	and.b32  	%r5035, %r5014, %r5034;
	and.b32  	%r5036, %r4989, %r4963;
	xor.b32  	%r5037, %r5035, %r5036;
	add.s32 	%r5038, %r5033, %r5037;
	add.s32 	%r5039, %r5028, %r4937;
	add.s32 	%r5040, %r5038, %r5028;
	shf.l.wrap.b32 	%r5041, %r5039, %r5039, 26;
	shf.l.wrap.b32 	%r5042, %r5039, %r5039, 21;
	xor.b32  	%r5043, %r5041, %r5042;
	shf.l.wrap.b32 	%r5044, %r5039, %r5039, 7;
	xor.b32  	%r5045, %r5043, %r5044;
	and.b32  	%r5046, %r5039, %r5013;
	not.b32 	%r5047, %r5039;
	and.b32  	%r5048, %r4988, %r5047;
	or.b32  	%r5049, %r5046, %r5048;
	add.s32 	%r5050, %r5049, %r4962;
	add.s32 	%r5051, %r5050, %r5045;
	ld.const.u32 	%r5052, [dev_k+248];
	add.s32 	%r5053, %r5051, %r5052;
	add.s32 	%r5054, %r5053, %r3424;
	shf.l.wrap.b32 	%r5055, %r5040, %r5040, 30;
	shf.l.wrap.b32 	%r5056, %r5040, %r5040, 19;
	xor.b32  	%r5057, %r5055, %r5056;
	shf.l.wrap.b32 	%r5058, %r5040, %r5040, 10;
	xor.b32  	%r5059, %r5057, %r5058;
	xor.b32  	%r5060, %r5014, %r4989;
	and.b32  	%r5061, %r5040, %r5060;
	and.b32  	%r5062, %r5014, %r4989;
	xor.b32  	%r5063, %r5061, %r5062;
	add.s32 	%r5064, %r5059, %r5063;
	add.s32 	%r5065, %r5054, %r4963;
	add.s32 	%r5066, %r5064, %r5054;
	shf.l.wrap.b32 	%r5067, %r5065, %r5065, 26;
	shf.l.wrap.b32 	%r5068, %r5065, %r5065, 21;
	xor.b32  	%r5069, %r5067, %r5068;
	shf.l.wrap.b32 	%r5070, %r5065, %r5065, 7;
	xor.b32  	%r5071, %r5069, %r5070;
	and.b32  	%r5072, %r5065, %r5039;
	not.b32 	%r5073, %r5065;
	and.b32  	%r5074, %r5013, %r5073;
	or.b32  	%r5075, %r5072, %r5074;
	add.s32 	%r5076, %r5075, %r4988;
	add.s32 	%r5077, %r5076, %r5071;
	ld.const.u32 	%r5078, [dev_k+252];
	add.s32 	%r5079, %r5077, %r5078;
	add.s32 	%r5080, %r5079, %r3437;
	shf.l.wrap.b32 	%r5081, %r5066, %r5066, 30;
	shf.l.wrap.b32 	%r5082, %r5066, %r5066, 19;
	xor.b32  	%r5083, %r5081, %r5082;
	shf.l.wrap.b32 	%r5084, %r5066, %r5066, 10;
	xor.b32  	%r5085, %r5083, %r5084;
	xor.b32  	%r5086, %r5040, %r5014;
	and.b32  	%r5087, %r5066, %r5086;
	and.b32  	%r5088, %r5040, %r5014;
	xor.b32  	%r5089, %r5087, %r5088;
	add.s32 	%r5090, %r5085, %r5089;
	add.s32 	%r5091, %r5080, %r4989;
	add.s32 	%r5092, %r5090, %r5080;
	add.s32 	%r5093, %r3438, %r5092;
	add.s32 	%r5094, %r3439, %r5066;
	st.local.v2.u32 	[%rd5+80], {%r5093, %r5094};
	add.s32 	%r5095, %r3440, %r5040;
	add.s32 	%r5096, %r3441, %r5014;
	st.local.v2.u32 	[%rd5+88], {%r5095, %r5096};
	add.s32 	%r5097, %r3442, %r5091;
	add.s32 	%r5098, %r3443, %r5065;
	st.local.v2.u32 	[%rd5+96], {%r5097, %r5098};
	add.s32 	%r5099, %r3444, %r5039;
	add.s32 	%r5100, %r3445, %r5013;
	st.local.v2.u32 	[%rd5+104], {%r5099, %r5100};
	mov.b32 	%r5101, 0;
	st.local.v2.b32 	[%rd5], {%r5101, %r5101};
	st.local.v2.b32 	[%rd5+8], {%r5101, %r5101};
	st.local.v2.b32 	[%rd5+16], {%r5101, %r5101};
	st.local.v2.b32 	[%rd5+24], {%r5101, %r5101};
	st.local.v2.b32 	[%rd5+32], {%r5101, %r5101};
	st.local.v2.b32 	[%rd5+40], {%r5101, %r5101};
	st.local.v2.b32 	[%rd5+48], {%r5101, %r5101};
$L__BB0_51:
	ld.param.u32 	%r7742, [_Z12miner_kernelPKhmS0_jS0_jPjjjjj_param_3];
	setp.eq.s32 	%p36, %r7742, 0;
	ld.local.u32 	%r5103, [%rd5+64];
	shl.b32 	%r5104, %r5103, 3;
	cvt.u64.u32 	%rd131, %r5104;
	ld.local.u64 	%rd132, [%rd5+72];
	add.s64 	%rd133, %rd132, %rd131;
	st.local.u64 	[%rd5+72], %rd133;
	shr.u64 	%rd134, %rd133, 8;
	shr.u64 	%rd135, %rd133, 16;
	shr.u64 	%rd136, %rd133, 24;
	shr.u64 	%rd137, %rd133, 40;
	shr.u64 	%rd138, %rd133, 48;
	shr.u64 	%rd139, %rd133, 56;
	cvt.u32.u64 	%r5105, %rd134;
	cvt.u32.u64 	%r5106, %rd133;
	prmt.b32 	%r5107, %r5105, %r5106, 0x3340U;
	cvt.u32.u64 	%r5108, %rd136;
	cvt.u32.u64 	%r5109, %rd135;
	prmt.b32 	%r5110, %r5108, %r5109, 0x3340U;
	prmt.b32 	%r5111, %r5110, %r5107, 0x5410U;
	cvt.u32.u64 	%r5112, %rd137;
	{ .reg .b32 tmp; mov.b64 {tmp, %r5113}, %rd133; }
	prmt.b32 	%r5114, %r5112, %r5113, 0x3340U;
	cvt.u32.u64 	%r5115, %rd139;
	cvt.u32.u64 	%r5116, %rd138;
	prmt.b32 	%r5117, %r5115, %r5116, 0x3340U;
	prmt.b32 	%r5118, %r5117, %r5114, 0x5410U;
	st.local.v2.b32 	[%rd5+56], {%r5118, %r5111};
	ld.local.v2.b32 	{%r5119, %r5120}, [%rd5];
	bfe.u32 	%r5121, %r5120, 16, 8;
	cvt.u16.u32 	%rs123, %r5121;
	bfe.u32 	%r5122, %r5120, 8, 8;
	bfe.u32 	%r5123, %r5120, 0, 8;
	bfe.u32 	%r5124, %r5119, 16, 8;
	cvt.u16.u32 	%rs124, %r5124;
	bfe.u32 	%r5125, %r5119, 8, 8;
	bfe.u32 	%r5126, %r5119, 0, 8;
	shl.b32 	%r5127, %r5126, 24;
	shl.b32 	%r5128, %r5125, 16;
	and.b32  	%r5129, %r5128, 16711680;
	or.b32  	%r5130, %r5129, %r5127;
	and.b16  	%rs125, %rs124, 255;
	mul.wide.u16 	%r5131, %rs125, 256;
	or.b32  	%r5132, %r5130, %r5131;
	bfe.u32 	%r5133, %r5119, 24, 8;
	or.b32  	%r5134, %r5132, %r5133;
	shl.b32 	%r5135, %r5123, 24;
	shl.b32 	%r5136, %r5122, 16;
	and.b32  	%r5137, %r5136, 16711680;
	or.b32  	%r5138, %r5137, %r5135;
	and.b16  	%rs126, %rs123, 255;
	mul.wide.u16 	%r5139, %rs126, 256;
	or.b32  	%r5140, %r5138, %r5139;
	bfe.u32 	%r5141, %r5120, 24, 8;
	or.b32  	%r5142, %r5140, %r5141;
	ld.local.v2.b32 	{%r5143, %r5144}, [%rd5+8];
	bfe.u32 	%r5145, %r5144, 16, 8;
	cvt.u16.u32 	%rs127, %r5145;
	bfe.u32 	%r5146, %r5144, 8, 8;
	bfe.u32 	%r5147, %r5144, 0, 8;
	bfe.u32 	%r5148, %r5143, 16, 8;
	cvt.u16.u32 	%rs128, %r5148;
	bfe.u32 	%r5149, %r5143, 8, 8;
	bfe.u32 	%r5150, %r5143, 0, 8;
	shl.b32 	%r5151, %r5150, 24;
	shl.b32 	%r5152, %r5149, 16;
	and.b32  	%r5153, %r5152, 16711680;
	or.b32  	%r5154, %r5153, %r5151;
	and.b16  	%rs129, %rs128, 255;
	mul.wide.u16 	%r5155, %rs129, 256;
	or.b32  	%r5156, %r5154, %r5155;
	bfe.u32 	%r5157, %r5143, 24, 8;
	or.b32  	%r5158, %r5156, %r5157;
	shl.b32 	%r5159, %r5147, 24;
	shl.b32 	%r5160, %r5146, 16;
	and.b32  	%r5161, %r5160, 16711680;
	or.b32  	%r5162, %r5161, %r5159;
	and.b16  	%rs130, %rs127, 255;
	mul.wide.u16 	%r5163, %rs130, 256;
	or.b32  	%r5164, %r5162, %r5163;
	bfe.u32 	%r5165, %r5144, 24, 8;
	or.b32  	%r5166, %r5164, %r5165;
	ld.local.v2.b32 	{%r5167, %r5168}, [%rd5+16];
	bfe.u32 	%r5169, %r5168, 16, 8;
	cvt.u16.u32 	%rs131, %r5169;
	bfe.u32 	%r5170, %r5168, 8, 8;
	bfe.u32 	%r5171, %r5168, 0, 8;
	bfe.u32 	%r5172, %r5167, 16, 8;
	cvt.u16.u32 	%rs132, %r5172;
	bfe.u32 	%r5173, %r5167, 8, 8;
	bfe.u32 	%r5174, %r5167, 0, 8;
	shl.b32 	%r5175, %r5174, 24;
	shl.b32 	%r5176, %r5173, 16;
	and.b32  	%r5177, %r5176, 16711680;
	or.b32  	%r5178, %r5177, %r5175;
	and.b16  	%rs133, %rs132, 255;
	mul.wide.u16 	%r5179, %rs133, 256;
	or.b32  	%r5180, %r5178, %r5179;
	bfe.u32 	%r5181, %r5167, 24, 8;
	or.b32  	%r5182, %r5180, %r5181;
	shl.b32 	%r5183, %r5171, 24;
	shl.b32 	%r5184, %r5170, 16;
	and.b32  	%r5185, %r5184, 16711680;
	or.b32  	%r5186, %r5185, %r5183;
	and.b16  	%rs134, %rs131, 255;
	mul.wide.u16 	%r5187, %rs134, 256;
	or.b32  	%r5188, %r5186, %r5187;
	bfe.u32 	%r5189, %r5168, 24, 8;
	or.b32  	%r5190, %r5188, %r5189;
	ld.local.v2.b32 	{%r5191, %r5192}, [%rd5+24];
	bfe.u32 	%r5193, %r5192, 16, 8;
	cvt.u16.u32 	%rs135, %r5193;
	bfe.u32 	%r5194, %r5192, 8, 8;
	bfe.u32 	%r5195, %r5192, 0, 8;
	bfe.u32 	%r5196, %r5191, 16, 8;
	cvt.u16.u32 	%rs136, %r5196;
	bfe.u32 	%r5197, %r5191, 8, 8;
	bfe.u32 	%r5198, %r5191, 0, 8;
	shl.b32 	%r5199, %r5198, 24;
	shl.b32 	%r5200, %r5197, 16;
	and.b32  	%r5201, %r5200, 16711680;
	or.b32  	%r5202, %r5201, %r5199;
	and.b16  	%rs137, %rs136, 255;
	mul.wide.u16 	%r5203, %rs137, 256;
	or.b32  	%r5204, %r5202, %r5203;
	bfe.u32 	%r5205, %r5191, 24, 8;
	or.b32  	%r5206, %r5204, %r5205;
	shl.b32 	%r5207, %r5195, 24;
	shl.b32 	%r5208, %r5194, 16;
	and.b32  	%r5209, %r5208, 16711680;
	or.b32  	%r5210, %r5209, %r5207;
	and.b16  	%rs138, %rs135, 255;
	mul.wide.u16 	%r5211, %rs138, 256;
	or.b32  	%r5212, %r5210, %r5211;
	bfe.u32 	%r5213, %r5192, 24, 8;
	or.b32  	%r5214, %r5212, %r5213;
	ld.local.v2.b32 	{%r5215, %r5216}, [%rd5+32];
	bfe.u32 	%r5217, %r5216, 16, 8;
	cvt.u16.u32 	%rs139, %r5217;
	bfe.u32 	%r5218, %r5216, 8, 8;
	bfe.u32 	%r5219, %r5216, 0, 8;
	bfe.u32 	%r5220, %r5215, 16, 8;
	cvt.u16.u32 	%rs140, %r5220;
	bfe.u32 	%r5221, %r5215, 8, 8;
	bfe.u32 	%r5222, %r5215, 0, 8;
	shl.b32 	%r5223, %r5222, 24;
	shl.b32 	%r5224, %r5221, 16;
	and.b32  	%r5225, %r5224, 16711680;
	or.b32  	%r5226, %r5225, %r5223;
	and.b16  	%rs141, %rs140, 255;
	mul.wide.u16 	%r5227, %rs141, 256;
	or.b32  	%r5228, %r5226, %r5227;
	bfe.u32 	%r5229, %r5215, 24, 8;
	or.b32  	%r5230, %r5228, %r5229;
	shl.b32 	%r5231, %r5219, 24;
	shl.b32 	%r5232, %r5218, 16;
	and.b32  	%r5233, %r5232, 16711680;
	or.b32  	%r5234, %r5233, %r5231;
	and.b16  	%rs142, %rs139, 255;
	mul.wide.u16 	%r5235, %rs142, 256;
	or.b32  	%r5236, %r5234, %r5235;
	bfe.u32 	%r5237, %r5216, 24, 8;
	or.b32  	%r5238, %r5236, %r5237;
	ld.local.v2.b32 	{%r5239, %r5240}, [%rd5+40];
	bfe.u32 	%r5241, %r5240, 16, 8;
	cvt.u16.u32 	%rs143, %r5241;
	bfe.u32 	%r5242, %r5240, 8, 8;
	bfe.u32 	%r5243, %r5240, 0, 8;
	bfe.u32 	%r5244, %r5239, 16, 8;
	cvt.u16.u32 	%rs144, %r5244;
	bfe.u32 	%r5245, %r5239, 8, 8;
	bfe.u32 	%r5246, %r5239, 0, 8;
	shl.b32 	%r5247, %r5246, 24;
	shl.b32 	%r5248, %r5245, 16;
	and.b32  	%r5249, %r5248, 16711680;
	or.b32  	%r5250, %r5249, %r5247;
	and.b16  	%rs145, %rs144, 255;
	mul.wide.u16 	%r5251, %rs145, 256;
	or.b32  	%r5252, %r5250, %r5251;
	bfe.u32 	%r5253, %r5239, 24, 8;
	or.b32  	%r5254, %r5252, %r5253;
	shl.b32 	%r5255, %r5243, 24;
	shl.b32 	%r5256, %r5242, 16;
	and.b32  	%r5257, %r5256, 16711680;
	or.b32  	%r5258, %r5257, %r5255;
	and.b16  	%rs146, %rs143, 255;
	mul.wide.u16 	%r5259, %rs146, 256;
	or.b32  	%r5260, %r5258, %r5259;
	bfe.u32 	%r5261, %r5240, 24, 8;
	or.b32  	%r5262, %r5260, %r5261;
	ld.local.v2.b32 	{%r5263, %r5264}, [%rd5+48];
	bfe.u32 	%r5265, %r5264, 16, 8;
	cvt.u16.u32 	%rs147, %r5265;
	bfe.u32 	%r5266, %r5264, 8, 8;
	bfe.u32 	%r5267, %r5264, 0, 8;
	bfe.u32 	%r5268, %r5263, 16, 8;
	cvt.u16.u32 	%rs148, %r5268;
	bfe.u32 	%r5269, %r5263, 8, 8;
	bfe.u32 	%r5270, %r5263, 0, 8;
	shl.b32 	%r5271, %r5270, 24;
	shl.b32 	%r5272, %r5269, 16;
	and.b32  	%r5273, %r5272, 16711680;
	or.b32  	%r5274, %r5273, %r5271;
	and.b16  	%rs149, %rs148, 255;
	mul.wide.u16 	%r5275, %rs149, 256;
	or.b32  	%r5276, %r5274, %r5275;
	bfe.u32 	%r5277, %r5263, 24, 8;
	or.b32  	%r5278, %r5276, %r5277;
	shl.b32 	%r5279, %r5267, 24;
	shl.b32 	%r5280, %r5266, 16;
	and.b32  	%r5281, %r5280, 16711680;
	or.b32  	%r5282, %r5281, %r5279;
	and.b16  	%rs150, %rs147, 255;
	mul.wide.u16 	%r5283, %rs150, 256;
	or.b32  	%r5284, %r5282, %r5283;
	bfe.u32 	%r5285, %r5264, 24, 8;
	or.b32  	%r5286, %r5284, %r5285;
	shl.b32 	%r5287, %r5115, 24;
	shl.b32 	%r5288, %r5116, 16;
	and.b32  	%r5289, %r5288, 16711680;
	or.b32  	%r5290, %r5289, %r5287;
	shl.b32 	%r5291, %r5112, 8;
	and.b32  	%r5292, %r5291, 65280;
	or.b32  	%r5293, %r5290, %r5292;
	and.b32  	%r5294, %r5113, 255;
	or.b32  	%r5295, %r5293, %r5294;
	shl.b32 	%r5296, %r5108, 24;
	shl.b32 	%r5297, %r5109, 16;
	and.b32  	%r5298, %r5297, 16711680;
	or.b32  	%r5299, %r5298, %r5296;
	shl.b32 	%r5300, %r5105, 8;
	and.b32  	%r5301, %r5300, 65280;
	or.b32  	%r5302, %r5299, %r5301;
	and.b32  	%r5303, %r5106, 255;
	or.b32  	%r5304, %r5302, %r5303;
	shf.l.wrap.b32 	%r5305, %r5290, %r5295, 15;
	shf.l.wrap.b32 	%r5306, %r5290, %r5295, 13;
	xor.b32  	%r5307, %r5305, %r5306;
	shr.u32 	%r5308, %r5293, 10;
	xor.b32  	%r5309, %r5307, %r5308;
	add.s32 	%r5310, %r5309, %r5238;
	shf.l.wrap.b32 	%r5311, %r5142, %r5142, 25;
	shf.l.wrap.b32 	%r5312, %r5140, %r5142, 14;
	xor.b32  	%r5313, %r5311, %r5312;
	shr.u32 	%r5314, %r5142, 3;
	xor.b32  	%r5315, %r5313, %r5314;
	add.s32 	%r5316, %r5310, %r5134;
	add.s32 	%r5317, %r5316, %r5315;
	shf.l.wrap.b32 	%r5318, %r5299, %r5304, 15;
	shf.l.wrap.b32 	%r5319, %r5299, %r5304, 13;
	xor.b32  	%r5320, %r5318, %r5319;
	shr.u32 	%r5321, %r5302, 10;
	xor.b32  	%r5322, %r5320, %r5321;
	add.s32 	%r5323, %r5322, %r5254;
	shf.l.wrap.b32 	%r5324, %r5158, %r5158, 25;
	shf.l.wrap.b32 	%r5325, %r5156, %r5158, 14;
	xor.b32  	%r5326, %r5324, %r5325;
	shr.u32 	%r5327, %r5158, 3;
	xor.b32  	%r5328, %r5326, %r5327;
	add.s32 	%r5329, %r5323, %r5142;
	add.s32 	%r5330, %r5329, %r5328;
	shf.l.wrap.b32 	%r5331, %r5317, %r5317, 15;
	shf.l.wrap.b32 	%r5332, %r5317, %r5317, 13;
	xor.b32  	%r5333, %r5331, %r5332;
	shr.u32 	%r5334, %r5317, 10;
	xor.b32  	%r5335, %r5333, %r5334;
	add.s32 	%r5336, %r5335, %r5262;
	shf.l.wrap.b32 	%r5337, %r5166, %r5166, 25;
	shf.l.wrap.b32 	%r5338, %r5164, %r5166, 14;
	xor.b32  	%r5339, %r5337, %r5338;
	shr.u32 	%r5340, %r5166, 3;
	xor.b32  	%r5341, %r5339, %r5340;
	add.s32 	%r5342, %r5336, %r5158;
	add.s32 	%r5343, %r5342, %r5341;
	shf.l.wrap.b32 	%r5344, %r5330, %r5330, 15;
	shf.l.wrap.b32 	%r5345, %r5330, %r5330, 13;
	xor.b32  	%r5346, %r5344, %r5345;
	shr.u32 	%r5347, %r5330, 10;
	xor.b32  	%r5348, %r5346, %r5347;
	add.s32 	%r5349, %r5348, %r5278;
	shf.l.wrap.b32 	%r5350, %r5182, %r5182, 25;
	shf.l.wrap.b32 	%r5351, %r5180, %r5182, 14;
	xor.b32  	%r5352, %r5350, %r5351;
	shr.u32 	%r5353, %r5182, 3;
	xor.b32  	%r5354, %r5352, %r5353;
	add.s32 	%r5355, %r5349, %r5166;
	add.s32 	%r5356, %r5355, %r5354;
	shf.l.wrap.b32 	%r5357, %r5343, %r5343, 15;
	shf.l.wrap.b32 	%r5358, %r5343, %r5343, 13;
	xor.b32  	%r5359, %r5357, %r5358;
	shr.u32 	%r5360, %r5343, 10;
	xor.b32  	%r5361, %r5359, %r5360;
	add.s32 	%r5362, %r5361, %r5286;
	shf.l.wrap.b32 	%r5363, %r5190, %r5190, 25;
	shf.l.wrap.b32 	%r5364, %r5188, %r5190, 14;
	xor.b32  	%r5365, %r5363, %r5364;
	shr.u32 	%r5366, %r5190, 3;
	xor.b32  	%r5367, %r5365, %r5366;
	add.s32 	%r5368, %r5362, %r5182;
	add.s32 	%r5369, %r5368, %r5367;
	shf.l.wrap.b32 	%r5370, %r5356, %r5356, 15;
	shf.l.wrap.b32 	%r5371, %r5356, %r5356, 13;
	xor.b32  	%r5372, %r5370, %r5371;
	shr.u32 	%r5373, %r5356, 10;
	xor.b32  	%r5374, %r5372, %r5373;
	add.s32 	%r5375, %r5374, %r5295;
	shf.l.wrap.b32 	%r5376, %r5206, %r5206, 25;
	shf.l.wrap.b32 	%r5377, %r5204, %r5206, 14;
	xor.b32  	%r5378, %r5376, %r5377;
	shr.u32 	%r5379, %r5206, 3;
	xor.b32  	%r5380, %r5378, %r5379;
	add.s32 	%r5381, %r5375, %r5190;
	add.s32 	%r5382, %r5381, %r5380;
	shf.l.wrap.b32 	%r5383, %r5369, %r5369, 15;
	shf.l.wrap.b32 	%r5384, %r5369, %r5369, 13;
	xor.b32  	%r5385, %r5383, %r5384;
	shr.u32 	%r5386, %r5369, 10;
	xor.b32  	%r5387, %r5385, %r5386;
	add.s32 	%r5388, %r5387, %r5304;
	shf.l.wrap.b32 	%r5389, %r5214, %r5214, 25;
	shf.l.wrap.b32 	%r5390, %r5212, %r5214, 14;
	xor.b32  	%r5391, %r5389, %r5390;
	shr.u32 	%r5392, %r5214, 3;
	xor.b32  	%r5393, %r5391, %r5392;
	add.s32 	%r5394, %r5388, %r5206;
	add.s32 	%r5395, %r5394, %r5393;
	shf.l.wrap.b32 	%r5396, %r5382, %r5382, 15;
	shf.l.wrap.b32 	%r5397, %r5382, %r5382, 13;
	xor.b32  	%r5398, %r5396, %r5397;
	shr.u32 	%r5399, %r5382, 10;
	xor.b32  	%r5400, %r5398, %r5399;
	add.s32 	%r5401, %r5400, %r5317;
	shf.l.wrap.b32 	%r5402, %r5230, %r5230, 25;
	shf.l.wrap.b32 	%r5403, %r5228, %r5230, 14;
	xor.b32  	%r5404, %r5402, %r5403;
	shr.u32 	%r5405, %r5230, 3;
	xor.b32  	%r5406, %r5404, %r5405;
	add.s32 	%r5407, %r5401, %r5214;
	add.s32 	%r5408, %r5407, %r5406;
	shf.l.wrap.b32 	%r5409, %r5395, %r5395, 15;
	shf.l.wrap.b32 	%r5410, %r5395, %r5395, 13;
	xor.b32  	%r5411, %r5409, %r5410;
	shr.u32 	%r5412, %r5395, 10;
	xor.b32  	%r5413, %r5411, %r5412;
	add.s32 	%r5414, %r5413, %r5330;
	shf.l.wrap.b32 	%r5415, %r5238, %r5238, 25;
	shf.l.wrap.b32 	%r5416, %r5236, %r5238, 14;
	xor.b32  	%r5417, %r5415, %r5416;
	shr.u32 	%r5418, %r5238, 3;
	xor.b32  	%r5419, %r5417, %r5418;
	add.s32 	%r5420, %r5414, %r5230;
	add.s32 	%r5421, %r5420, %r5419;
	shf.l.wrap.b32 	%r5422, %r5408, %r5408, 15;
	shf.l.wrap.b32 	%r5423, %r5408, %r5408, 13;
	xor.b32  	%r5424, %r5422, %r5423;
	shr.u32 	%r5425, %r5408, 10;
	xor.b32  	%r5426, %r5424, %r5425;
	add.s32 	%r5427, %r5426, %r5343;
	shf.l.wrap.b32 	%r5428, %r5254, %r5254, 25;
	shf.l.wrap.b32 	%r5429, %r5252, %r5254, 14;
	xor.b32  	%r5430, %r5428, %r5429;
	shr.u32 	%r5431, %r5254, 3;
	xor.b32  	%r5432, %r5430, %r5431;
	add.s32 	%r5433, %r5427, %r5238;
	add.s32 	%r5434, %r5433, %r5432;
	shf.l.wrap.b32 	%r5435, %r5421, %r5421, 15;
	shf.l.wrap.b32 	%r5436, %r5421, %r5421, 13;
	xor.b32  	%r5437, %r5435, %r5436;
	shr.u32 	%r5438, %r5421, 10;
	xor.b32  	%r5439, %r5437, %r5438;
	add.s32 	%r5440, %r5439, %r5356;
	shf.l.wrap.b32 	%r5441, %r5262, %r5262, 25;
	shf.l.wrap.b32 	%r5442, %r5260, %r5262, 14;
	xor.b32  	%r5443, %r5441, %r5442;
	shr.u32 	%r5444, %r5262, 3;
	xor.b32  	%r5445, %r5443, %r5444;
	add.s32 	%r5446, %r5440, %r5254;
	add.s32 	%r5447, %r5446, %r5445;
	shf.l.wrap.b32 	%r5448, %r5434, %r5434, 15;
	shf.l.wrap.b32 	%r5449, %r5434, %r5434, 13;
	xor.b32  	%r5450, %r5448, %r5449;
	shr.u32 	%r5451, %r5434, 10;
	xor.b32  	%r5452, %r5450, %r5451;
	add.s32 	%r5453, %r5452, %r5369;
	shf.l.wrap.b32 	%r5454, %r5278, %r5278, 25;
	shf.l.wrap.b32 	%r5455, %r5276, %r5278, 14;
	xor.b32  	%r5456, %r5454, %r5455;
	shr.u32 	%r5457, %r5278, 3;
	xor.b32  	%r5458, %r5456, %r5457;
	add.s32 	%r5459, %r5453, %r5262;
	add.s32 	%r5460, %r5459, %r5458;
	shf.l.wrap.b32 	%r5461, %r5447, %r5447, 15;
	shf.l.wrap.b32 	%r5462, %r5447, %r5447, 13;
	xor.b32  	%r5463, %r5461, %r5462;
	shr.u32 	%r5464, %r5447, 10;
	xor.b32  	%r5465, %r5463, %r5464;
	add.s32 	%r5466, %r5465, %r5382;
	shf.l.wrap.b32 	%r5467, %r5286, %r5286, 25;
	shf.l.wrap.b32 	%r5468, %r5284, %r5286, 14;
	xor.b32  	%r5469, %r5467, %r5468;
	shr.u32 	%r5470, %r5286, 3;
	xor.b32  	%r5471, %r5469, %r5470;
	add.s32 	%r5472, %r5466, %r5278;
	add.s32 	%r5473, %r5472, %r5471;
	shf.l.wrap.b32 	%r5474, %r5460, %r5460, 15;
	shf.l.wrap.b32 	%r5475, %r5460, %r5460, 13;
	xor.b32  	%r5476, %r5474, %r5475;
	shr.u32 	%r5477, %r5460, 10;
	xor.b32  	%r5478, %r5476, %r5477;
	add.s32 	%r5479, %r5478, %r5395;
	shf.l.wrap.b32 	%r5480, %r5295, %r5113, 25;
	shf.l.wrap.b32 	%r5481, %r5290, %r5295, 14;
	xor.b32  	%r5482, %r5480, %r5481;
	shr.u32 	%r5483, %r5295, 3;
	xor.b32  	%r5484, %r5482, %r5483;
	add.s32 	%r5485, %r5479, %r5286;
	add.s32 	%r5486, %r5485, %r5484;
	shf.l.wrap.b32 	%r5487, %r5473, %r5473, 15;
	shf.l.wrap.b32 	%r5488, %r5473, %r5473, 13;
	xor.b32  	%r5489, %r5487, %r5488;
	shr.u32 	%r5490, %r5473, 10;
	xor.b32  	%r5491, %r5489, %r5490;
	add.s32 	%r5492, %r5491, %r5408;
	shf.l.wrap.b32 	%r5493, %r5304, %r5106, 25;
	shf.l.wrap.b32 	%r5494, %r5299, %r5304, 14;
	xor.b32  	%r5495, %r5493, %r5494;
	shr.u32 	%r5496, %r5304, 3;
	xor.b32  	%r5497, %r5495, %r5496;
	add.s32 	%r5498, %r5492, %r5295;
	add.s32 	%r5499, %r5498, %r5497;
	shf.l.wrap.b32 	%r5500, %r5486, %r5486, 15;
	shf.l.wrap.b32 	%r5501, %r5486, %r5486, 13;
	xor.b32  	%r5502, %r5500, %r5501;
	shr.u32 	%r5503, %r5486, 10;
	xor.b32  	%r5504, %r5502, %r5503;
	add.s32 	%r5505, %r5504, %r5421;
	shf.l.wrap.b32 	%r5506, %r5317, %r5317, 25;
	shf.l.wrap.b32 	%r5507, %r5317, %r5317, 14;
	xor.b32  	%r5508, %r5506, %r5507;
	shr.u32 	%r5509, %r5317, 3;
	xor.b32  	%r5510, %r5508, %r5509;
	add.s32 	%r5511, %r5505, %r5304;
	add.s32 	%r5512, %r5511, %r5510;
	shf.l.wrap.b32 	%r5513, %r5499, %r5499, 15;
	shf.l.wrap.b32 	%r5514, %r5499, %r5499, 13;
	xor.b32  	%r5515, %r5513, %r5514;
	shr.u32 	%r5516, %r5499, 10;
	xor.b32  	%r5517, %r5515, %r5516;
	add.s32 	%r5518, %r5517, %r5434;
	shf.l.wrap.b32 	%r5519, %r5330, %r5330, 25;
	shf.l.wrap.b32 	%r5520, %r5330, %r5330, 14;
	xor.b32  	%r5521, %r5519, %r5520;
	shr.u32 	%r5522, %r5330, 3;
	xor.b32  	%r5523, %r5521, %r5522;
	add.s32 	%r5524, %r5518, %r5317;
	add.s32 	%r5525, %r5524, %r5523;
	shf.l.wrap.b32 	%r5526, %r5512, %r5512, 15;
	shf.l.wrap.b32 	%r5527, %r5512, %r5512, 13;
	xor.b32  	%r5528, %r5526, %r5527;
	shr.u32 	%r5529, %r5512, 10;
	xor.b32  	%r5530, %r5528, %r5529;
	add.s32 	%r5531, %r5530, %r5447;
	shf.l.wrap.b32 	%r5532, %r5343, %r5343, 25;
	shf.l.wrap.b32 	%r5533, %r5343, %r5343, 14;
	xor.b32  	%r5534, %r5532, %r5533;
	shr.u32 	%r5535, %r5343, 3;
	xor.b32  	%r5536, %r5534, %r5535;
	add.s32 	%r5537, %r5531, %r5330;
	add.s32 	%r5538, %r5537, %r5536;
	shf.l.wrap.b32 	%r5539, %r5525, %r5525, 15;
	shf.l.wrap.b32 	%r5540, %r5525, %r5525, 13;
	xor.b32  	%r5541, %r5539, %r5540;
	shr.u32 	%r5542, %r5525, 10;
	xor.b32  	%r5543, %r5541, %r5542;
	add.s32 	%r5544, %r5543, %r5460;
	shf.l.wrap.b32 	%r5545, %r5356, %r5356, 25;
	shf.l.wrap.b32 	%r5546, %r5356, %r5356, 14;
	xor.b32  	%r5547, %r5545, %r5546;
	shr.u32 	%r5548, %r5356, 3;
	xor.b32  	%r5549, %r5547, %r5548;
	add.s32 	%r5550, %r5544, %r5343;
	add.s32 	%r5551, %r5550, %r5549;
	shf.l.wrap.b32 	%r5552, %r5538, %r5538, 15;
	shf.l.wrap.b32 	%r5553, %r5538, %r5538, 13;
	xor.b32  	%r5554, %r5552, %r5553;
	shr.u32 	%r5555, %r5538, 10;
	xor.b32  	%r5556, %r5554, %r5555;
	add.s32 	%r5557, %r5556, %r5473;
	shf.l.wrap.b32 	%r5558, %r5369, %r5369, 25;
	shf.l.wrap.b32 	%r5559, %r5369, %r5369, 14;
	xor.b32  	%r5560, %r5558, %r5559;
	shr.u32 	%r5561, %r5369, 3;
	xor.b32  	%r5562, %r5560, %r5561;
	add.s32 	%r5563, %r5557, %r5356;
	add.s32 	%r5564, %r5563, %r5562;
	shf.l.wrap.b32 	%r5565, %r5551, %r5551, 15;
	shf.l.wrap.b32 	%r5566, %r5551, %r5551, 13;
	xor.b32  	%r5567, %r5565, %r5566;
	shr.u32 	%r5568, %r5551, 10;
	xor.b32  	%r5569, %r5567, %r5568;
	add.s32 	%r5570, %r5569, %r5486;
	shf.l.wrap.b32 	%r5571, %r5382, %r5382, 25;
	shf.l.wrap.b32 	%r5572, %r5382, %r5382, 14;
	xor.b32  	%r5573, %r5571, %r5572;
	shr.u32 	%r5574, %r5382, 3;
	xor.b32  	%r5575, %r5573, %r5574;
	add.s32 	%r5576, %r5570, %r5369;
	add.s32 	%r5577, %r5576, %r5575;
	shf.l.wrap.b32 	%r5578, %r5564, %r5564, 15;
	shf.l.wrap.b32 	%r5579, %r5564, %r5564, 13;
	xor.b32  	%r5580, %r5578, %r5579;
	shr.u32 	%r5581, %r5564, 10;
	xor.b32  	%r5582, %r5580, %r5581;
	add.s32 	%r5583, %r5582, %r5499;
	shf.l.wrap.b32 	%r5584, %r5395, %r5395, 25;
	shf.l.wrap.b32 	%r5585, %r5395, %r5395, 14;
	xor.b32  	%r5586, %r5584, %r5585;
	shr.u32 	%r5587, %r5395, 3;
	xor.b32  	%r5588, %r5586, %r5587;
	add.s32 	%r5589, %r5583, %r5382;
	add.s32 	%r5590, %r5589, %r5588;
	shf.l.wrap.b32 	%r5591, %r5577, %r5577, 15;
	shf.l.wrap.b32 	%r5592, %r5577, %r5577, 13;
	xor.b32  	%r5593, %r5591, %r5592;
	shr.u32 	%r5594, %r5577, 10;
	xor.b32  	%r5595, %r5593, %r5594;
	add.s32 	%r5596, %r5595, %r5512;
	shf.l.wrap.b32 	%r5597, %r5408, %r5408, 25;
	shf.l.wrap.b32 	%r5598, %r5408, %r5408, 14;
	xor.b32  	%r5599, %r5597, %r5598;
	shr.u32 	%r5600, %r5408, 3;
	xor.b32  	%r5601, %r5599, %r5600;
	add.s32 	%r5602, %r5596, %r5395;
	add.s32 	%r5603, %r5602, %r5601;
	shf.l.wrap.b32 	%r5604, %r5590, %r5590, 15;
	shf.l.wrap.b32 	%r5605, %r5590, %r5590, 13;
	xor.b32  	%r5606, %r5604, %r5605;
	shr.u32 	%r5607, %r5590, 10;
	xor.b32  	%r5608, %r5606, %r5607;
	add.s32 	%r5609, %r5608, %r5525;
	shf.l.wrap.b32 	%r5610, %r5421, %r5421, 25;
	shf.l.wrap.b32 	%r5611, %r5421, %r5421, 14;
	xor.b32  	%r5612, %r5610, %r5611;
	shr.u32 	%r5613, %r5421, 3;
	xor.b32  	%r5614, %r5612, %r5613;
	add.s32 	%r5615, %r5609, %r5408;
	add.s32 	%r5616, %r5615, %r5614;
	shf.l.wrap.b32 	%r5617, %r5603, %r5603, 15;
	shf.l.wrap.b32 	%r5618, %r5603, %r5603, 13;
	xor.b32  	%r5619, %r5617, %r5618;
	shr.u32 	%r5620, %r5603, 10;
	xor.b32  	%r5621, %r5619, %r5620;
	add.s32 	%r5622, %r5621, %r5538;
	shf.l.wrap.b32 	%r5623, %r5434, %r5434, 25;
	shf.l.wrap.b32 	%r5624, %r5434, %r5434, 14;
	xor.b32  	%r5625, %r5623, %r5624;
	shr.u32 	%r5626, %r5434, 3;
	xor.b32  	%r5627, %r5625, %r5626;
	add.s32 	%r5628, %r5622, %r5421;
	add.s32 	%r5629, %r5628, %r5627;
	shf.l.wrap.b32 	%r5630, %r5616, %r5616, 15;
	shf.l.wrap.b32 	%r5631, %r5616, %r5616, 13;
	xor.b32  	%r5632, %r5630, %r5631;
	shr.u32 	%r5633, %r5616, 10;
	xor.b32  	%r5634, %r5632, %r5633;
	add.s32 	%r5635, %r5634, %r5551;
	shf.l.wrap.b32 	%r5636, %r5447, %r5447, 25;
	shf.l.wrap.b32 	%r5637, %r5447, %r5447, 14;
	xor.b32  	%r5638, %r5636, %r5637;
	shr.u32 	%r5639, %r5447, 3;
	xor.b32  	%r5640, %r5638, %r5639;
	add.s32 	%r5641, %r5635, %r5434;
	add.s32 	%r5642, %r5641, %r5640;
	shf.l.wrap.b32 	%r5643, %r5629, %r5629, 15;
	shf.l.wrap.b32 	%r5644, %r5629, %r5629, 13;
	xor.b32  	%r5645, %r5643, %r5644;
	shr.u32 	%r5646, %r5629, 10;
	xor.b32  	%r5647, %r5645, %r5646;
	add.s32 	%r5648, %r5647, %r5564;
	shf.l.wrap.b32 	%r5649, %r5460, %r5460, 25;
	shf.l.wrap.b32 	%r5650, %r5460, %r5460, 14;
	xor.b32  	%r5651, %r5649, %r5650;
	shr.u32 	%r5652, %r5460, 3;
	xor.b32  	%r5653, %r5651, %r5652;
	add.s32 	%r5654, %r5648, %r5447;
	add.s32 	%r5655, %r5654, %r5653;
	shf.l.wrap.b32 	%r5656, %r5642, %r5642, 15;
	shf.l.wrap.b32 	%r5657, %r5642, %r5642, 13;
	xor.b32  	%r5658, %r5656, %r5657;
	shr.u32 	%r5659, %r5642, 10;
	xor.b32  	%r5660, %r5658, %r5659;
	add.s32 	%r5661, %r5660, %r5577;
	shf.l.wrap.b32 	%r5662, %r5473, %r5473, 25;
	shf.l.wrap.b32 	%r5663, %r5473, %r5473, 14;
	xor.b32  	%r5664, %r5662, %r5663;
	shr.u32 	%r5665, %r5473, 3;
	xor.b32  	%r5666, %r5664, %r5665;
	add.s32 	%r5667, %r5661, %r5460;
	add.s32 	%r5668, %r5667, %r5666;
	shf.l.wrap.b32 	%r5669, %r5655, %r5655, 15;
	shf.l.wrap.b32 	%r5670, %r5655, %r5655, 13;
	xor.b32  	%r5671, %r5669, %r5670;
	shr.u32 	%r5672, %r5655, 10;
	xor.b32  	%r5673, %r5671, %r5672;
	add.s32 	%r5674, %r5673, %r5590;
	shf.l.wrap.b32 	%r5675, %r5486, %r5486, 25;
	shf.l.wrap.b32 	%r5676, %r5486, %r5486, 14;
	xor.b32  	%r5677, %r5675, %r5676;
	shr.u32 	%r5678, %r5486, 3;
	xor.b32  	%r5679, %r5677, %r5678;
	add.s32 	%r5680, %r5674, %r5473;
	add.s32 	%r5681, %r5680, %r5679;
	shf.l.wrap.b32 	%r5682, %r5668, %r5668, 15;
	shf.l.wrap.b32 	%r5683, %r5668, %r5668, 13;
	xor.b32  	%r5684, %r5682, %r5683;
	shr.u32 	%r5685, %r5668, 10;
	xor.b32  	%r5686, %r5684, %r5685;
	add.s32 	%r5687, %r5686, %r5603;
	shf.l.wrap.b32 	%r5688, %r5499, %r5499, 25;
	shf.l.wrap.b32 	%r5689, %r5499, %r5499, 14;
	xor.b32  	%r5690, %r5688, %r5689;
	shr.u32 	%r5691, %r5499, 3;
	xor.b32  	%r5692, %r5690, %r5691;
	add.s32 	%r5693, %r5687, %r5486;
	add.s32 	%r5694, %r5693, %r5692;
	shf.l.wrap.b32 	%r5695, %r5681, %r5681, 15;
	shf.l.wrap.b32 	%r5696, %r5681, %r5681, 13;
	xor.b32  	%r5697, %r5695, %r5696;
	shr.u32 	%r5698, %r5681, 10;
	xor.b32  	%r5699, %r5697, %r5698;
	add.s32 	%r5700, %r5699, %r5616;
	shf.l.wrap.b32 	%r5701, %r5512, %r5512, 25;
	shf.l.wrap.b32 	%r5702, %r5512, %r5512, 14;
	xor.b32  	%r5703, %r5701, %r5702;
	shr.u32 	%r5704, %r5512, 3;
	xor.b32  	%r5705, %r5703, %r5704;
	add.s32 	%r5706, %r5700, %r5499;
	add.s32 	%r5707, %r5706, %r5705;
	shf.l.wrap.b32 	%r5708, %r5694, %r5694, 15;
	shf.l.wrap.b32 	%r5709, %r5694, %r5694, 13;
	xor.b32  	%r5710, %r5708, %r5709;
	shr.u32 	%r5711, %r5694, 10;
	xor.b32  	%r5712, %r5710, %r5711;
	add.s32 	%r5713, %r5712, %r5629;
	shf.l.wrap.b32 	%r5714, %r5525, %r5525, 25;
	shf.l.wrap.b32 	%r5715, %r5525, %r5525, 14;
	xor.b32  	%r5716, %r5714, %r5715;
	shr.u32 	%r5717, %r5525, 3;
	xor.b32  	%r5718, %r5716, %r5717;
	add.s32 	%r5719, %r5713, %r5512;
	add.s32 	%r5720, %r5719, %r5718;
	shf.l.wrap.b32 	%r5721, %r5707, %r5707, 15;
	shf.l.wrap.b32 	%r5722, %r5707, %r5707, 13;
	xor.b32  	%r5723, %r5721, %r5722;
	shr.u32 	%r5724, %r5707, 10;
	xor.b32  	%r5725, %r5723, %r5724;
	add.s32 	%r5726, %r5725, %r5642;
	shf.l.wrap.b32 	%r5727, %r5538, %r5538, 25;
	shf.l.wrap.b32 	%r5728, %r5538, %r5538, 14;
	xor.b32  	%r5729, %r5727, %r5728;
	shr.u32 	%r5730, %r5538, 3;
	xor.b32  	%r5731, %r5729, %r5730;
	add.s32 	%r5732, %r5726, %r5525;
	add.s32 	%r5733, %r5732, %r5731;
	shf.l.wrap.b32 	%r5734, %r5720, %r5720, 15;
	shf.l.wrap.b32 	%r5735, %r5720, %r5720, 13;
	xor.b32  	%r5736, %r5734, %r5735;
	shr.u32 	%r5737, %r5720, 10;
	xor.b32  	%r5738, %r5736, %r5737;
	add.s32 	%r5739, %r5738, %r5655;
	shf.l.wrap.b32 	%r5740, %r5551, %r5551, 25;
	shf.l.wrap.b32 	%r5741, %r5551, %r5551, 14;
	xor.b32  	%r5742, %r5740, %r5741;
	shr.u32 	%r5743, %r5551, 3;
	xor.b32  	%r5744, %r5742, %r5743;
	add.s32 	%r5745, %r5739, %r5538;
	add.s32 	%r5746, %r5745, %r5744;
	shf.l.wrap.b32 	%r5747, %r5733, %r5733, 15;
	shf.l.wrap.b32 	%r5748, %r5733, %r5733, 13;
	xor.b32  	%r5749, %r5747, %r5748;
	shr.u32 	%r5750, %r5733, 10;
	xor.b32  	%r5751, %r5749, %r5750;
	add.s32 	%r5752, %r5751, %r5668;
	shf.l.wrap.b32 	%r5753, %r5564, %r5564, 25;
	shf.l.wrap.b32 	%r5754, %r5564, %r5564, 14;
	xor.b32  	%r5755, %r5753, %r5754;
	shr.u32 	%r5756, %r5564, 3;
	xor.b32  	%r5757, %r5755, %r5756;
	add.s32 	%r5758, %r5752, %r5551;
	add.s32 	%r5759, %r5758, %r5757;
	shf.l.wrap.b32 	%r5760, %r5746, %r5746, 15;
	shf.l.wrap.b32 	%r5761, %r5746, %r5746, 13;
	xor.b32  	%r5762, %r5760, %r5761;
	shr.u32 	%r5763, %r5746, 10;
	xor.b32  	%r5764, %r5762, %r5763;
	add.s32 	%r5765, %r5764, %r5681;
	shf.l.wrap.b32 	%r5766, %r5577, %r5577, 25;
	shf.l.wrap.b32 	%r5767, %r5577, %r5577, 14;
	xor.b32  	%r5768, %r5766, %r5767;
	shr.u32 	%r5769, %r5577, 3;
	xor.b32  	%r5770, %r5768, %r5769;
	add.s32 	%r5771, %r5765, %r5564;
	add.s32 	%r5772, %r5771, %r5770;
	shf.l.wrap.b32 	%r5773, %r5759, %r5759, 15;
	shf.l.wrap.b32 	%r5774, %r5759, %r5759, 13;
	xor.b32  	%r5775, %r5773, %r5774;
	shr.u32 	%r5776, %r5759, 10;
	xor.b32  	%r5777, %r5775, %r5776;
	add.s32 	%r5778, %r5777, %r5694;
	shf.l.wrap.b32 	%r5779, %r5590, %r5590, 25;
	shf.l.wrap.b32 	%r5780, %r5590, %r5590, 14;
	xor.b32  	%r5781, %r5779, %r5780;
	shr.u32 	%r5782, %r5590, 3;
	xor.b32  	%r5783, %r5781, %r5782;
	add.s32 	%r5784, %r5778, %r5577;
	add.s32 	%r5785, %r5784, %r5783;
	shf.l.wrap.b32 	%r5786, %r5772, %r5772, 15;
	shf.l.wrap.b32 	%r5787, %r5772, %r5772, 13;
	xor.b32  	%r5788, %r5786, %r5787;
	shr.u32 	%r5789, %r5772, 10;
	xor.b32  	%r5790, %r5788, %r5789;
	add.s32 	%r5791, %r5790, %r5707;
	shf.l.wrap.b32 	%r5792, %r5603, %r5603, 25;
	shf.l.wrap.b32 	%r5793, %r5603, %r5603, 14;
	xor.b32  	%r5794, %r5792, %r5793;
	shr.u32 	%r5795, %r5603, 3;
	xor.b32  	%r5796, %r5794, %r5795;
	add.s32 	%r5797, %r5791, %r5590;
	add.s32 	%r5798, %r5797, %r5796;
	shf.l.wrap.b32 	%r5799, %r5785, %r5785, 15;
	shf.l.wrap.b32 	%r5800, %r5785, %r5785, 13;
	xor.b32  	%r5801, %r5799, %r5800;
	shr.u32 	%r5802, %r5785, 10;
	xor.b32  	%r5803, %r5801, %r5802;
	add.s32 	%r5804, %r5803, %r5720;
	shf.l.wrap.b32 	%r5805, %r5616, %r5616, 25;
	shf.l.wrap.b32 	%r5806, %r5616, %r5616, 14;
	xor.b32  	%r5807, %r5805, %r5806;
	shr.u32 	%r5808, %r5616, 3;
	xor.b32  	%r5809, %r5807, %r5808;
	add.s32 	%r5810, %r5804, %r5603;
	add.s32 	%r5811, %r5810, %r5809;
	shf.l.wrap.b32 	%r5812, %r5798, %r5798, 15;
	shf.l.wrap.b32 	%r5813, %r5798, %r5798, 13;
	xor.b32  	%r5814, %r5812, %r5813;
	shr.u32 	%r5815, %r5798, 10;
	xor.b32  	%r5816, %r5814, %r5815;
	add.s32 	%r5817, %r5816, %r5733;
	shf.l.wrap.b32 	%r5818, %r5629, %r5629, 25;
	shf.l.wrap.b32 	%r5819, %r5629, %r5629, 14;
	xor.b32  	%r5820, %r5818, %r5819;
	shr.u32 	%r5821, %r5629, 3;
	xor.b32  	%r5822, %r5820, %r5821;
	add.s32 	%r5823, %r5817, %r5616;
	add.s32 	%r5824, %r5823, %r5822;
	shf.l.wrap.b32 	%r5825, %r5811, %r5811, 15;
	shf.l.wrap.b32 	%r5826, %r5811, %r5811, 13;
	xor.b32  	%r5827, %r5825, %r5826;
	shr.u32 	%r5828, %r5811, 10;
	xor.b32  	%r5829, %r5827, %r5828;
	add.s32 	%r5830, %r5829, %r5746;
	shf.l.wrap.b32 	%r5831, %r5642, %r5642, 25;
	shf.l.wrap.b32 	%r5832, %r5642, %r5642, 14;
	xor.b32  	%r5833, %r5831, %r5832;
	shr.u32 	%r5834, %r5642, 3;
	xor.b32  	%r5835, %r5833, %r5834;
	add.s32 	%r5836, %r5830, %r5629;
	add.s32 	%r5837, %r5836, %r5835;
	shf.l.wrap.b32 	%r5838, %r5824, %r5824, 15;
	shf.l.wrap.b32 	%r5839, %r5824, %r5824, 13;
	xor.b32  	%r5840, %r5838, %r5839;
	shr.u32 	%r5841, %r5824, 10;
	xor.b32  	%r5842, %r5840, %r5841;
	add.s32 	%r5843, %r5842, %r5759;
	shf.l.wrap.b32 	%r5844, %r5655, %r5655, 25;
	shf.l.wrap.b32 	%r5845, %r5655, %r5655, 14;
	xor.b32  	%r5846, %r5844, %r5845;
	shr.u32 	%r5847, %r5655, 3;
	xor.b32  	%r5848, %r5846, %r5847;
	add.s32 	%r5849, %r5843, %r5642;
	add.s32 	%r5850, %r5849, %r5848;
	shf.l.wrap.b32 	%r5851, %r5837, %r5837, 15;
	shf.l.wrap.b32 	%r5852, %r5837, %r5837, 13;
	xor.b32  	%r5853, %r5851, %r5852;
	shr.u32 	%r5854, %r5837, 10;
	xor.b32  	%r5855, %r5853, %r5854;
	add.s32 	%r5856, %r5855, %r5772;
	shf.l.wrap.b32 	%r5857, %r5668, %r5668, 25;
	shf.l.wrap.b32 	%r5858, %r5668, %r5668, 14;
	xor.b32  	%r5859, %r5857, %r5858;
	shr.u32 	%r5860, %r5668, 3;
	xor.b32  	%r5861, %r5859, %r5860;
	add.s32 	%r5862, %r5856, %r5655;
	add.s32 	%r5863, %r5862, %r5861;
	shf.l.wrap.b32 	%r5864, %r5850, %r5850, 15;
	shf.l.wrap.b32 	%r5865, %r5850, %r5850, 13;
	xor.b32  	%r5866, %r5864, %r5865;
	shr.u32 	%r5867, %r5850, 10;
	xor.b32  	%r5868, %r5866, %r5867;
	add.s32 	%r5869, %r5868, %r5785;
	shf.l.wrap.b32 	%r5870, %r5681, %r5681, 25;
	shf.l.wrap.b32 	%r5871, %r5681, %r5681, 14;
	xor.b32  	%r5872, %r5870, %r5871;
	shr.u32 	%r5873, %r5681, 3;
	xor.b32  	%r5874, %r5872, %r5873;
	add.s32 	%r5875, %r5869, %r5668;
	add.s32 	%r5876, %r5875, %r5874;
	shf.l.wrap.b32 	%r5877, %r5863, %r5863, 15;
	shf.l.wrap.b32 	%r5878, %r5863, %r5863, 13;
	xor.b32  	%r5879, %r5877, %r5878;
	shr.u32 	%r5880, %r5863, 10;
	xor.b32  	%r5881, %r5879, %r5880;
	add.s32 	%r5882, %r5881, %r5798;
	shf.l.wrap.b32 	%r5883, %r5694, %r5694, 25;
	shf.l.wrap.b32 	%r5884, %r5694, %r5694, 14;
	xor.b32  	%r5885, %r5883, %r5884;
	shr.u32 	%r5886, %r5694, 3;
	xor.b32  	%r5887, %r5885, %r5886;
	add.s32 	%r5888, %r5882, %r5681;
	add.s32 	%r5889, %r5888, %r5887;
	shf.l.wrap.b32 	%r5890, %r5876, %r5876, 15;
	shf.l.wrap.b32 	%r5891, %r5876, %r5876, 13;
	xor.b32  	%r5892, %r5890, %r5891;
	shr.u32 	%r5893, %r5876, 10;
	xor.b32  	%r5894, %r5892, %r5893;
	add.s32 	%r5895, %r5894, %r5811;
	shf.l.wrap.b32 	%r5896, %r5707, %r5707, 25;
	shf.l.wrap.b32 	%r5897, %r5707, %r5707, 14;
	xor.b32  	%r5898, %r5896, %r5897;
	shr.u32 	%r5899, %r5707, 3;
	xor.b32  	%r5900, %r5898, %r5899;
	add.s32 	%r5901, %r5895, %r5694;
	add.s32 	%r5902, %r5901, %r5900;
	shf.l.wrap.b32 	%r5903, %r5889, %r5889, 15;
	shf.l.wrap.b32 	%r5904, %r5889, %r5889, 13;
	xor.b32  	%r5905, %r5903, %r5904;
	shr.u32 	%r5906, %r5889, 10;
	xor.b32  	%r5907, %r5905, %r5906;
	add.s32 	%r5908, %r5907, %r5824;
	shf.l.wrap.b32 	%r5909, %r5720, %r5720, 25;
	shf.l.wrap.b32 	%r5910, %r5720, %r5720, 14;
	xor.b32  	%r5911, %r5909, %r5910;
	shr.u32 	%r5912, %r5720, 3;
	xor.b32  	%r5913, %r5911, %r5912;
	add.s32 	%r5914, %r5908, %r5707;
	add.s32 	%r5915, %r5914, %r5913;
	shf.l.wrap.b32 	%r5916, %r5902, %r5902, 15;
	shf.l.wrap.b32 	%r5917, %r5902, %r5902, 13;
	xor.b32  	%r5918, %r5916, %r5917;
	shr.u32 	%r5919, %r5902, 10;
	xor.b32  	%r5920, %r5918, %r5919;
	add.s32 	%r5921, %r5920, %r5837;
	shf.l.wrap.b32 	%r5922, %r5733, %r5733, 25;
	shf.l.wrap.b32 	%r5923, %r5733, %r5733, 14;
	xor.b32  	%r5924, %r5922, %r5923;
	shr.u32 	%r5925, %r5733, 3;
	xor.b32  	%r5926, %r5924, %r5925;
	add.s32 	%r5927, %r5921, %r5720;
	add.s32 	%r5928, %r5927, %r5926;
	ld.local.v2.u32 	{%r5929, %r5930}, [%rd5+80];
	ld.local.v2.u32 	{%r5931, %r5932}, [%rd5+88];
	ld.local.v2.u32 	{%r5933, %r5934}, [%rd5+96];
	ld.local.v2.u32 	{%r5935, %r5936}, [%rd5+104];
	shf.l.wrap.b32 	%r5937, %r5933, %r5933, 26;
	shf.l.wrap.b32 	%r5938, %r5933, %r5933, 21;
	xor.b32  	%r5939, %r5937, %r5938;
	shf.l.wrap.b32 	%r5940, %r5933, %r5933, 7;
	xor.b32  	%r5941, %r5939, %r5940;
	and.b32  	%r5942, %r5933, %r5934;
	not.b32 	%r5943, %r5933;
	and.b32  	%r5944, %r5935, %r5943;
	or.b32  	%r5945, %r5942, %r5944;
	add.s32 	%r5946, %r5945, %r5936;
	add.s32 	%r5947, %r5946, %r5941;
	ld.const.u32 	%r5948, [dev_k];
	add.s32 	%r5949, %r5947, %r5948;
	add.s32 	%r5950, %r5949, %r5134;
	shf.l.wrap.b32 	%r5951, %r5929, %r5929, 30;
	shf.l.wrap.b32 	%r5952, %r5929, %r5929, 19;
	xor.b32  	%r5953, %r5951, %r5952;
	shf.l.wrap.b32 	%r5954, %r5929, %r5929, 10;
	xor.b32  	%r5955, %r5953, %r5954;
	xor.b32  	%r5956, %r5930, %r5931;
	and.b32  	%r5957, %r5929, %r5956;
	and.b32  	%r5958, %r5930, %r5931;
	xor.b32  	%r5959, %r5957, %r5958;
	add.s32 	%r5960, %r5955, %r5959;
	add.s32 	%r5961, %r5950, %r5932;
	add.s32 	%r5962, %r5960, %r5950;
	shf.l.wrap.b32 	%r5963, %r5961, %r5961, 26;
	shf.l.wrap.b32 	%r5964, %r5961, %r5961, 21;
	xor.b32  	%r5965, %r5963, %r5964;
	shf.l.wrap.b32 	%r5966, %r5961, %r5961, 7;
	xor.b32  	%r5967, %r5965, %r5966;
	and.b32  	%r5968, %r5961, %r5933;
	not.b32 	%r5969, %r5961;
	and.b32  	%r5970, %r5934, %r5969;
	or.b32  	%r5971, %r5968, %r5970;
	add.s32 	%r5972, %r5971, %r5935;
	add.s32 	%r5973, %r5972, %r5967;
	add.s32 	%r5974, %r5973, %r3;
	add.s32 	%r5975, %r5974, %r5142;
	shf.l.wrap.b32 	%r5976, %r5962, %r5962, 30;
	shf.l.wrap.b32 	%r5977, %r5962, %r5962, 19;
	xor.b32  	%r5978, %r5976, %r5977;
	shf.l.wrap.b32 	%r5979, %r5962, %r5962, 10;
	xor.b32  	%r5980, %r5978, %r5979;
	xor.b32  	%r5981, %r5929, %r5930;
	and.b32  	%r5982, %r5962, %r5981;
	and.b32  	%r5983, %r5929, %r5930;
	xor.b32  	%r5984, %r5982, %r5983;
	add.s32 	%r5985, %r5980, %r5984;
	add.s32 	%r5986, %r5975, %r5931;
	add.s32 	%r5987, %r5985, %r5975;
	shf.l.wrap.b32 	%r5988, %r5986, %r5986, 26;
	shf.l.wrap.b32 	%r5989, %r5986, %r5986, 21;
	xor.b32  	%r5990, %r5988, %r5989;
	shf.l.wrap.b32 	%r5991, %r5986, %r5986, 7;
	xor.b32  	%r5992, %r5990, %r5991;
	and.b32  	%r5993, %r5986, %r5961;
	not.b32 	%r5994, %r5986;
	and.b32  	%r5995, %r5933, %r5994;
	or.b32  	%r5996, %r5993, %r5995;
	add.s32 	%r5997, %r5996, %r5934;
	add.s32 	%r5998, %r5997, %r5992;
	add.s32 	%r5999, %r5998, %r4;
	add.s32 	%r6000, %r5999, %r5158;
	shf.l.wrap.b32 	%r6001, %r5987, %r5987, 30;
	shf.l.wrap.b32 	%r6002, %r5987, %r5987, 19;
	xor.b32  	%r6003, %r6001, %r6002;
	shf.l.wrap.b32 	%r6004, %r5987, %r5987, 10;
	xor.b32  	%r6005, %r6003, %r6004;
	xor.b32  	%r6006, %r5962, %r5929;
	and.b32  	%r6007, %r5987, %r6006;
	and.b32  	%r6008, %r5962, %r5929;
	xor.b32  	%r6009, %r6007, %r6008;
	add.s32 	%r6010, %r6005, %r6009;
	add.s32 	%r6011, %r6000, %r5930;
	add.s32 	%r6012, %r6010, %r6000;
	shf.l.wrap.b32 	%r6013, %r6011, %r6011, 26;
	shf.l.wrap.b32 	%r6014, %r6011, %r6011, 21;
	xor.b32  	%r6015, %r6013, %r6014;
	shf.l.wrap.b32 	%r6016, %r6011, %r6011, 7;
	xor.b32  	%r6017, %r6015, %r6016;
	and.b32  	%r6018, %r6011, %r5986;
	not.b32 	%r6019, %r6011;
	and.b32  	%r6020, %r5961, %r6019;
	or.b32  	%r6021, %r6018, %r6020;
	add.s32 	%r6022, %r6021, %r5933;
	add.s32 	%r6023, %r6022, %r6017;
	ld.const.u32 	%r6024, [dev_k+12];
	add.s32 	%r6025, %r6023, %r6024;
	add.s32 	%r6026, %r6025, %r5166;
	shf.l.wrap.b32 	%r6027, %r6012, %r6012, 30;
	shf.l.wrap.b32 	%r6028, %r6012, %r6012, 19;
	xor.b32  	%r6029, %r6027, %r6028;
	shf.l.wrap.b32 	%r6030, %r6012, %r6012, 10;
	xor.b32  	%r6031, %r6029, %r6030;
	xor.b32  	%r6032, %r5987, %r5962;
	and.b32  	%r6033, %r6012, %r6032;
	and.b32  	%r6034, %r5987, %r5962;
	xor.b32  	%r6035, %r6033, %r6034;
	add.s32 	%r6036, %r6031, %r6035;
	add.s32 	%r6037, %r6026, %r5929;
	add.s32 	%r6038, %r6036, %r6026;
	shf.l.wrap.b32 	%r6039, %r6037, %r6037, 26;
	shf.l.wrap.b32 	%r6040, %r6037, %r6037, 21;
	xor.b32  	%r6041, %r6039, %r6040;
	shf.l.wrap.b32 	%r6042, %r6037, %r6037, 7;
	xor.b32  	%r6043, %r6041, %r6042;
	and.b32  	%r6044, %r6037, %r6011;
	not.b32 	%r6045, %r6037;
	and.b32  	%r6046, %r5986, %r6045;
	or.b32  	%r6047, %r6044, %r6046;
	add.s32 	%r6048, %r6047, %r5961;
	add.s32 	%r6049, %r6048, %r6043;
	ld.const.u32 	%r6050, [dev_k+16];
	add.s32 	%r6051, %r6049, %r6050;
	add.s32 	%r6052, %r6051, %r5182;
	shf.l.wrap.b32 	%r6053, %r6038, %r6038, 30;
	shf.l.wrap.b32 	%r6054, %r6038, %r6038, 19;
	xor.b32  	%r6055, %r6053, %r6054;
	shf.l.wrap.b32 	%r6056, %r6038, %r6038, 10;
	xor.b32  	%r6057, %r6055, %r6056;
	xor.b32  	%r6058, %r6012, %r5987;
	and.b32  	%r6059, %r6038, %r6058;
	and.b32  	%r6060, %r6012, %r5987;
	xor.b32  	%r6061, %r6059, %r6060;
	add.s32 	%r6062, %r6057, %r6061;
	add.s32 	%r6063, %r6052, %r5962;
	add.s32 	%r6064, %r6062, %r6052;
	shf.l.wrap.b32 	%r6065, %r6063, %r6063, 26;
	shf.l.wrap.b32 	%r6066, %r6063, %r6063, 21;
	xor.b32  	%r6067, %r6065, %r6066;
	shf.l.wrap.b32 	%r6068, %r6063, %r6063, 7;
	xor.b32  	%r6069, %r6067, %r6068;
	and.b32  	%r6070, %r6063, %r6037;
	not.b32 	%r6071, %r6063;
	and.b32  	%r6072, %r6011, %r6071;
	or.b32  	%r6073, %r6070, %r6072;
	add.s32 	%r6074, %r6073, %r5986;
	add.s32 	%r6075, %r6074, %r6069;
	add.s32 	%r6076, %r6075, %r5;
	add.s32 	%r6077, %r6076, %r5190;
	shf.l.wrap.b32 	%r6078, %r6064, %r6064, 30;
	shf.l.wrap.b32 	%r6079, %r6064, %r6064, 19;
	xor.b32  	%r6080, %r6078, %r6079;
	shf.l.wrap.b32 	%r6081, %r6064, %r6064, 10;
	xor.b32  	%r6082, %r6080, %r6081;
	xor.b32  	%r6083, %r6038, %r6012;
	and.b32  	%r6084, %r6064, %r6083;
	and.b32  	%r6085, %r6038, %r6012;
	xor.b32  	%r6086, %r6084, %r6085;
	add.s32 	%r6087, %r6082, %r6086;
	add.s32 	%r6088, %r6077, %r5987;
	add.s32 	%r6089, %r6087, %r6077;
	shf.l.wrap.b32 	%r6090, %r6088, %r6088, 26;
	shf.l.wrap.b32 	%r6091, %r6088, %r6088, 21;
	xor.b32  	%r6092, %r6090, %r6091;
	shf.l.wrap.b32 	%r6093, %r6088, %r6088, 7;
	xor.b32  	%r6094, %r6092, %r6093;
	and.b32  	%r6095, %r6088, %r6063;
	not.b32 	%r6096, %r6088;
	and.b32  	%r6097, %r6037, %r6096;
	or.b32  	%r6098, %r6095, %r6097;
	add.s32 	%r6099, %r6098, %r6011;
	add.s32 	%r6100, %r6099, %r6094;
	add.s32 	%r6101, %r6100, %r6;
	add.s32 	%r6102, %r6101, %r5206;
	shf.l.wrap.b32 	%r6103, %r6089, %r6089, 30;
	shf.l.wrap.b32 	%r6104, %r6089, %r6089, 19;
	xor.b32  	%r6105, %r6103, %r6104;
	shf.l.wrap.b32 	%r6106, %r6089, %r6089, 10;
	xor.b32  	%r6107, %r6105, %r6106;
	xor.b32  	%r6108, %r6064, %r6038;
	and.b32  	%r6109, %r6089, %r6108;
	and.b32  	%r6110, %r6064, %r6038;
	xor.b32  	%r6111, %r6109, %r6110;
	add.s32 	%r6112, %r6107, %r6111;
	add.s32 	%r6113, %r6102, %r6012;
	add.s32 	%r6114, %r6112, %r6102;
	shf.l.wrap.b32 	%r6115, %r6113, %r6113, 26;
	shf.l.wrap.b32 	%r6116, %r6113, %r6113, 21;
	xor.b32  	%r6117, %r6115, %r6116;
	shf.l.wrap.b32 	%r6118, %r6113, %r6113, 7;
	xor.b32  	%r6119, %r6117, %r6118;
	and.b32  	%r6120, %r6113, %r6088;
	not.b32 	%r6121, %r6113;
	and.b32  	%r6122, %r6063, %r6121;
	or.b32  	%r6123, %r6120, %r6122;
	add.s32 	%r6124, %r6123, %r6037;
	add.s32 	%r6125, %r6124, %r6119;
	add.s32 	%r6126, %r6125, %r7;
	add.s32 	%r6127, %r6126, %r5214;
	shf.l.wrap.b32 	%r6128, %r6114, %r6114, 30;
	shf.l.wrap.b32 	%r6129, %r6114, %r6114, 19;
	xor.b32  	%r6130, %r6128, %r6129;
	shf.l.wrap.b32 	%r6131, %r6114, %r6114, 10;
	xor.b32  	%r6132, %r6130, %r6131;
	xor.b32  	%r6133, %r6089, %r6064;
	and.b32  	%r6134, %r6114, %r6133;
	and.b32  	%r6135, %r6089, %r6064;
	xor.b32  	%r6136, %r6134, %r6135;
	add.s32 	%r6137, %r6132, %r6136;
	add.s32 	%r6138, %r6127, %r6038;
	add.s32 	%r6139, %r6137, %r6127;
	shf.l.wrap.b32 	%r6140, %r6138, %r6138, 26;
	shf.l.wrap.b32 	%r6141, %r6138, %r6138, 21;
	xor.b32  	%r6142, %r6140, %r6141;
	shf.l.wrap.b32 	%r6143, %r6138, %r6138, 7;
	xor.b32  	%r6144, %r6142, %r6143;
	and.b32  	%r6145, %r6138, %r6113;
	not.b32 	%r6146, %r6138;
	and.b32  	%r6147, %r6088, %r6146;
	or.b32  	%r6148, %r6145, %r6147;
	add.s32 	%r6149, %r6148, %r6063;
	add.s32 	%r6150, %r6149, %r6144;
	add.s32 	%r6151, %r6150, %r8;
	add.s32 	%r6152, %r6151, %r5230;
	shf.l.wrap.b32 	%r6153, %r6139, %r6139, 30;
	shf.l.wrap.b32 	%r6154, %r6139, %r6139, 19;
	xor.b32  	%r6155, %r6153, %r6154;
	shf.l.wrap.b32 	%r6156, %r6139, %r6139, 10;
	xor.b32  	%r6157, %r6155, %r6156;
	xor.b32  	%r6158, %r6114, %r6089;
	and.b32  	%r6159, %r6139, %r6158;
	and.b32  	%r6160, %r6114, %r6089;
	xor.b32  	%r6161, %r6159, %r6160;
	add.s32 	%r6162, %r6157, %r6161;
	add.s32 	%r6163, %r6152, %r6064;
	add.s32 	%r6164, %r6162, %r6152;
	shf.l.wrap.b32 	%r6165, %r6163, %r6163, 26;
	shf.l.wrap.b32 	%r6166, %r6163, %r6163, 21;
	xor.b32  	%r6167, %r6165, %r6166;
	shf.l.wrap.b32 	%r6168, %r6163, %r6163, 7;
	xor.b32  	%r6169, %r6167, %r6168;
	and.b32  	%r6170, %r6163, %r6138;
	not.b32 	%r6171, %r6163;
	and.b32  	%r6172, %r6113, %r6171;
	or.b32  	%r6173, %r6170, %r6172;
	add.s32 	%r6174, %r6173, %r6088;
	add.s32 	%r6175, %r6174, %r6169;
	add.s32 	%r6176, %r6175, %r9;
	add.s32 	%r6177, %r6176, %r5238;
	shf.l.wrap.b32 	%r6178, %r6164, %r6164, 30;
	shf.l.wrap.b32 	%r6179, %r6164, %r6164, 19;
	xor.b32  	%r6180, %r6178, %r6179;
	shf.l.wrap.b32 	%r6181, %r6164, %r6164, 10;
	xor.b32  	%r6182, %r6180, %r6181;
	xor.b32  	%r6183, %r6139, %r6114;
	and.b32  	%r6184, %r6164, %r6183;
	and.b32  	%r6185, %r6139, %r6114;
	xor.b32  	%r6186, %r6184, %r6185;
	add.s32 	%r6187, %r6182, %r6186;
	add.s32 	%r6188, %r6177, %r6089;
	add.s32 	%r6189, %r6187, %r6177;
	shf.l.wrap.b32 	%r6190, %r6188, %r6188, 26;
	shf.l.wrap.b32 	%r6191, %r6188, %r6188, 21;
	xor.b32  	%r6192, %r6190, %r6191;
	shf.l.wrap.b32 	%r6193, %r6188, %r6188, 7;
	xor.b32  	%r6194, %r6192, %r6193;
	and.b32  	%r6195, %r6188, %r6163;
	not.b32 	%r6196, %r6188;
	and.b32  	%r6197, %r6138, %r6196;
	or.b32  	%r6198, %r6195, %r6197;
	add.s32 	%r6199, %r6198, %r6113;
	add.s32 	%r6200, %r6199, %r6194;
	add.s32 	%r6201, %r6200, %r10;
	add.s32 	%r6202, %r6201, %r5254;
	shf.l.wrap.b32 	%r6203, %r6189, %r6189, 30;
	shf.l.wrap.b32 	%r6204, %r6189, %r6189, 19;
	xor.b32  	%r6205, %r6203, %r6204;
	shf.l.wrap.b32 	%r6206, %r6189, %r6189, 10;
	xor.b32  	%r6207, %r6205, %r6206;
	xor.b32  	%r6208, %r6164, %r6139;
	and.b32  	%r6209, %r6189, %r6208;
	and.b32  	%r6210, %r6164, %r6139;
	xor.b32  	%r6211, %r6209, %r6210;
	add.s32 	%r6212, %r6207, %r6211;
	add.s32 	%r6213, %r6202, %r6114;
	add.s32 	%r6214, %r6212, %r6202;
	shf.l.wrap.b32 	%r6215, %r6213, %r6213, 26;
	shf.l.wrap.b32 	%r6216, %r6213, %r6213, 21;
	xor.b32  	%r6217, %r6215, %r6216;
	shf.l.wrap.b32 	%r6218, %r6213, %r6213, 7;
	xor.b32  	%r6219, %r6217, %r6218;
	and.b32  	%r6220, %r6213, %r6188;
	not.b32 	%r6221, %r6213;
	and.b32  	%r6222, %r6163, %r6221;
	or.b32  	%r6223, %r6220, %r6222;
	add.s32 	%r6224, %r6223, %r6138;
	add.s32 	%r6225, %r6224, %r6219;
	add.s32 	%r6226, %r6225, %r11;
	add.s32 	%r6227, %r6226, %r5262;
	shf.l.wrap.b32 	%r6228, %r6214, %r6214, 30;
	shf.l.wrap.b32 	%r6229, %r6214, %r6214, 19;
	xor.b32  	%r6230, %r6228, %r6229;
	shf.l.wrap.b32 	%r6231, %r6214, %r6214, 10;
	xor.b32  	%r6232, %r6230, %r6231;
	xor.b32  	%r6233, %r6189, %r6164;
	and.b32  	%r6234, %r6214, %r6233;
	and.b32  	%r6235, %r6189, %r6164;
	xor.b32  	%r6236, %r6234, %r6235;
	add.s32 	%r6237, %r6232, %r6236;
	add.s32 	%r6238, %r6227, %r6139;
	add.s32 	%r6239, %r6237, %r6227;
	shf.l.wrap.b32 	%r6240, %r6238, %r6238, 26;
	shf.l.wrap.b32 	%r6241, %r6238, %r6238, 21;
	xor.b32  	%r6242, %r6240, %r6241;
	shf.l.wrap.b32 	%r6243, %r6238, %r6238, 7;
	xor.b32  	%r6244, %r6242, %r6243;
	and.b32  	%r6245, %r6238, %r6213;
	not.b32 	%r6246, %r6238;
	and.b32  	%r6247, %r6188, %r6246;
	or.b32  	%r6248, %r6245, %r6247;
	add.s32 	%r6249, %r6248, %r6163;
	add.s32 	%r6250, %r6249, %r6244;
	add.s32 	%r6251, %r6250, %r12;
	add.s32 	%r6252, %r6251, %r5278;
	shf.l.wrap.b32 	%r6253, %r6239, %r6239, 30;
	shf.l.wrap.b32 	%r6254, %r6239, %r6239, 19;
	xor.b32  	%r6255, %r6253, %r6254;
	shf.l.wrap.b32 	%r6256, %r6239, %r6239, 10;
	xor.b32  	%r6257, %r6255, %r6256;
	xor.b32  	%r6258, %r6214, %r6189;
	and.b32  	%r6259, %r6239, %r6258;
	and.b32  	%r6260, %r6214, %r6189;
	xor.b32  	%r6261, %r6259, %r6260;
	add.s32 	%r6262, %r6257, %r6261;
	add.s32 	%r6263, %r6252, %r6164;
	add.s32 	%r6264, %r6262, %r6252;
	shf.l.wrap.b32 	%r6265, %r6263, %r6263, 26;
	shf.l.wrap.b32 	%r6266, %r6263, %r6263, 21;
	xor.b32  	%r6267, %r6265, %r6266;
	shf.l.wrap.b32 	%r6268, %r6263, %r6263, 7;
	xor.b32  	%r6269, %r6267, %r6268;
	and.b32  	%r6270, %r6263, %r6238;
	not.b32 	%r6271, %r6263;
	and.b32  	%r6272, %r6213, %r6271;
	or.b32  	%r6273, %r6270, %r6272;
	add.s32 	%r6274, %r6273, %r6188;
	add.s32 	%r6275, %r6274, %r6269;
	ld.const.u32 	%r6276, [dev_k+52];
	add.s32 	%r6277, %r6275, %r6276;
	add.s32 	%r6278, %r6277, %r5286;
	shf.l.wrap.b32 	%r6279, %r6264, %r6264, 30;
	shf.l.wrap.b32 	%r6280, %r6264, %r6264, 19;
	xor.b32  	%r6281, %r6279, %r6280;
	shf.l.wrap.b32 	%r6282, %r6264, %r6264, 10;
	xor.b32  	%r6283, %r6281, %r6282;
	xor.b32  	%r6284, %r6239, %r6214;
	and.b32  	%r6285, %r6264, %r6284;
	and.b32  	%r6286, %r6239, %r6214;
	xor.b32  	%r6287, %r6285, %r6286;
	add.s32 	%r6288, %r6283, %r6287;
	add.s32 	%r6289, %r6278, %r6189;
	add.s32 	%r6290, %r6288, %r6278;
	shf.l.wrap.b32 	%r6291, %r6289, %r6289, 26;
	shf.l.wrap.b32 	%r6292, %r6289, %r6289, 21;
	xor.b32  	%r6293, %r6291, %r6292;
	shf.l.wrap.b32 	%r6294, %r6289, %r6289, 7;
	xor.b32  	%r6295, %r6293, %r6294;
	and.b32  	%r6296, %r6289, %r6263;
	not.b32 	%r6297, %r6289;
	and.b32  	%r6298, %r6238, %r6297;
	or.b32  	%r6299, %r6296, %r6298;
	add.s32 	%r6300, %r6299, %r6213;
	add.s32 	%r6301, %r6300, %r6295;
	ld.const.u32 	%r6302, [dev_k+56];
	add.s32 	%r6303, %r6301, %r6302;
	add.s32 	%r6304, %r6303, %r5295;
	shf.l.wrap.b32 	%r6305, %r6290, %r6290, 30;
	shf.l.wrap.b32 	%r6306, %r6290, %r6290, 19;
	xor.b32  	%r6307, %r6305, %r6306;
	shf.l.wrap.b32 	%r6308, %r6290, %r6290, 10;
	xor.b32  	%r6309, %r6307, %r6308;
	xor.b32  	%r6310, %r6264, %r6239;
	and.b32  	%r6311, %r6290, %r6310;
	and.b32  	%r6312, %r6264, %r6239;
	xor.b32  	%r6313, %r6311, %r6312;
	add.s32 	%r6314, %r6309, %r6313;
	add.s32 	%r6315, %r6304, %r6214;
	add.s32 	%r6316, %r6314, %r6304;
	shf.l.wrap.b32 	%r6317, %r6315, %r6315, 26;
	shf.l.wrap.b32 	%r6318, %r6315, %r6315, 21;
	xor.b32  	%r6319, %r6317, %r6318;
	shf.l.wrap.b32 	%r6320, %r6315, %r6315, 7;
	xor.b32  	%r6321, %r6319, %r6320;
	and.b32  	%r6322, %r6315, %r6289;
	not.b32 	%r6323, %r6315;
	and.b32  	%r6324, %r6263, %r6323;
	or.b32  	%r6325, %r6322, %r6324;
	add.s32 	%r6326, %r6325, %r6238;
	add.s32 	%r6327, %r6326, %r6321;
	ld.const.u32 	%r6328, [dev_k+60];
	add.s32 	%r6329, %r6327, %r6328;
	add.s32 	%r6330, %r6329, %r5304;
	shf.l.wrap.b32 	%r6331, %r6316, %r6316, 30;
	shf.l.wrap.b32 	%r6332, %r6316, %r6316, 19;
	xor.b32  	%r6333, %r6331, %r6332;
	shf.l.wrap.b32 	%r6334, %r6316, %r6316, 10;
	xor.b32  	%r6335, %r6333, %r6334;
	xor.b32  	%r6336, %r6290, %r6264;
	and.b32  	%r6337, %r6316, %r6336;
	and.b32  	%r6338, %r6290, %r6264;
	xor.b32  	%r6339, %r6337, %r6338;
	add.s32 	%r6340, %r6335, %r6339;
	add.s32 	%r6341, %r6330, %r6239;
	add.s32 	%r6342, %r6340, %r6330;
	shf.l.wrap.b32 	%r6343, %r6341, %r6341, 26;
	shf.l.wrap.b32 	%r6344, %r6341, %r6341, 21;
	xor.b32  	%r6345, %r6343, %r6344;
	shf.l.wrap.b32 	%r6346, %r6341, %r6341, 7;
	xor.b32  	%r6347, %r6345, %r6346;
	and.b32  	%r6348, %r6341, %r6315;
	not.b32 	%r6349, %r6341;
	and.b32  	%r6350, %r6289, %r6349;
	or.b32  	%r6351, %r6348, %r6350;
	add.s32 	%r6352, %r6351, %r6263;
	add.s32 	%r6353, %r6352, %r6347;
	add.s32 	%r6354, %r6353, %r13;
	add.s32 	%r6355, %r6354, %r5317;
	shf.l.wrap.b32 	%r6356, %r6342, %r6342, 30;
	shf.l.wrap.b32 	%r6357, %r6342, %r6342, 19;
	xor.b32  	%r6358, %r6356, %r6357;
	shf.l.wrap.b32 	%r6359, %r6342, %r6342, 10;
	xor.b32  	%r6360, %r6358, %r6359;
	xor.b32  	%r6361, %r6316, %r6290;
	and.b32  	%r6362, %r6342, %r6361;
	and.b32  	%r6363, %r6316, %r6290;
	xor.b32  	%r6364, %r6362, %r6363;
	add.s32 	%r6365, %r6360, %r6364;
	add.s32 	%r6366, %r6355, %r6264;
	add.s32 	%r6367, %r6365, %r6355;
	shf.l.wrap.b32 	%r6368, %r6366, %r6366, 26;
	shf.l.wrap.b32 	%r6369, %r6366, %r6366, 21;
	xor.b32  	%r6370, %r6368, %r6369;
	shf.l.wrap.b32 	%r6371, %r6366, %r6366, 7;
	xor.b32  	%r6372, %r6370, %r6371;
	and.b32  	%r6373, %r6366, %r6341;
	not.b32 	%r6374, %r6366;
	and.b32  	%r6375, %r6315, %r6374;
	or.b32  	%r6376, %r6373, %r6375;
	add.s32 	%r6377, %r6376, %r6289;
	add.s32 	%r6378, %r6377, %r6372;
	ld.const.u32 	%r6379, [dev_k+68];
	add.s32 	%r6380, %r6378, %r6379;
	add.s32 	%r6381, %r6380, %r5330;
	shf.l.wrap.b32 	%r6382, %r6367, %r6367, 30;
	shf.l.wrap.b32 	%r6383, %r6367, %r6367, 19;
	xor.b32  	%r6384, %r6382, %r6383;
	shf.l.wrap.b32 	%r6385, %r6367, %r6367, 10;
	xor.b32  	%r6386, %r6384, %r6385;
	xor.b32  	%r6387, %r6342, %r6316;
	and.b32  	%r6388, %r6367, %r6387;
	and.b32  	%r6389, %r6342, %r6316;
	xor.b32  	%r6390, %r6388, %r6389;
	add.s32 	%r6391, %r6386, %r6390;
	add.s32 	%r6392, %r6381, %r6290;
	add.s32 	%r6393, %r6391, %r6381;
	shf.l.wrap.b32 	%r6394, %r6392, %r6392, 26;
	shf.l.wrap.b32 	%r6395, %r6392, %r6392, 21;
	xor.b32  	%r6396, %r6394, %r6395;
	shf.l.wrap.b32 	%r6397, %r6392, %r6392, 7;
	xor.b32  	%r6398, %r6396, %r6397;
	and.b32  	%r6399, %r6392, %r6366;
	not.b32 	%r6400, %r6392;
	and.b32  	%r6401, %r6341, %r6400;
	or.b32  	%r6402, %r6399, %r6401;
	add.s32 	%r6403, %r6402, %r6315;
	add.s32 	%r6404, %r6403, %r6398;
	ld.const.u32 	%r6405, [dev_k+72];
	add.s32 	%r6406, %r6404, %r6405;
	add.s32 	%r6407, %r6406, %r5343;
	shf.l.wrap.b32 	%r6408, %r6393, %r6393, 30;
	shf.l.wrap.b32 	%r6409, %r6393, %r6393, 19;
	xor.b32  	%r6410, %r6408, %r6409;
	shf.l.wrap.b32 	%r6411, %r6393, %r6393, 10;
	xor.b32  	%r6412, %r6410, %r6411;
	xor.b32  	%r6413, %r6367, %r6342;
	and.b32  	%r6414, %r6393, %r6413;
	and.b32  	%r6415, %r6367, %r6342;
	xor.b32  	%r6416, %r6414, %r6415;
	add.s32 	%r6417, %r6412, %r6416;
	add.s32 	%r6418, %r6407, %r6316;
	add.s32 	%r6419, %r6417, %r6407;
	shf.l.wrap.b32 	%r6420, %r6418, %r6418, 26;
	shf.l.wrap.b32 	%r6421, %r6418, %r6418, 21;
	xor.b32  	%r6422, %r6420, %r6421;
	shf.l.wrap.b32 	%r6423, %r6418, %r6418, 7;
	xor.b32  	%r6424, %r6422, %r6423;
	and.b32  	%r6425, %r6418, %r6392;
	not.b32 	%r6426, %r6418;
	and.b32  	%r6427, %r6366, %r6426;
	or.b32  	%r6428, %r6425, %r6427;
	add.s32 	%r6429, %r6428, %r6341;
	add.s32 	%r6430, %r6429, %r6424;
	ld.const.u32 	%r6431, [dev_k+76];
	add.s32 	%r6432, %r6430, %r6431;
	add.s32 	%r6433, %r6432, %r5356;
	shf.l.wrap.b32 	%r6434, %r6419, %r6419, 30;
	shf.l.wrap.b32 	%r6435, %r6419, %r6419, 19;
	xor.b32  	%r6436, %r6434, %r6435;
	shf.l.wrap.b32 	%r6437, %r6419, %r6419, 10;
	xor.b32  	%r6438, %r6436, %r6437;
	xor.b32  	%r6439, %r6393, %r6367;
	and.b32  	%r6440, %r6419, %r6439;
	and.b32  	%r6441, %r6393, %r6367;
	xor.b32  	%r6442, %r6440, %r6441;
	add.s32 	%r6443, %r6438, %r6442;
	add.s32 	%r6444, %r6433, %r6342;
	add.s32 	%r6445, %r6443, %r6433;
	shf.l.wrap.b32 	%r6446, %r6444, %r6444, 26;
	shf.l.wrap.b32 	%r6447, %r6444, %r6444, 21;
	xor.b32  	%r6448, %r6446, %r6447;
	shf.l.wrap.b32 	%r6449, %r6444, %r6444, 7;
	xor.b32  	%r6450, %r6448, %r6449;
	and.b32  	%r6451, %r6444, %r6418;
	not.b32 	%r6452, %r6444;
	and.b32  	%r6453, %r6392, %r6452;
	or.b32  	%r6454, %r6451, %r6453;
	add.s32 	%r6455, %r6454, %r6366;
	add.s32 	%r6456, %r6455, %r6450;
	ld.const.u32 	%r6457, [dev_k+80];
	add.s32 	%r6458, %r6456, %r6457;
	add.s32 	%r6459, %r6458, %r5369;
	shf.l.wrap.b32 	%r6460, %r6445, %r6445, 30;
	shf.l.wrap.b32 	%r6461, %r6445, %r6445, 19;
	xor.b32  	%r6462, %r6460, %r6461;
	shf.l.wrap.b32 	%r6463, %r6445, %r6445, 10;
	xor.b32  	%r6464, %r6462, %r6463;
	xor.b32  	%r6465, %r6419, %r6393;
	and.b32  	%r6466, %r6445, %r6465;
	and.b32  	%r6467, %r6419, %r6393;
	xor.b32  	%r6468, %r6466, %r6467;
	add.s32 	%r6469, %r6464, %r6468;
	add.s32 	%r6470, %r6459, %r6367;
	add.s32 	%r6471, %r6469, %r6459;
	shf.l.wrap.b32 	%r6472, %r6470, %r6470, 26;
	shf.l.wrap.b32 	%r6473, %r6470, %r6470, 21;
	xor.b32  	%r6474, %r6472, %r6473;
	shf.l.wrap.b32 	%r6475, %r6470, %r6470, 7;
	xor.b32  	%r6476, %r6474, %r6475;
	and.b32  	%r6477, %r6470, %r6444;
	not.b32 	%r6478, %r6470;
	and.b32  	%r6479, %r6418, %r6478;
	or.b32  	%r6480, %r6477, %r6479;
	add.s32 	%r6481, %r6480, %r6392;
	add.s32 	%r6482, %r6481, %r6476;
	ld.const.u32 	%r6483, [dev_k+84];
	add.s32 	%r6484, %r6482, %r6483;
	add.s32 	%r6485, %r6484, %r5382;
	shf.l.wrap.b32 	%r6486, %r6471, %r6471, 30;
	shf.l.wrap.b32 	%r6487, %r6471, %r6471, 19;
	xor.b32  	%r6488, %r6486, %r6487;
	shf.l.wrap.b32 	%r6489, %r6471, %r6471, 10;
	xor.b32  	%r6490, %r6488, %r6489;
	xor.b32  	%r6491, %r6445, %r6419;
	and.b32  	%r6492, %r6471, %r6491;
	and.b32  	%r6493, %r6445, %r6419;
	xor.b32  	%r6494, %r6492, %r6493;
	add.s32 	%r6495, %r6490, %r6494;
	add.s32 	%r6496, %r6485, %r6393;
	add.s32 	%r6497, %r6495, %r6485;
	shf.l.wrap.b32 	%r6498, %r6496, %r6496, 26;
	shf.l.wrap.b32 	%r6499, %r6496, %r6496, 21;
	xor.b32  	%r6500, %r6498, %r6499;
	shf.l.wrap.b32 	%r6501, %r6496, %r6496, 7;
	xor.b32  	%r6502, %r6500, %r6501;
	and.b32  	%r6503, %r6496, %r6470;
	not.b32 	%r6504, %r6496;
	and.b32  	%r6505, %r6444, %r6504;
	or.b32  	%r6506, %r6503, %r6505;
	add.s32 	%r6507, %r6506, %r6418;
	add.s32 	%r6508, %r6507, %r6502;
	ld.const.u32 	%r6509, [dev_k+88];
	add.s32 	%r6510, %r6508, %r6509;
	add.s32 	%r6511, %r6510, %r5395;
	shf.l.wrap.b32 	%r6512, %r6497, %r6497, 30;
	shf.l.wrap.b32 	%r6513, %r6497, %r6497, 19;
	xor.b32  	%r6514, %r6512, %r6513;
	shf.l.wrap.b32 	%r6515, %r6497, %r6497, 10;
	xor.b32  	%r6516, %r6514, %r6515;
	xor.b32  	%r6517, %r6471, %r6445;
	and.b32  	%r6518, %r6497, %r6517;
	and.b32  	%r6519, %r6471, %r6445;
	xor.b32  	%r6520, %r6518, %r6519;
	add.s32 	%r6521, %r6516, %r6520;
	add.s32 	%r6522, %r6511, %r6419;
	add.s32 	%r6523, %r6521, %r6511;
	shf.l.wrap.b32 	%r6524, %r6522, %r6522, 26;
	shf.l.wrap.b32 	%r6525, %r6522, %r6522, 21;
	xor.b32  	%r6526, %r6524, %r6525;
	shf.l.wrap.b32 	%r6527, %r6522, %r6522, 7;
	xor.b32  	%r6528, %r6526, %r6527;
	and.b32  	%r6529, %r6522, %r6496;
	not.b32 	%r6530, %r6522;
	and.b32  	%r6531, %r6470, %r6530;
	or.b32  	%r6532, %r6529, %r6531;
	add.s32 	%r6533, %r6532, %r6444;
	add.s32 	%r6534, %r6533, %r6528;
	ld.const.u32 	%r6535, [dev_k+92];
	add.s32 	%r6536, %r6534, %r6535;
	add.s32 	%r6537, %r6536, %r5408;
	shf.l.wrap.b32 	%r6538, %r6523, %r6523, 30;
	shf.l.wrap.b32 	%r6539, %r6523, %r6523, 19;
	xor.b32  	%r6540, %r6538, %r6539;
	shf.l.wrap.b32 	%r6541, %r6523, %r6523, 10;
	xor.b32  	%r6542, %r6540, %r6541;
	xor.b32  	%r6543, %r6497, %r6471;
	and.b32  	%r6544, %r6523, %r6543;
	and.b32  	%r6545, %r6497, %r6471;
	xor.b32  	%r6546, %r6544, %r6545;
	add.s32 	%r6547, %r6542, %r6546;
	add.s32 	%r6548, %r6537, %r6445;
	add.s32 	%r6549, %r6547, %r6537;
	shf.l.wrap.b32 	%r6550, %r6548, %r6548, 26;
	shf.l.wrap.b32 	%r6551, %r6548, %r6548, 21;
	xor.b32  	%r6552, %r6550, %r6551;
	shf.l.wrap.b32 	%r6553, %r6548, %r6548, 7;
	xor.b32  	%r6554, %r6552, %r6553;
	and.b32  	%r6555, %r6548, %r6522;
	not.b32 	%r6556, %r6548;
	and.b32  	%r6557, %r6496, %r6556;
	or.b32  	%r6558, %r6555, %r6557;
	add.s32 	%r6559, %r6558, %r6470;
	add.s32 	%r6560, %r6559, %r6554;
	add.s32 	%r6561, %r6560, %r14;
	add.s32 	%r6562, %r6561, %r5421;
	shf.l.wrap.b32 	%r6563, %r6549, %r6549, 30;
	shf.l.wrap.b32 	%r6564, %r6549, %r6549, 19;
	xor.b32  	%r6565, %r6563, %r6564;
	shf.l.wrap.b32 	%r6566, %r6549, %r6549, 10;
	xor.b32  	%r6567, %r6565, %r6566;
	xor.b32  	%r6568, %r6523, %r6497;
	and.b32  	%r6569, %r6549, %r6568;
	and.b32  	%r6570, %r6523, %r6497;
	xor.b32  	%r6571, %r6569, %r6570;
	add.s32 	%r6572, %r6567, %r6571;
	add.s32 	%r6573, %r6562, %r6471;
	add.s32 	%r6574, %r6572, %r6562;
	shf.l.wrap.b32 	%r6575, %r6573, %r6573, 26;
	shf.l.wrap.b32 	%r6576, %r6573, %r6573, 21;
	xor.b32  	%r6577, %r6575, %r6576;
	shf.l.wrap.b32 	%r6578, %r6573, %r6573, 7;
	xor.b32  	%r6579, %r6577, %r6578;
	and.b32  	%r6580, %r6573, %r6548;
	not.b32 	%r6581, %r6573;
	and.b32  	%r6582, %r6522, %r6581;
	or.b32  	%r6583, %r6580, %r6582;
	add.s32 	%r6584, %r6583, %r6496;
	add.s32 	%r6585, %r6584, %r6579;
	ld.const.u32 	%r6586, [dev_k+100];
	add.s32 	%r6587, %r6585, %r6586;
	add.s32 	%r6588, %r6587, %r5434;
	shf.l.wrap.b32 	%r6589, %r6574, %r6574, 30;
	shf.l.wrap.b32 	%r6590, %r6574, %r6574, 19;
	xor.b32  	%r6591, %r6589, %r6590;
	shf.l.wrap.b32 	%r6592, %r6574, %r6574, 10;
	xor.b32  	%r6593, %r6591, %r6592;
	xor.b32  	%r6594, %r6549, %r6523;
	and.b32  	%r6595, %r6574, %r6594;
	and.b32  	%r6596, %r6549, %r6523;
	xor.b32  	%r6597, %r6595, %r6596;
	add.s32 	%r6598, %r6593, %r6597;
	add.s32 	%r6599, %r6588, %r6497;
	add.s32 	%r6600, %r6598, %r6588;
	shf.l.wrap.b32 	%r6601, %r6599, %r6599, 26;
	shf.l.wrap.b32 	%r6602, %r6599, %r6599, 21;
	xor.b32  	%r6603, %r6601, %r6602;
	shf.l.wrap.b32 	%r6604, %r6599, %r6599, 7;
	xor.b32  	%r6605, %r6603, %r6604;
	and.b32  	%r6606, %r6599, %r6573;
	not.b32 	%r6607, %r6599;
	and.b32  	%r6608, %r6548, %r6607;
	or.b32  	%r6609, %r6606, %r6608;
	add.s32 	%r6610, %r6609, %r6522;
	add.s32 	%r6611, %r6610, %r6605;
	add.s32 	%r6612, %r6611, %r15;
	add.s32 	%r6613, %r6612, %r5447;
	shf.l.wrap.b32 	%r6614, %r6600, %r6600, 30;
	shf.l.wrap.b32 	%r6615, %r6600, %r6600, 19;
	xor.b32  	%r6616, %r6614, %r6615;
	shf.l.wrap.b32 	%r6617, %r6600, %r6600, 10;
	xor.b32  	%r6618, %r6616, %r6617;
	xor.b32  	%r6619, %r6574, %r6549;
	and.b32  	%r6620, %r6600, %r6619;
	and.b32  	%r6621, %r6574, %r6549;
	xor.b32  	%r6622, %r6620, %r6621;
	add.s32 	%r6623, %r6618, %r6622;
	add.s32 	%r6624, %r6613, %r6523;
	add.s32 	%r6625, %r6623, %r6613;
	shf.l.wrap.b32 	%r6626, %r6624, %r6624, 26;
	shf.l.wrap.b32 	%r6627, %r6624, %r6624, 21;
	xor.b32  	%r6628, %r6626, %r6627;
	shf.l.wrap.b32 	%r6629, %r6624, %r6624, 7;
	xor.b32  	%r6630, %r6628, %r6629;
	and.b32  	%r6631, %r6624, %r6599;
	not.b32 	%r6632, %r6624;
	and.b32  	%r6633, %r6573, %r6632;
	or.b32  	%r6634, %r6631, %r6633;
	add.s32 	%r6635, %r6634, %r6548;
	add.s32 	%r6636, %r6635, %r6630;
	ld.const.u32 	%r6637, [dev_k+108];
	add.s32 	%r6638, %r6636, %r6637;
	add.s32 	%r6639, %r6638, %r5460;
	shf.l.wrap.b32 	%r6640, %r6625, %r6625, 30;
	shf.l.wrap.b32 	%r6641, %r6625, %r6625, 19;
	xor.b32  	%r6642, %r6640, %r6641;
	shf.l.wrap.b32 	%r6643, %r6625, %r6625, 10;
	xor.b32  	%r6644, %r6642, %r6643;
	xor.b32  	%r6645, %r6600, %r6574;
	and.b32  	%r6646, %r6625, %r6645;
	and.b32  	%r6647, %r6600, %r6574;
	xor.b32  	%r6648, %r6646, %r6647;
	add.s32 	%r6649, %r6644, %r6648;
	add.s32 	%r6650, %r6639, %r6549;
	add.s32 	%r6651, %r6649, %r6639;
	shf.l.wrap.b32 	%r6652, %r6650, %r6650, 26;
	shf.l.wrap.b32 	%r6653, %r6650, %r6650, 21;
	xor.b32  	%r6654, %r6652, %r6653;
	shf.l.wrap.b32 	%r6655, %r6650, %r6650, 7;
	xor.b32  	%r6656, %r6654, %r6655;
	and.b32  	%r6657, %r6650, %r6624;
	not.b32 	%r6658, %r6650;
	and.b32  	%r6659, %r6599, %r6658;
	or.b32  	%r6660, %r6657, %r6659;
	add.s32 	%r6661, %r6660, %r6573;
	add.s32 	%r6662, %r6661, %r6656;
	add.s32 	%r6663, %r6662, %r16;
	add.s32 	%r6664, %r6663, %r5473;
	shf.l.wrap.b32 	%r6665, %r6651, %r6651, 30;
	shf.l.wrap.b32 	%r6666, %r6651, %r6651, 19;
	xor.b32  	%r6667, %r6665, %r6666;
	shf.l.wrap.b32 	%r6668, %r6651, %r6651, 10;
	xor.b32  	%r6669, %r6667, %r6668;
	xor.b32  	%r6670, %r6625, %r6600;
	and.b32  	%r6671, %r6651, %r6670;
	and.b32  	%r6672, %r6625, %r6600;
	xor.b32  	%r6673, %r6671, %r6672;
	add.s32 	%r6674, %r6669, %r6673;
	add.s32 	%r6675, %r6664, %r6574;
	add.s32 	%r6676, %r6674, %r6664;
	shf.l.wrap.b32 	%r6677, %r6675, %r6675, 26;
	shf.l.wrap.b32 	%r6678, %r6675, %r6675, 21;
	xor.b32  	%r6679, %r6677, %r6678;
	shf.l.wrap.b32 	%r6680, %r6675, %r6675, 7;
	xor.b32  	%r6681, %r6679, %r6680;
	and.b32  	%r6682, %r6675, %r6650;
	not.b32 	%r6683, %r6675;
	and.b32  	%r6684, %r6624, %r6683;
	or.b32  	%r6685, %r6682, %r6684;
	add.s32 	%r6686, %r6685, %r6599;
	add.s32 	%r6687, %r6686, %r6681;
	add.s32 	%r6688, %r6687, %r17;
	add.s32 	%r6689, %r6688, %r5486;
	shf.l.wrap.b32 	%r6690, %r6676, %r6676, 30;
	shf.l.wrap.b32 	%r6691, %r6676, %r6676, 19;
	xor.b32  	%r6692, %r6690, %r6691;
	shf.l.wrap.b32 	%r6693, %r6676, %r6676, 10;
	xor.b32  	%r6694, %r6692, %r6693;
	xor.b32  	%r6695, %r6651, %r6625;
	and.b32  	%r6696, %r6676, %r6695;
	and.b32  	%r6697, %r6651, %r6625;
	xor.b32  	%r6698, %r6696, %r6697;
	add.s32 	%r6699, %r6694, %r6698;
	add.s32 	%r6700, %r6689, %r6600;
	add.s32 	%r6701, %r6699, %r6689;
	shf.l.wrap.b32 	%r6702, %r6700, %r6700, 26;
	shf.l.wrap.b32 	%r6703, %r6700, %r6700, 21;
	xor.b32  	%r6704, %r6702, %r6703;
	shf.l.wrap.b32 	%r6705, %r6700, %r6700, 7;
	xor.b32  	%r6706, %r6704, %r6705;
	and.b32  	%r6707, %r6700, %r6675;
	not.b32 	%r6708, %r6700;
	and.b32  	%r6709, %r6650, %r6708;
	or.b32  	%r6710, %r6707, %r6709;
	add.s32 	%r6711, %r6710, %r6624;
	add.s32 	%r6712, %r6711, %r6706;
	ld.const.u32 	%r6713, [dev_k+120];
	add.s32 	%r6714, %r6712, %r6713;
	add.s32 	%r6715, %r6714, %r5499;
	shf.l.wrap.b32 	%r6716, %r6701, %r6701, 30;
	shf.l.wrap.b32 	%r6717, %r6701, %r6701, 19;
	xor.b32  	%r6718, %r6716, %r6717;
	shf.l.wrap.b32 	%r6719, %r6701, %r6701, 10;
	xor.b32  	%r6720, %r6718, %r6719;
	xor.b32  	%r6721, %r6676, %r6651;
	and.b32  	%r6722, %r6701, %r6721;
	and.b32  	%r6723, %r6676, %r6651;
	xor.b32  	%r6724, %r6722, %r6723;
	add.s32 	%r6725, %r6720, %r6724;
	add.s32 	%r6726, %r6715, %r6625;
	add.s32 	%r6727, %r6725, %r6715;
	shf.l.wrap.b32 	%r6728, %r6726, %r6726, 26;
	shf.l.wrap.b32 	%r6729, %r6726, %r6726, 21;
	xor.b32  	%r6730, %r6728, %r6729;
	shf.l.wrap.b32 	%r6731, %r6726, %r6726, 7;
	xor.b32  	%r6732, %r6730, %r6731;
	and.b32  	%r6733, %r6726, %r6700;
	not.b32 	%r6734, %r6726;
	and.b32  	%r6735, %r6675, %r6734;
	or.b32  	%r6736, %r6733, %r6735;
	add.s32 	%r6737, %r6736, %r6650;
	add.s32 	%r6738, %r6737, %r6732;
	ld.const.u32 	%r6739, [dev_k+124];
	add.s32 	%r6740, %r6738, %r6739;
	add.s32 	%r6741, %r6740, %r5512;
	shf.l.wrap.b32 	%r6742, %r6727, %r6727, 30;
	shf.l.wrap.b32 	%r6743, %r6727, %r6727, 19;
	xor.b32  	%r6744, %r6742, %r6743;
	shf.l.wrap.b32 	%r6745, %r6727, %r6727, 10;
	xor.b32  	%r6746, %r6744, %r6745;
	xor.b32  	%r6747, %r6701, %r6676;
	and.b32  	%r6748, %r6727, %r6747;
	and.b32  	%r6749, %r6701, %r6676;
	xor.b32  	%r6750, %r6748, %r6749;
	add.s32 	%r6751, %r6746, %r6750;
	add.s32 	%r6752, %r6741, %r6651;
	add.s32 	%r6753, %r6751, %r6741;
	shf.l.wrap.b32 	%r6754, %r6752, %r6752, 26;
	shf.l.wrap.b32 	%r6755, %r6752, %r6752, 21;
	xor.b32  	%r6756, %r6754, %r6755;
	shf.l.wrap.b32 	%r6757, %r6752, %r6752, 7;
	xor.b32  	%r6758, %r6756, %r6757;
	and.b32  	%r6759, %r6752, %r6726;
	not.b32 	%r6760, %r6752;
	and.b32  	%r6761, %r6700, %r6760;
	or.b32  	%r6762, %r6759, %r6761;
	add.s32 	%r6763, %r6762, %r6675;
	add.s32 	%r6764, %r6763, %r6758;
	ld.const.u32 	%r6765, [dev_k+128];
	add.s32 	%r6766, %r6764, %r6765;
	add.s32 	%r6767, %r6766, %r5525;
	shf.l.wrap.b32 	%r6768, %r6753, %r6753, 30;
	shf.l.wrap.b32 	%r6769, %r6753, %r6753, 19;
	xor.b32  	%r6770, %r6768, %r6769;
	shf.l.wrap.b32 	%r6771, %r6753, %r6753, 10;
	xor.b32  	%r6772, %r6770, %r6771;
	xor.b32  	%r6773, %r6727, %r6701;
	and.b32  	%r6774, %r6753, %r6773;
	and.b32  	%r6775, %r6727, %r6701;
	xor.b32  	%r6776, %r6774, %r6775;
	add.s32 	%r6777, %r6772, %r6776;
	add.s32 	%r6778, %r6767, %r6676;
	add.s32 	%r6779, %r6777, %r6767;
	shf.l.wrap.b32 	%r6780, %r6778, %r6778, 26;
	shf.l.wrap.b32 	%r6781, %r6778, %r6778, 21;
	xor.b32  	%r6782, %r6780, %r6781;
	shf.l.wrap.b32 	%r6783, %r6778, %r6778, 7;
	xor.b32  	%r6784, %r6782, %r6783;
	and.b32  	%r6785, %r6778, %r6752;
	not.b32 	%r6786, %r6778;
	and.b32  	%r6787, %r6726, %r6786;
	or.b32  	%r6788, %r6785, %r6787;
	add.s32 	%r6789, %r6788, %r6700;
	add.s32 	%r6790, %r6789, %r6784;
	ld.const.u32 	%r6791, [dev_k+132];
	add.s32 	%r6792, %r6790, %r6791;
	add.s32 	%r6793, %r6792, %r5538;
	shf.l.wrap.b32 	%r6794, %r6779, %r6779, 30;
	shf.l.wrap.b32 	%r6795, %r6779, %r6779, 19;
	xor.b32  	%r6796, %r6794, %r6795;
	shf.l.wrap.b32 	%r6797, %r6779, %r6779, 10;
	xor.b32  	%r6798, %r6796, %r6797;
	xor.b32  	%r6799, %r6753, %r6727;
	and.b32  	%r6800, %r6779, %r6799;
	and.b32  	%r6801, %r6753, %r6727;
	xor.b32  	%r6802, %r6800, %r6801;
	add.s32 	%r6803, %r6798, %r6802;
	add.s32 	%r6804, %r6793, %r6701;
	add.s32 	%r6805, %r6803, %r6793;
	shf.l.wrap.b32 	%r6806, %r6804, %r6804, 26;
	shf.l.wrap.b32 	%r6807, %r6804, %r6804, 21;
	xor.b32  	%r6808, %r6806, %r6807;
	shf.l.wrap.b32 	%r6809, %r6804, %r6804, 7;
	xor.b32  	%r6810, %r6808, %r6809;
	and.b32  	%r6811, %r6804, %r6778;
	not.b32 	%r6812, %r6804;
	and.b32  	%r6813, %r6752, %r6812;
	or.b32  	%r6814, %r6811, %r6813;
	add.s32 	%r6815, %r6814, %r6726;
	add.s32 	%r6816, %r6815, %r6810;
	ld.const.u32 	%r6817, [dev_k+136];
	add.s32 	%r6818, %r6816, %r6817;
	add.s32 	%r6819, %r6818, %r5551;
	shf.l.wrap.b32 	%r6820, %r6805, %r6805, 30;
	shf.l.wrap.b32 	%r6821, %r6805, %r6805, 19;
	xor.b32  	%r6822, %r6820, %r6821;
	shf.l.wrap.b32 	%r6823, %r6805, %r6805, 10;
	xor.b32  	%r6824, %r6822, %r6823;
	xor.b32  	%r6825, %r6779, %r6753;
	and.b32  	%r6826, %r6805, %r6825;
	and.b32  	%r6827, %r6779, %r6753;
	xor.b32  	%r6828, %r6826, %r6827;
	add.s32 	%r6829, %r6824, %r6828;
	add.s32 	%r6830, %r6819, %r6727;
	add.s32 	%r6831, %r6829, %r6819;
	shf.l.wrap.b32 	%r6832, %r6830, %r6830, 26;
	shf.l.wrap.b32 	%r6833, %r6830, %r6830, 21;
	xor.b32  	%r6834, %r6832, %r6833;
	shf.l.wrap.b32 	%r6835, %r6830, %r6830, 7;
	xor.b32  	%r6836, %r6834, %r6835;
	and.b32  	%r6837, %r6830, %r6804;
	not.b32 	%r6838, %r6830;
	and.b32  	%r6839, %r6778, %r6838;
	or.b32  	%r6840, %r6837, %r6839;
	add.s32 	%r6841, %r6840, %r6752;
	add.s32 	%r6842, %r6841, %r6836;
	ld.const.u32 	%r6843, [dev_k+140];
	add.s32 	%r6844, %r6842, %r6843;
	add.s32 	%r6845, %r6844, %r5564;
	shf.l.wrap.b32 	%r6846, %r6831, %r6831, 30;
	shf.l.wrap.b32 	%r6847, %r6831, %r6831, 19;
	xor.b32  	%r6848, %r6846, %r6847;
	shf.l.wrap.b32 	%r6849, %r6831, %r6831, 10;
	xor.b32  	%r6850, %r6848, %r6849;
	xor.b32  	%r6851, %r6805, %r6779;
	and.b32  	%r6852, %r6831, %r6851;
	and.b32  	%r6853, %r6805, %r6779;
	xor.b32  	%r6854, %r6852, %r6853;
	add.s32 	%r6855, %r6850, %r6854;
	add.s32 	%r6856, %r6845, %r6753;
	add.s32 	%r6857, %r6855, %r6845;
	shf.l.wrap.b32 	%r6858, %r6856, %r6856, 26;
	shf.l.wrap.b32 	%r6859, %r6856, %r6856, 21;
	xor.b32  	%r6860, %r6858, %r6859;
	shf.l.wrap.b32 	%r6861, %r6856, %r6856, 7;
	xor.b32  	%r6862, %r6860, %r6861;
	and.b32  	%r6863, %r6856, %r6830;
	not.b32 	%r6864, %r6856;
	and.b32  	%r6865, %r6804, %r6864;
	or.b32  	%r6866, %r6863, %r6865;
	add.s32 	%r6867, %r6866, %r6778;
	add.s32 	%r6868, %r6867, %r6862;
	add.s32 	%r6869, %r6868, %r18;
	add.s32 	%r6870, %r6869, %r5577;
	shf.l.wrap.b32 	%r6871, %r6857, %r6857, 30;
	shf.l.wrap.b32 	%r6872, %r6857, %r6857, 19;
	xor.b32  	%r6873, %r6871, %r6872;
	shf.l.wrap.b32 	%r6874, %r6857, %r6857, 10;
	xor.b32  	%r6875, %r6873, %r6874;
	xor.b32  	%r6876, %r6831, %r6805;
	and.b32  	%r6877, %r6857, %r6876;
	and.b32  	%r6878, %r6831, %r6805;
	xor.b32  	%r6879, %r6877, %r6878;
	add.s32 	%r6880, %r6875, %r6879;
	add.s32 	%r6881, %r6870, %r6779;
	add.s32 	%r6882, %r6880, %r6870;
	shf.l.wrap.b32 	%r6883, %r6881, %r6881, 26;
	shf.l.wrap.b32 	%r6884, %r6881, %r6881, 21;
	xor.b32  	%r6885, %r6883, %r6884;
	shf.l.wrap.b32 	%r6886, %r6881, %r6881, 7;
	xor.b32  	%r6887, %r6885, %r6886;
	and.b32  	%r6888, %r6881, %r6856;
	not.b32 	%r6889, %r6881;
	and.b32  	%r6890, %r6830, %r6889;
	or.b32  	%r6891, %r6888, %r6890;
	add.s32 	%r6892, %r6891, %r6804;
	add.s32 	%r6893, %r6892, %r6887;
	ld.const.u32 	%r6894, [dev_k+148];
	add.s32 	%r6895, %r6893, %r6894;
	add.s32 	%r6896, %r6895, %r5590;
	shf.l.wrap.b32 	%r6897, %r6882, %r6882, 30;
	shf.l.wrap.b32 	%r6898, %r6882, %r6882, 19;
	xor.b32  	%r6899, %r6897, %r6898;
	shf.l.wrap.b32 	%r6900, %r6882, %r6882, 10;
	xor.b32  	%r6901, %r6899, %r6900;
	xor.b32  	%r6902, %r6857, %r6831;
	and.b32  	%r6903, %r6882, %r6902;
	and.b32  	%r6904, %r6857, %r6831;
	xor.b32  	%r6905, %r6903, %r6904;
	add.s32 	%r6906, %r6901, %r6905;
	add.s32 	%r6907, %r6896, %r6805;
	add.s32 	%r6908, %r6906, %r6896;
	shf.l.wrap.b32 	%r6909, %r6907, %r6907, 26;
	shf.l.wrap.b32 	%r6910, %r6907, %r6907, 21;
	xor.b32  	%r6911, %r6909, %r6910;
	shf.l.wrap.b32 	%r6912, %r6907, %r6907, 7;
	xor.b32  	%r6913, %r6911, %r6912;
	and.b32  	%r6914, %r6907, %r6881;
	not.b32 	%r6915, %r6907;
	and.b32  	%r6916, %r6856, %r6915;
	or.b32  	%r6917, %r6914, %r6916;
	add.s32 	%r6918, %r6917, %r6830;
	add.s32 	%r6919, %r6918, %r6913;
	ld.const.u32 	%r6920, [dev_k+152];
	add.s32 	%r6921, %r6919, %r6920;
	add.s32 	%r6922, %r6921, %r5603;
	shf.l.wrap.b32 	%r6923, %r6908, %r6908, 30;
	shf.l.wrap.b32 	%r6924, %r6908, %r6908, 19;
	xor.b32  	%r6925, %r6923, %r6924;
	shf.l.wrap.b32 	%r6926, %r6908, %r6908, 10;
	xor.b32  	%r6927, %r6925, %r6926;
	xor.b32  	%r6928, %r6882, %r6857;
	and.b32  	%r6929, %r6908, %r6928;
	and.b32  	%r6930, %r6882, %r6857;
	xor.b32  	%r6931, %r6929, %r6930;
	add.s32 	%r6932, %r6927, %r6931;
	add.s32 	%r6933, %r6922, %r6831;
	add.s32 	%r6934, %r6932, %r6922;
	shf.l.wrap.b32 	%r6935, %r6933, %r6933, 26;
	shf.l.wrap.b32 	%r6936, %r6933, %r6933, 21;
	xor.b32  	%r6937, %r6935, %r6936;
	shf.l.wrap.b32 	%r6938, %r6933, %r6933, 7;
	xor.b32  	%r6939, %r6937, %r6938;
	and.b32  	%r6940, %r6933, %r6907;
	not.b32 	%r6941, %r6933;
	and.b32  	%r6942, %r6881, %r6941;
	or.b32  	%r6943, %r6940, %r6942;
	add.s32 	%r6944, %r6943, %r6856;
	add.s32 	%r6945, %r6944, %r6939;
	ld.const.u32 	%r6946, [dev_k+156];
	add.s32 	%r6947, %r6945, %r6946;
	add.s32 	%r6948, %r6947, %r5616;
	shf.l.wrap.b32 	%r6949, %r6934, %r6934, 30;
	shf.l.wrap.b32 	%r6950, %r6934, %r6934, 19;
	xor.b32  	%r6951, %r6949, %r6950;
	shf.l.wrap.b32 	%r6952, %r6934, %r6934, 10;
	xor.b32  	%r6953, %r6951, %r6952;
	xor.b32  	%r6954, %r6908, %r6882;
	and.b32  	%r6955, %r6934, %r6954;
	and.b32  	%r6956, %r6908, %r6882;
	xor.b32  	%r6957, %r6955, %r6956;
	add.s32 	%r6958, %r6953, %r6957;
	add.s32 	%r6959, %r6948, %r6857;
	add.s32 	%r6960, %r6958, %r6948;
	shf.l.wrap.b32 	%r6961, %r6959, %r6959, 26;
	shf.l.wrap.b32 	%r6962, %r6959, %r6959, 21;
	xor.b32  	%r6963, %r6961, %r6962;
	shf.l.wrap.b32 	%r6964, %r6959, %r6959, 7;
	xor.b32  	%r6965, %r6963, %r6964;
	and.b32  	%r6966, %r6959, %r6933;
	not.b32 	%r6967, %r6959;
	and.b32  	%r6968, %r6907, %r6967;
	or.b32  	%r6969, %r6966, %r6968;
	add.s32 	%r6970, %r6969, %r6881;
	add.s32 	%r6971, %r6970, %r6965;
	ld.const.u32 	%r6972, [dev_k+160];
	add.s32 	%r6973, %r6971, %r6972;
	add.s32 	%r6974, %r6973, %r5629;
	shf.l.wrap.b32 	%r6975, %r6960, %r6960, 30;
	shf.l.wrap.b32 	%r6976, %r6960, %r6960, 19;
	xor.b32  	%r6977, %r6975, %r6976;
	shf.l.wrap.b32 	%r6978, %r6960, %r6960, 10;
	xor.b32  	%r6979, %r6977, %r6978;
	xor.b32  	%r6980, %r6934, %r6908;
	and.b32  	%r6981, %r6960, %r6980;
	and.b32  	%r6982, %r6934, %r6908;
	xor.b32  	%r6983, %r6981, %r6982;
	add.s32 	%r6984, %r6979, %r6983;
	add.s32 	%r6985, %r6974, %r6882;
	add.s32 	%r6986, %r6984, %r6974;
	shf.l.wrap.b32 	%r6987, %r6985, %r6985, 26;
	shf.l.wrap.b32 	%r6988, %r6985, %r6985, 21;
	xor.b32  	%r6989, %r6987, %r6988;
	shf.l.wrap.b32 	%r6990, %r6985, %r6985, 7;
	xor.b32  	%r6991, %r6989, %r6990;
	and.b32  	%r6992, %r6985, %r6959;
	not.b32 	%r6993, %r6985;
	and.b32  	%r6994, %r6933, %r6993;
	or.b32  	%r6995, %r6992, %r6994;
	add.s32 	%r6996, %r6995, %r6907;
	add.s32 	%r6997, %r6996, %r6991;
	ld.const.u32 	%r6998, [dev_k+164];
	add.s32 	%r6999, %r6997, %r6998;
	add.s32 	%r7000, %r6999, %r5642;
	shf.l.wrap.b32 	%r7001, %r6986, %r6986, 30;
	shf.l.wrap.b32 	%r7002, %r6986, %r6986, 19;
	xor.b32  	%r7003, %r7001, %r7002;
	shf.l.wrap.b32 	%r7004, %r6986, %r6986, 10;
	xor.b32  	%r7005, %r7003, %r7004;
	xor.b32  	%r7006, %r6960, %r6934;
	and.b32  	%r7007, %r6986, %r7006;
	and.b32  	%r7008, %r6960, %r6934;
	xor.b32  	%r7009, %r7007, %r7008;
	add.s32 	%r7010, %r7005, %r7009;
	add.s32 	%r7011, %r7000, %r6908;
	add.s32 	%r7012, %r7010, %r7000;
	shf.l.wrap.b32 	%r7013, %r7011, %r7011, 26;
	shf.l.wrap.b32 	%r7014, %r7011, %r7011, 21;
	xor.b32  	%r7015, %r7013, %r7014;
	shf.l.wrap.b32 	%r7016, %r7011, %r7011, 7;
	xor.b32  	%r7017, %r7015, %r7016;
	and.b32  	%r7018, %r7011, %r6985;
	not.b32 	%r7019, %r7011;
	and.b32  	%r7020, %r6959, %r7019;
	or.b32  	%r7021, %r7018, %r7020;
	add.s32 	%r7022, %r7021, %r6933;
	add.s32 	%r7023, %r7022, %r7017;
	ld.const.u32 	%r7024, [dev_k+168];
	add.s32 	%r7025, %r7023, %r7024;
	add.s32 	%r7026, %r7025, %r5655;
	shf.l.wrap.b32 	%r7027, %r7012, %r7012, 30;
	shf.l.wrap.b32 	%r7028, %r7012, %r7012, 19;
	xor.b32  	%r7029, %r7027, %r7028;
	shf.l.wrap.b32 	%r7030, %r7012, %r7012, 10;
	xor.b32  	%r7031, %r7029, %r7030;
	xor.b32  	%r7032, %r6986, %r6960;
	and.b32  	%r7033, %r7012, %r7032;
	and.b32  	%r7034, %r6986, %r6960;
	xor.b32  	%r7035, %r7033, %r7034;
	add.s32 	%r7036, %r7031, %r7035;
	add.s32 	%r7037, %r7026, %r6934;
	add.s32 	%r7038, %r7036, %r7026;
	shf.l.wrap.b32 	%r7039, %r7037, %r7037, 26;
	shf.l.wrap.b32 	%r7040, %r7037, %r7037, 21;
	xor.b32  	%r7041, %r7039, %r7040;
	shf.l.wrap.b32 	%r7042, %r7037, %r7037, 7;
	xor.b32  	%r7043, %r7041, %r7042;
	and.b32  	%r7044, %r7037, %r7011;
	not.b32 	%r7045, %r7037;
	and.b32  	%r7046, %r6985, %r7045;
	or.b32  	%r7047, %r7044, %r7046;
	add.s32 	%r7048, %r7047, %r6959;
	add.s32 	%r7049, %r7048, %r7043;
	ld.const.u32 	%r7050, [dev_k+172];
	add.s32 	%r7051, %r7049, %r7050;
	add.s32 	%r7052, %r7051, %r5668;
	shf.l.wrap.b32 	%r7053, %r7038, %r7038, 30;
	shf.l.wrap.b32 	%r7054, %r7038, %r7038, 19;
	xor.b32  	%r7055, %r7053, %r7054;
	shf.l.wrap.b32 	%r7056, %r7038, %r7038, 10;
	xor.b32  	%r7057, %r7055, %r7056;
	xor.b32  	%r7058, %r7012, %r6986;
	and.b32  	%r7059, %r7038, %r7058;
	and.b32  	%r7060, %r7012, %r6986;
	xor.b32  	%r7061, %r7059, %r7060;
	add.s32 	%r7062, %r7057, %r7061;
	add.s32 	%r7063, %r7052, %r6960;
	add.s32 	%r7064, %r7062, %r7052;
	shf.l.wrap.b32 	%r7065, %r7063, %r7063, 26;
	shf.l.wrap.b32 	%r7066, %r7063, %r7063, 21;
	xor.b32  	%r7067, %r7065, %r7066;
	shf.l.wrap.b32 	%r7068, %r7063, %r7063, 7;
	xor.b32  	%r7069, %r7067, %r7068;
	and.b32  	%r7070, %r7063, %r7037;
	not.b32 	%r7071, %r7063;
	and.b32  	%r7072, %r7011, %r7071;
	or.b32  	%r7073, %r7070, %r7072;
	add.s32 	%r7074, %r7073, %r6985;
	add.s32 	%r7075, %r7074, %r7069;
	ld.const.u32 	%r7076, [dev_k+176];
	add.s32 	%r7077, %r7075, %r7076;
	add.s32 	%r7078, %r7077, %r5681;
	shf.l.wrap.b32 	%r7079, %r7064, %r7064, 30;
	shf.l.wrap.b32 	%r7080, %r7064, %r7064, 19;
	xor.b32  	%r7081, %r7079, %r7080;
	shf.l.wrap.b32 	%r7082, %r7064, %r7064, 10;
	xor.b32  	%r7083, %r7081, %r7082;
	xor.b32  	%r7084, %r7038, %r7012;
	and.b32  	%r7085, %r7064, %r7084;
	and.b32  	%r7086, %r7038, %r7012;
	xor.b32  	%r7087, %r7085, %r7086;
	add.s32 	%r7088, %r7083, %r7087;
	add.s32 	%r7089, %r7078, %r6986;
	add.s32 	%r7090, %r7088, %r7078;
	shf.l.wrap.b32 	%r7091, %r7089, %r7089, 26;
	shf.l.wrap.b32 	%r7092, %r7089, %r7089, 21;
	xor.b32  	%r7093, %r7091, %r7092;
	shf.l.wrap.b32 	%r7094, %r7089, %r7089, 7;
	xor.b32  	%r7095, %r7093, %r7094;
	and.b32  	%r7096, %r7089, %r7063;
	not.b32 	%r7097, %r7089;
	and.b32  	%r7098, %r7037, %r7097;
	or.b32  	%r7099, %r7096, %r7098;
	add.s32 	%r7100, %r7099, %r7011;
	add.s32 	%r7101, %r7100, %r7095;
	ld.const.u32 	%r7102, [dev_k+180];
	add.s32 	%r7103, %r7101, %r7102;
	add.s32 	%r7104, %r7103, %r5694;
	shf.l.wrap.b32 	%r7105, %r7090, %r7090, 30;
	shf.l.wrap.b32 	%r7106, %r7090, %r7090, 19;
	xor.b32  	%r7107, %r7105, %r7106;
	shf.l.wrap.b32 	%r7108, %r7090, %r7090, 10;
	xor.b32  	%r7109, %r7107, %r7108;
	xor.b32  	%r7110, %r7064, %r7038;
	and.b32  	%r7111, %r7090, %r7110;
	and.b32  	%r7112, %r7064, %r7038;
	xor.b32  	%r7113, %r7111, %r7112;
	add.s32 	%r7114, %r7109, %r7113;
	add.s32 	%r7115, %r7104, %r7012;
	add.s32 	%r7116, %r7114, %r7104;
	shf.l.wrap.b32 	%r7117, %r7115, %r7115, 26;
	shf.l.wrap.b32 	%r7118, %r7115, %r7115, 21;
	xor.b32  	%r7119, %r7117, %r7118;
	shf.l.wrap.b32 	%r7120, %r7115, %r7115, 7;
	xor.b32  	%r7121, %r7119, %r7120;
	and.b32  	%r7122, %r7115, %r7089;
	not.b32 	%r7123, %r7115;
	and.b32  	%r7124, %r7063, %r7123;
	or.b32  	%r7125, %r7122, %r7124;
	add.s32 	%r7126, %r7125, %r7037;
	add.s32 	%r7127, %r7126, %r7121;
	ld.const.u32 	%r7128, [dev_k+184];
	add.s32 	%r7129, %r7127, %r7128;
	add.s32 	%r7130, %r7129, %r5707;
	shf.l.wrap.b32 	%r7131, %r7116, %r7116, 30;
	shf.l.wrap.b32 	%r7132, %r7116, %r7116, 19;
	xor.b32  	%r7133, %r7131, %r7132;
	shf.l.wrap.b32 	%r7134, %r7116, %r7116, 10;
	xor.b32  	%r7135, %r7133, %r7134;
	xor.b32  	%r7136, %r7090, %r7064;
	and.b32  	%r7137, %r7116, %r7136;
	and.b32  	%r7138, %r7090, %r7064;
	xor.b32  	%r7139, %r7137, %r7138;
	add.s32 	%r7140, %r7135, %r7139;
	add.s32 	%r7141, %r7130, %r7038;
	add.s32 	%r7142, %r7140, %r7130;
	shf.l.wrap.b32 	%r7143, %r7141, %r7141, 26;
	shf.l.wrap.b32 	%r7144, %r7141, %r7141, 21;
	xor.b32  	%r7145, %r7143, %r7144;
	shf.l.wrap.b32 	%r7146, %r7141, %r7141, 7;
	xor.b32  	%r7147, %r7145, %r7146;
	and.b32  	%r7148, %r7141, %r7115;
	not.b32 	%r7149, %r7141;
	and.b32  	%r7150, %r7089, %r7149;
	or.b32  	%r7151, %r7148, %r7150;
	add.s32 	%r7152, %r7151, %r7063;
	add.s32 	%r7153, %r7152, %r7147;
	ld.const.u32 	%r7154, [dev_k+188];
	add.s32 	%r7155, %r7153, %r7154;
	add.s32 	%r7156, %r7155, %r5720;
	shf.l.wrap.b32 	%r7157, %r7142, %r7142, 30;
	shf.l.wrap.b32 	%r7158, %r7142, %r7142, 19;
	xor.b32  	%r7159, %r7157, %r7158;
	shf.l.wrap.b32 	%r7160, %r7142, %r7142, 10;
	xor.b32  	%r7161, %r7159, %r7160;
	xor.b32  	%r7162, %r7116, %r7090;
	and.b32  	%r7163, %r7142, %r7162;
	and.b32  	%r7164, %r7116, %r7090;
	xor.b32  	%r7165, %r7163, %r7164;
	add.s32 	%r7166, %r7161, %r7165;
	add.s32 	%r7167, %r7156, %r7064;
	add.s32 	%r7168, %r7166, %r7156;
	shf.l.wrap.b32 	%r7169, %r7167, %r7167, 26;
	shf.l.wrap.b32 	%r7170, %r7167, %r7167, 21;
	xor.b32  	%r7171, %r7169, %r7170;
	shf.l.wrap.b32 	%r7172, %r7167, %r7167, 7;
	xor.b32  	%r7173, %r7171, %r7172;
	and.b32  	%r7174, %r7167, %r7141;
	not.b32 	%r7175, %r7167;
	and.b32  	%r7176, %r7115, %r7175;
	or.b32  	%r7177, %r7174, %r7176;
	add.s32 	%r7178, %r7177, %r7089;
	add.s32 	%r7179, %r7178, %r7173;
	ld.const.u32 	%r7180, [dev_k+192];
	add.s32 	%r7181, %r7179, %r7180;
	add.s32 	%r7182, %r7181, %r5733;
	shf.l.wrap.b32 	%r7183, %r7168, %r7168, 30;
	shf.l.wrap.b32 	%r7184, %r7168, %r7168, 19;
	xor.b32  	%r7185, %r7183, %r7184;
	shf.l.wrap.b32 	%r7186, %r7168, %r7168, 10;
	xor.b32  	%r7187, %r7185, %r7186;
	xor.b32  	%r7188, %r7142, %r7116;
	and.b32  	%r7189, %r7168, %r7188;
	and.b32  	%r7190, %r7142, %r7116;
	xor.b32  	%r7191, %r7189, %r7190;
	add.s32 	%r7192, %r7187, %r7191;
	add.s32 	%r7193, %r7182, %r7090;
	add.s32 	%r7194, %r7192, %r7182;
	shf.l.wrap.b32 	%r7195, %r7193, %r7193, 26;
	shf.l.wrap.b32 	%r7196, %r7193, %r7193, 21;
	xor.b32  	%r7197, %r7195, %r7196;
	shf.l.wrap.b32 	%r7198, %r7193, %r7193, 7;
	xor.b32  	%r7199, %r7197, %r7198;
	and.b32  	%r7200, %r7193, %r7167;
	not.b32 	%r7201, %r7193;
	and.b32  	%r7202, %r7141, %r7201;
	or.b32  	%r7203, %r7200, %r7202;
	add.s32 	%r7204, %r7203, %r7115;
	add.s32 	%r7205, %r7204, %r7199;
	ld.const.u32 	%r7206, [dev_k+196];
	add.s32 	%r7207, %r7205, %r7206;
	add.s32 	%r7208, %r7207, %r5746;
	shf.l.wrap.b32 	%r7209, %r7194, %r7194, 30;
	shf.l.wrap.b32 	%r7210, %r7194, %r7194, 19;
	xor.b32  	%r7211, %r7209, %r7210;
	shf.l.wrap.b32 	%r7212, %r7194, %r7194, 10;
	xor.b32  	%r7213, %r7211, %r7212;
	xor.b32  	%r7214, %r7168, %r7142;
	and.b32  	%r7215, %r7194, %r7214;
	and.b32  	%r7216, %r7168, %r7142;
	xor.b32  	%r7217, %r7215, %r7216;
	add.s32 	%r7218, %r7213, %r7217;
	add.s32 	%r7219, %r7208, %r7116;
	add.s32 	%r7220, %r7218, %r7208;
	shf.l.wrap.b32 	%r7221, %r7219, %r7219, 26;
	shf.l.wrap.b32 	%r7222, %r7219, %r7219, 21;
	xor.b32  	%r7223, %r7221, %r7222;
	shf.l.wrap.b32 	%r7224, %r7219, %r7219, 7;
	xor.b32  	%r7225, %r7223, %r7224;
	and.b32  	%r7226, %r7219, %r7193;
	not.b32 	%r7227, %r7219;
	and.b32  	%r7228, %r7167, %r7227;
	or.b32  	%r7229, %r7226, %r7228;
	add.s32 	%r7230, %r7229, %r7141;
	add.s32 	%r7231, %r7230, %r7225;
	ld.const.u32 	%r7232, [dev_k+200];
	add.s32 	%r7233, %r7231, %r7232;
	add.s32 	%r7234, %r7233, %r5759;
	shf.l.wrap.b32 	%r7235, %r7220, %r7220, 30;
	shf.l.wrap.b32 	%r7236, %r7220, %r7220, 19;
	xor.b32  	%r7237, %r7235, %r7236;
	shf.l.wrap.b32 	%r7238, %r7220, %r7220, 10;
	xor.b32  	%r7239, %r7237, %r7238;
	xor.b32  	%r7240, %r7194, %r7168;
	and.b32  	%r7241, %r7220, %r7240;
	and.b32  	%r7242, %r7194, %r7168;
	xor.b32  	%r7243, %r7241, %r7242;
	add.s32 	%r7244, %r7239, %r7243;
	add.s32 	%r7245, %r7234, %r7142;
	add.s32 	%r7246, %r7244, %r7234;
	shf.l.wrap.b32 	%r7247, %r7245, %r7245, 26;
	shf.l.wrap.b32 	%r7248, %r7245, %r7245, 21;
	xor.b32  	%r7249, %r7247, %r7248;
	shf.l.wrap.b32 	%r7250, %r7245, %r7245, 7;
	xor.b32  	%r7251, %r7249, %r7250;
	and.b32  	%r7252, %r7245, %r7219;
	not.b32 	%r7253, %r7245;
	and.b32  	%r7254, %r7193, %r7253;
	or.b32  	%r7255, %r7252, %r7254;
	add.s32 	%r7256, %r7255, %r7167;
	add.s32 	%r7257, %r7256, %r7251;
	ld.const.u32 	%r7258, [dev_k+204];
	add.s32 	%r7259, %r7257, %r7258;
	add.s32 	%r7260, %r7259, %r5772;
	shf.l.wrap.b32 	%r7261, %r7246, %r7246, 30;
	shf.l.wrap.b32 	%r7262, %r7246, %r7246, 19;
	xor.b32  	%r7263, %r7261, %r7262;
	shf.l.wrap.b32 	%r7264, %r7246, %r7246, 10;
	xor.b32  	%r7265, %r7263, %r7264;
	xor.b32  	%r7266, %r7220, %r7194;
	and.b32  	%r7267, %r7246, %r7266;
	and.b32  	%r7268, %r7220, %r7194;
	xor.b32  	%r7269, %r7267, %r7268;
	add.s32 	%r7270, %r7265, %r7269;
	add.s32 	%r7271, %r7260, %r7168;
	add.s32 	%r7272, %r7270, %r7260;
	shf.l.wrap.b32 	%r7273, %r7271, %r7271, 26;
	shf.l.wrap.b32 	%r7274, %r7271, %r7271, 21;
	xor.b32  	%r7275, %r7273, %r7274;
	shf.l.wrap.b32 	%r7276, %r7271, %r7271, 7;
	xor.b32  	%r7277, %r7275, %r7276;
	and.b32  	%r7278, %r7271, %r7245;
	not.b32 	%r7279, %r7271;
	and.b32  	%r7280, %r7219, %r7279;
	or.b32  	%r7281, %r7278, %r7280;
	add.s32 	%r7282, %r7281, %r7193;
	add.s32 	%r7283, %r7282, %r7277;
	ld.const.u32 	%r7284, [dev_k+208];
	add.s32 	%r7285, %r7283, %r7284;
	add.s32 	%r7286, %r7285, %r5785;
	shf.l.wrap.b32 	%r7287, %r7272, %r7272, 30;
	shf.l.wrap.b32 	%r7288, %r7272, %r7272, 19;
	xor.b32  	%r7289, %r7287, %r7288;
	shf.l.wrap.b32 	%r7290, %r7272, %r7272, 10;
	xor.b32  	%r7291, %r7289, %r7290;
	xor.b32  	%r7292, %r7246, %r7220;
	and.b32  	%r7293, %r7272, %r7292;
	and.b32  	%r7294, %r7246, %r7220;
	xor.b32  	%r7295, %r7293, %r7294;
	add.s32 	%r7296, %r7291, %r7295;
	add.s32 	%r7297, %r7286, %r7194;
	add.s32 	%r7298, %r7296, %r7286;
	shf.l.wrap.b32 	%r7299, %r7297, %r7297, 26;
	shf.l.wrap.b32 	%r7300, %r7297, %r7297, 21;
	xor.b32  	%r7301, %r7299, %r7300;
	shf.l.wrap.b32 	%r7302, %r7297, %r7297, 7;
	xor.b32  	%r7303, %r7301, %r7302;
	and.b32  	%r7304, %r7297, %r7271;
	not.b32 	%r7305, %r7297;
	and.b32  	%r7306, %r7245, %r7305;
	or.b32  	%r7307, %r7304, %r7306;
	add.s32 	%r7308, %r7307, %r7219;
	add.s32 	%r7309, %r7308, %r7303;
	ld.const.u32 	%r7310, [dev_k+212];
	add.s32 	%r7311, %r7309, %r7310;
	add.s32 	%r7312, %r7311, %r5798;
	shf.l.wrap.b32 	%r7313, %r7298, %r7298, 30;
	shf.l.wrap.b32 	%r7314, %r7298, %r7298, 19;
	xor.b32  	%r7315, %r7313, %r7314;
	shf.l.wrap.b32 	%r7316, %r7298, %r7298, 10;
	xor.b32  	%r7317, %r7315, %r7316;
	xor.b32  	%r7318, %r7272, %r7246;
	and.b32  	%r7319, %r7298, %r7318;
	and.b32  	%r7320, %r7272, %r7246;
	xor.b32  	%r7321, %r7319, %r7320;
	add.s32 	%r7322, %r7317, %r7321;
	add.s32 	%r7323, %r7312, %r7220;
	add.s32 	%r7324, %r7322, %r7312;
	shf.l.wrap.b32 	%r7325, %r7323, %r7323, 26;
	shf.l.wrap.b32 	%r7326, %r7323, %r7323, 21;
	xor.b32  	%r7327, %r7325, %r7326;
	shf.l.wrap.b32 	%r7328, %r7323, %r7323, 7;
	xor.b32  	%r7329, %r7327, %r7328;
	and.b32  	%r7330, %r7323, %r7297;
	not.b32 	%r7331, %r7323;
	and.b32  	%r7332, %r7271, %r7331;
	or.b32  	%r7333, %r7330, %r7332;
	add.s32 	%r7334, %r7333, %r7245;
	add.s32 	%r7335, %r7334, %r7329;
	ld.const.u32 	%r7336, [dev_k+216];
	add.s32 	%r7337, %r7335, %r7336;
	add.s32 	%r7338, %r7337, %r5811;
	shf.l.wrap.b32 	%r7339, %r7324, %r7324, 30;
	shf.l.wrap.b32 	%r7340, %r7324, %r7324, 19;
	xor.b32  	%r7341, %r7339, %r7340;
	shf.l.wrap.b32 	%r7342, %r7324, %r7324, 10;
	xor.b32  	%r7343, %r7341, %r7342;
	xor.b32  	%r7344, %r7298, %r7272;
	and.b32  	%r7345, %r7324, %r7344;
	and.b32  	%r7346, %r7298, %r7272;
	xor.b32  	%r7347, %r7345, %r7346;
	add.s32 	%r7348, %r7343, %r7347;
	add.s32 	%r7349, %r7338, %r7246;
	add.s32 	%r7350, %r7348, %r7338;
	shf.l.wrap.b32 	%r7351, %r7349, %r7349, 26;
	shf.l.wrap.b32 	%r7352, %r7349, %r7349, 21;
	xor.b32  	%r7353, %r7351, %r7352;
	shf.l.wrap.b32 	%r7354, %r7349, %r7349, 7;
	xor.b32  	%r7355, %r7353, %r7354;
	and.b32  	%r7356, %r7349, %r7323;
	not.b32 	%r7357, %r7349;
	and.b32  	%r7358, %r7297, %r7357;
	or.b32  	%r7359, %r7356, %r7358;
	add.s32 	%r7360, %r7359, %r7271;
	add.s32 	%r7361, %r7360, %r7355;
	ld.const.u32 	%r7362, [dev_k+220];
	add.s32 	%r7363, %r7361, %r7362;
	add.s32 	%r7364, %r7363, %r5824;
	shf.l.wrap.b32 	%r7365, %r7350, %r7350, 30;
	shf.l.wrap.b32 	%r7366, %r7350, %r7350, 19;
	xor.b32  	%r7367, %r7365, %r7366;
	shf.l.wrap.b32 	%r7368, %r7350, %r7350, 10;
	xor.b32  	%r7369, %r7367, %r7368;
	xor.b32  	%r7370, %r7324, %r7298;
	and.b32  	%r7371, %r7350, %r7370;
	and.b32  	%r7372, %r7324, %r7298;
	xor.b32  	%r7373, %r7371, %r7372;
	add.s32 	%r7374, %r7369, %r7373;
	add.s32 	%r7375, %r7364, %r7272;
	add.s32 	%r7376, %r7374, %r7364;
	shf.l.wrap.b32 	%r7377, %r7375, %r7375, 26;
	shf.l.wrap.b32 	%r7378, %r7375, %r7375, 21;
	xor.b32  	%r7379, %r7377, %r7378;
	shf.l.wrap.b32 	%r7380, %r7375, %r7375, 7;
	xor.b32  	%r7381, %r7379, %r7380;
	and.b32  	%r7382, %r7375, %r7349;
	not.b32 	%r7383, %r7375;
	and.b32  	%r7384, %r7323, %r7383;
	or.b32  	%r7385, %r7382, %r7384;
	add.s32 	%r7386, %r7385, %r7297;
	add.s32 	%r7387, %r7386, %r7381;
	ld.const.u32 	%r7388, [dev_k+224];
	add.s32 	%r7389, %r7387, %r7388;
	add.s32 	%r7390, %r7389, %r5837;
	shf.l.wrap.b32 	%r7391, %r7376, %r7376, 30;
	shf.l.wrap.b32 	%r7392, %r7376, %r7376, 19;
	xor.b32  	%r7393, %r7391, %r7392;
	shf.l.wrap.b32 	%r7394, %r7376, %r7376, 10;
	xor.b32  	%r7395, %r7393, %r7394;
	xor.b32  	%r7396, %r7350, %r7324;
	and.b32  	%r7397, %r7376, %r7396;
	and.b32  	%r7398, %r7350, %r7324;
	xor.b32  	%r7399, %r7397, %r7398;
	add.s32 	%r7400, %r7395, %r7399;
	add.s32 	%r7401, %r7390, %r7298;
	add.s32 	%r7402, %r7400, %r7390;
	shf.l.wrap.b32 	%r7403, %r7401, %r7401, 26;
	shf.l.wrap.b32 	%r7404, %r7401, %r7401, 21;
	xor.b32  	%r7405, %r7403, %r7404;
	shf.l.wrap.b32 	%r7406, %r7401, %r7401, 7;
	xor.b32  	%r7407, %r7405, %r7406;
	and.b32  	%r7408, %r7401, %r7375;
	not.b32 	%r7409, %r7401;
	and.b32  	%r7410, %r7349, %r7409;
	or.b32  	%r7411, %r7408, %r7410;
	add.s32 	%r7412, %r7411, %r7323;
	add.s32 	%r7413, %r7412, %r7407;
	ld.const.u32 	%r7414, [dev_k+228];
	add.s32 	%r7415, %r7413, %r7414;
	add.s32 	%r7416, %r7415, %r5850;
	shf.l.wrap.b32 	%r7417, %r7402, %r7402, 30;
	shf.l.wrap.b32 	%r7418, %r7402, %r7402, 19;
	xor.b32  	%r7419, %r7417, %r7418;
	shf.l.wrap.b32 	%r7420, %r7402, %r7402, 10;
	xor.b32  	%r7421, %r7419, %r7420;
	xor.b32  	%r7422, %r7376, %r7350;
	and.b32  	%r7423, %r7402, %r7422;
	and.b32  	%r7424, %r7376, %r7350;
	xor.b32  	%r7425, %r7423, %r7424;
	add.s32 	%r7426, %r7421, %r7425;
	add.s32 	%r7427, %r7416, %r7324;
	add.s32 	%r7428, %r7426, %r7416;
	shf.l.wrap.b32 	%r7429, %r7427, %r7427, 26;
	shf.l.wrap.b32 	%r7430, %r7427, %r7427, 21;
	xor.b32  	%r7431, %r7429, %r7430;
	shf.l.wrap.b32 	%r7432, %r7427, %r7427, 7;
	xor.b32  	%r7433, %r7431, %r7432;
	and.b32  	%r7434, %r7427, %r7401;
	not.b32 	%r7435, %r7427;
	and.b32  	%r7436, %r7375, %r7435;
	or.b32  	%r7437, %r7434, %r7436;
	add.s32 	%r7438, %r7437, %r7349;
	add.s32 	%r7439, %r7438, %r7433;
	ld.const.u32 	%r7440, [dev_k+232];
	add.s32 	%r7441, %r7439, %r7440;
	add.s32 	%r7442, %r7441, %r5863;
	shf.l.wrap.b32 	%r7443, %r7428, %r7428, 30;
	shf.l.wrap.b32 	%r7444, %r7428, %r7428, 19;
	xor.b32  	%r7445, %r7443, %r7444;
	shf.l.wrap.b32 	%r7446, %r7428, %r7428, 10;
	xor.b32  	%r7447, %r7445, %r7446;
	xor.b32  	%r7448, %r7402, %r7376;
	and.b32  	%r7449, %r7428, %r7448;
	and.b32  	%r7450, %r7402, %r7376;
	xor.b32  	%r7451, %r7449, %r7450;
	add.s32 	%r7452, %r7447, %r7451;
	add.s32 	%r7453, %r7442, %r7350;
	add.s32 	%r7454, %r7452, %r7442;
	shf.l.wrap.b32 	%r7455, %r7453, %r7453, 26;
	shf.l.wrap.b32 	%r7456, %r7453, %r7453, 21;
	xor.b32  	%r7457, %r7455, %r7456;
	shf.l.wrap.b32 	%r7458, %r7453, %r7453, 7;
	xor.b32  	%r7459, %r7457, %r7458;
	and.b32  	%r7460, %r7453, %r7427;
	not.b32 	%r7461, %r7453;
	and.b32  	%r7462, %r7401, %r7461;
	or.b32  	%r7463, %r7460, %r7462;
	add.s32 	%r7464, %r7463, %r7375;
	add.s32 	%r7465, %r7464, %r7459;
	ld.const.u32 	%r7466, [dev_k+236];
	add.s32 	%r7467, %r7465, %r7466;
	add.s32 	%r7468, %r7467, %r5876;
	shf.l.wrap.b32 	%r7469, %r7454, %r7454, 30;
	shf.l.wrap.b32 	%r7470, %r7454, %r7454, 19;
	xor.b32  	%r7471, %r7469, %r7470;
	shf.l.wrap.b32 	%r7472, %r7454, %r7454, 10;
	xor.b32  	%r7473, %r7471, %r7472;
	xor.b32  	%r7474, %r7428, %r7402;
	and.b32  	%r7475, %r7454, %r7474;
	and.b32  	%r7476, %r7428, %r7402;
	xor.b32  	%r7477, %r7475, %r7476;
	add.s32 	%r7478, %r7473, %r7477;
	add.s32 	%r7479, %r7468, %r7376;
	add.s32 	%r7480, %r7478, %r7468;
	shf.l.wrap.b32 	%r7481, %r7479, %r7479, 26;
	shf.l.wrap.b32 	%r7482, %r7479, %r7479, 21;
	xor.b32  	%r7483, %r7481, %r7482;
	shf.l.wrap.b32 	%r7484, %r7479, %r7479, 7;
	xor.b32  	%r7485, %r7483, %r7484;
	and.b32  	%r7486, %r7479, %r7453;
	not.b32 	%r7487, %r7479;
	and.b32  	%r7488, %r7427, %r7487;
	or.b32  	%r7489, %r7486, %r7488;
	add.s32 	%r7490, %r7489, %r7401;
	add.s32 	%r7491, %r7490, %r7485;
	add.s32 	%r7492, %r7491, %r19;
	add.s32 	%r7493, %r7492, %r5889;
	shf.l.wrap.b32 	%r7494, %r7480, %r7480, 30;
	shf.l.wrap.b32 	%r7495, %r7480, %r7480, 19;
	xor.b32  	%r7496, %r7494, %r7495;
	shf.l.wrap.b32 	%r7497, %r7480, %r7480, 10;
	xor.b32  	%r7498, %r7496, %r7497;
	xor.b32  	%r7499, %r7454, %r7428;
	and.b32  	%r7500, %r7480, %r7499;
	and.b32  	%r7501, %r7454, %r7428;
	xor.b32  	%r7502, %r7500, %r7501;
	add.s32 	%r7503, %r7498, %r7502;
	add.s32 	%r7504, %r7493, %r7402;
	add.s32 	%r7505, %r7503, %r7493;
	shf.l.wrap.b32 	%r7506, %r7504, %r7504, 26;
	shf.l.wrap.b32 	%r7507, %r7504, %r7504, 21;
	xor.b32  	%r7508, %r7506, %r7507;
	shf.l.wrap.b32 	%r7509, %r7504, %r7504, 7;
	xor.b32  	%r7510, %r7508, %r7509;
	and.b32  	%r7511, %r7504, %r7479;
	not.b32 	%r7512, %r7504;
	and.b32  	%r7513, %r7453, %r7512;
	or.b32  	%r7514, %r7511, %r7513;
	add.s32 	%r7515, %r7514, %r7427;
	add.s32 	%r7516, %r7515, %r7510;
	ld.const.u32 	%r7517, [dev_k+244];
	add.s32 	%r7518, %r7516, %r7517;
	add.s32 	%r7519, %r7518, %r5902;
	shf.l.wrap.b32 	%r7520, %r7505, %r7505, 30;
	shf.l.wrap.b32 	%r7521, %r7505, %r7505, 19;
	xor.b32  	%r7522, %r7520, %r7521;
	shf.l.wrap.b32 	%r7523, %r7505, %r7505, 10;
	xor.b32  	%r7524, %r7522, %r7523;
	xor.b32  	%r7525, %r7480, %r7454;
	and.b32  	%r7526, %r7505, %r7525;
	and.b32  	%r7527, %r7480, %r7454;
	xor.b32  	%r7528, %r7526, %r7527;
	add.s32 	%r7529, %r7524, %r7528;
	add.s32 	%r7530, %r7519, %r7428;
	add.s32 	%r7531, %r7529, %r7519;
	shf.l.wrap.b32 	%r7532, %r7530, %r7530, 26;
	shf.l.wrap.b32 	%r7533, %r7530, %r7530, 21;
	xor.b32  	%r7534, %r7532, %r7533;
	shf.l.wrap.b32 	%r7535, %r7530, %r7530, 7;
	xor.b32  	%r7536, %r7534, %r7535;
	and.b32  	%r7537, %r7530, %r7504;
	not.b32 	%r7538, %r7530;
	and.b32  	%r7539, %r7479, %r7538;
	or.b32  	%r7540, %r7537, %r7539;
	add.s32 	%r7541, %r7540, %r7453;
	add.s32 	%r7542, %r7541, %r7536;
	ld.const.u32 	%r7543, [dev_k+248];
	add.s32 	%r7544, %r7542, %r7543;
	add.s32 	%r7545, %r7544, %r5915;
	shf.l.wrap.b32 	%r7546, %r7531, %r7531, 30;
	shf.l.wrap.b32 	%r7547, %r7531, %r7531, 19;
	xor.b32  	%r7548, %r7546, %r7547;
	shf.l.wrap.b32 	%r7549, %r7531, %r7531, 10;
	xor.b32  	%r7550, %r7548, %r7549;
	xor.b32  	%r7551, %r7505, %r7480;
	and.b32  	%r7552, %r7531, %r7551;
	and.b32  	%r7553, %r7505, %r7480;
	xor.b32  	%r7554, %r7552, %r7553;
	add.s32 	%r7555, %r7550, %r7554;
	add.s32 	%r7556, %r7545, %r7454;
	add.s32 	%r7557, %r7555, %r7545;
	shf.l.wrap.b32 	%r7558, %r7556, %r7556, 26;
	shf.l.wrap.b32 	%r7559, %r7556, %r7556, 21;
	xor.b32  	%r7560, %r7558, %r7559;
	shf.l.wrap.b32 	%r7561, %r7556, %r7556, 7;
	xor.b32  	%r7562, %r7560, %r7561;
	and.b32  	%r7563, %r7556, %r7530;
	not.b32 	%r7564, %r7556;
	and.b32  	%r7565, %r7504, %r7564;
	or.b32  	%r7566, %r7563, %r7565;
	add.s32 	%r7567, %r7566, %r7479;
	add.s32 	%r7568, %r7567, %r7562;
	ld.const.u32 	%r7569, [dev_k+252];
	add.s32 	%r7570, %r7568, %r7569;
	add.s32 	%r7571, %r7570, %r5928;
	shf.l.wrap.b32 	%r7572, %r7557, %r7557, 30;
	shf.l.wrap.b32 	%r7573, %r7557, %r7557, 19;
	xor.b32  	%r7574, %r7572, %r7573;
	shf.l.wrap.b32 	%r7575, %r7557, %r7557, 10;
	xor.b32  	%r7576, %r7574, %r7575;
	xor.b32  	%r7577, %r7531, %r7505;
	and.b32  	%r7578, %r7557, %r7577;
	and.b32  	%r7579, %r7531, %r7505;
	xor.b32  	%r7580, %r7578, %r7579;
	add.s32 	%r7581, %r7576, %r7580;
	add.s32 	%r7582, %r7571, %r7480;
	add.s32 	%r7583, %r7581, %r7571;
	add.s32 	%r7584, %r5929, %r7583;
	cvt.u64.u32 	%rd140, %r7584;
	add.s32 	%r7585, %r5930, %r7557;
	cvt.u64.u32 	%rd141, %r7585;
	st.local.v2.u32 	[%rd5+80], {%r7584, %r7585};
	add.s32 	%r7586, %r5931, %r7531;
	cvt.u64.u32 	%rd142, %r7586;
	add.s32 	%r7587, %r5932, %r7505;
	cvt.u64.u32 	%rd143, %r7587;
	st.local.v2.u32 	[%rd5+88], {%r7586, %r7587};
	add.s32 	%r7588, %r5933, %r7582;
	cvt.u64.u32 	%rd144, %r7588;
	add.s32 	%r7589, %r5934, %r7556;
	cvt.u64.u32 	%rd145, %r7589;
	st.local.v2.u32 	[%rd5+96], {%r7588, %r7589};
	add.s32 	%r7590, %r5935, %r7530;
	cvt.u64.u32 	%rd146, %r7590;
	add.s32 	%r7591, %r5936, %r7504;
	cvt.u64.u32 	%rd147, %r7591;
	st.local.v2.u32 	[%rd5+104], {%r7590, %r7591};
	shr.u32 	%r7592, %r7584, 24;
	cvt.u64.u32 	%rd148, %r7592;
	shr.u32 	%r7593, %r7585, 24;
	cvt.u64.u32 	%rd149, %r7593;
	shr.u32 	%r7594, %r7586, 24;
	cvt.u64.u32 	%rd150, %r7594;
	shr.u32 	%r7595, %r7587, 24;
	cvt.u64.u32 	%rd151, %r7595;
	shr.u32 	%r7596, %r7588, 24;
	cvt.u64.u32 	%rd152, %r7596;
	shr.u32 	%r7597, %r7589, 24;
	cvt.u64.u32 	%rd153, %r7597;
	shr.u32 	%r7598, %r7590, 24;
	cvt.u64.u32 	%rd154, %r7598;
	shr.u32 	%r7599, %r7591, 24;
	cvt.u64.u32 	%rd155, %r7599;
	shr.u32 	%r7600, %r7584, 16;
	cvt.u64.u32 	%rd156, %r7600;
	{ .reg .b16 tmp; mov.b32 {tmp, %rs151}, %r7584; }
	and.b16  	%rs152, %rs151, 240;
	shr.u32 	%r7601, %r7585, 16;
	cvt.u64.u32 	%rd157, %r7601;
	{ .reg .b16 tmp; mov.b32 {tmp, %rs153}, %r7585; }
	and.b16  	%rs154, %rs153, 240;
	shr.u32 	%r7602, %r7586, 16;
	cvt.u64.u32 	%rd158, %r7602;
	{ .reg .b16 tmp; mov.b32 {tmp, %rs155}, %r7586; }
	and.b16  	%rs156, %rs155, 240;
	shr.u32 	%r7603, %r7587, 16;
	cvt.u64.u32 	%rd159, %r7603;
	{ .reg .b16 tmp; mov.b32 {tmp, %rs157}, %r7587; }
	and.b16  	%rs158, %rs157, 240;
	shr.u32 	%r7604, %r7588, 16;
	cvt.u64.u32 	%rd160, %r7604;
	{ .reg .b16 tmp; mov.b32 {tmp, %rs159}, %r7588; }
	and.b16  	%rs160, %rs159, 240;
	shr.u32 	%r7605, %r7589, 16;
	cvt.u64.u32 	%rd161, %r7605;
	{ .reg .b16 tmp; mov.b32 {tmp, %rs161}, %r7589; }
	and.b16  	%rs162, %rs161, 240;
	shr.u32 	%r7606, %r7590, 16;
	cvt.u64.u32 	%rd162, %r7606;
	{ .reg .b16 tmp; mov.b32 {tmp, %rs163}, %r7590; }
	and.b16  	%rs164, %rs163, 240;
	shr.u32 	%r7607, %r7591, 16;
	cvt.u64.u32 	%rd163, %r7607;
	{ .reg .b16 tmp; mov.b32 {tmp, %rs165}, %r7591; }
	and.b16  	%rs166, %rs165, 240;
	shr.u32 	%r7608, %r7584, 8;
	cvt.u64.u32 	%rd164, %r7608;
	cvt.u16.u32 	%rs167, %r7608;
	and.b16  	%rs168, %rs167, 240;
	shr.u32 	%r7609, %r7585, 8;
	cvt.u64.u32 	%rd165, %r7609;
	cvt.u16.u32 	%rs169, %r7609;
	and.b16  	%rs170, %rs169, 240;
	shr.u32 	%r7610, %r7586, 8;
	cvt.u64.u32 	%rd166, %r7610;
	cvt.u16.u32 	%rs171, %r7610;
	and.b16  	%rs172, %rs171, 240;
	shr.u32 	%r7611, %r7587, 8;
	cvt.u64.u32 	%rd167, %r7611;
	cvt.u16.u32 	%rs173, %r7611;
	and.b16  	%rs174, %rs173, 240;
	shr.u32 	%r7612, %r7588, 8;
	cvt.u64.u32 	%rd168, %r7612;
	cvt.u16.u32 	%rs175, %r7612;
	and.b16  	%rs176, %rs175, 240;
	shr.u32 	%r7613, %r7589, 8;
	cvt.u64.u32 	%rd169, %r7613;
	cvt.u16.u32 	%rs177, %r7613;
	and.b16  	%rs178, %rs177, 240;
	shr.u32 	%r7614, %r7590, 8;
	cvt.u64.u32 	%rd170, %r7614;
	cvt.u16.u32 	%rs179, %r7614;
	and.b16  	%rs180, %rs179, 240;
	shr.u32 	%r7615, %r7591, 8;
	cvt.u64.u32 	%rd171, %r7615;
	cvt.u16.u32 	%rs181, %r7615;
	and.b16  	%rs182, %rs181, 240;
	cvt.u16.u32 	%rs183, %r7584;
	and.b16  	%rs184, %rs183, 240;
	cvt.u16.u32 	%rs185, %r7585;
	and.b16  	%rs186, %rs185, 240;
	cvt.u16.u32 	%rs187, %r7586;
	and.b16  	%rs188, %rs187, 240;
	cvt.u16.u32 	%rs189, %r7587;
	and.b16  	%rs190, %rs189, 240;
	cvt.u16.u32 	%rs191, %r7588;
	and.b16  	%rs192, %rs191, 240;
	cvt.u16.u32 	%rs193, %r7589;
	and.b16  	%rs194, %rs193, 240;
	cvt.u16.u32 	%rs195, %r7590;
	and.b16  	%rs196, %rs195, 240;
	cvt.u16.u32 	%rs197, %r7591;
	and.b16  	%rs198, %rs197, 240;
	mov.b32 	%r7616, 1717920867;
	mov.b32 	%r7617, 1650538808;
	mov.b32 	%r7618, 926299444;
	mov.b32 	%r7619, 858927408;
	st.local.v4.b32 	[%rd23], {%r7619, %r7618, %r7617, %r7616};
	shr.u32 	%r7620, %r7584, 28;
	cvt.u64.u32 	%rd172, %r7620;
	add.s64 	%rd173, %rd23, %rd172;
	and.b64  	%rd174, %rd148, 15;
	add.s64 	%rd175, %rd23, %rd174;
	shr.u16 	%rs199, %rs152, 4;
	cvt.u64.u16 	%rd176, %rs199;
	add.s64 	%rd177, %rd23, %rd176;
	and.b64  	%rd178, %rd156, 15;
	add.s64 	%rd179, %rd23, %rd178;
	shr.u16 	%rs200, %rs168, 4;
	cvt.u64.u16 	%rd180, %rs200;
	add.s64 	%rd181, %rd23, %rd180;
	and.b64  	%rd182, %rd164, 15;
	add.s64 	%rd183, %rd23, %rd182;
	shr.u16 	%rs201, %rs184, 4;
	cvt.u64.u16 	%rd184, %rs201;
	add.s64 	%rd185, %rd23, %rd184;
	and.b64  	%rd186, %rd140, 15;
	add.s64 	%rd187, %rd23, %rd186;
	shr.u32 	%r7621, %r7585, 28;
	cvt.u64.u32 	%rd188, %r7621;
	add.s64 	%rd189, %rd23, %rd188;
	and.b64  	%rd190, %rd149, 15;
	add.s64 	%rd191, %rd23, %rd190;
	shr.u16 	%rs202, %rs154, 4;
	cvt.u64.u16 	%rd192, %rs202;
	add.s64 	%rd193, %rd23, %rd192;
	and.b64  	%rd194, %rd157, 15;
	add.s64 	%rd195, %rd23, %rd194;
	shr.u16 	%rs203, %rs170, 4;
	cvt.u64.u16 	%rd196, %rs203;
	add.s64 	%rd197, %rd23, %rd196;
	and.b64  	%rd198, %rd165, 15;
	add.s64 	%rd199, %rd23, %rd198;
	shr.u16 	%rs204, %rs186, 4;
	cvt.u64.u16 	%rd200, %rs204;
	add.s64 	%rd201, %rd23, %rd200;
	and.b64  	%rd202, %rd141, 15;
	add.s64 	%rd203, %rd23, %rd202;
	ld.local.u8 	%r7622, [%rd173];
	ld.local.u8 	%r7623, [%rd175];
	prmt.b32 	%r7624, %r7622, %r7623, 0x3340U;
	ld.local.u8 	%r7625, [%rd179];
	ld.local.u8 	%r7626, [%rd177];
	prmt.b32 	%r7627, %r7626, %r7625, 0x3340U;
	prmt.b32 	%r7628, %r7624, %r7627, 0x5410U;
	ld.local.u8 	%r7629, [%rd187];
	ld.local.u8 	%r7630, [%rd185];
	prmt.b32 	%r7631, %r7630, %r7629, 0x3340U;
	ld.local.u8 	%r7632, [%rd183];
	ld.local.u8 	%r7633, [%rd181];
	prmt.b32 	%r7634, %r7633, %r7632, 0x3340U;
	prmt.b32 	%r7635, %r7634, %r7631, 0x5410U;
	ld.local.u8 	%r7636, [%rd203];
	ld.local.u8 	%r7637, [%rd201];
	prmt.b32 	%r7638, %r7637, %r7636, 0x3340U;
	ld.local.u8 	%r7639, [%rd199];
	ld.local.u8 	%r7640, [%rd197];
	prmt.b32 	%r7641, %r7640, %r7639, 0x3340U;
	prmt.b32 	%r7642, %r7641, %r7638, 0x5410U;
	ld.local.u8 	%r7643, [%rd195];
	ld.local.u8 	%r7644, [%rd193];
	prmt.b32 	%r7645, %r7644, %r7643, 0x3340U;
	ld.local.u8 	%r7646, [%rd191];
	ld.local.u8 	%r7647, [%rd189];
	prmt.b32 	%r7648, %r7647, %r7646, 0x3340U;
	prmt.b32 	%r7649, %r7648, %r7645, 0x5410U;
	st.local.v4.b32 	[%rd4], {%r7628, %r7635, %r7649, %r7642};
	shr.u32 	%r7650, %r7586, 28;
	cvt.u64.u32 	%rd204, %r7650;
	add.s64 	%rd205, %rd23, %rd204;
	and.b64  	%rd206, %rd150, 15;
	add.s64 	%rd207, %rd23, %rd206;
	shr.u16 	%rs205, %rs156, 4;
	cvt.u64.u16 	%rd208, %rs205;
	add.s64 	%rd209, %rd23, %rd208;
	and.b64  	%rd210, %rd158, 15;
	add.s64 	%rd211, %rd23, %rd210;
	shr.u16 	%rs206, %rs172, 4;
	cvt.u64.u16 	%rd212, %rs206;
	add.s64 	%rd213, %rd23, %rd212;
	and.b64  	%rd214, %rd166, 15;
	add.s64 	%rd215, %rd23, %rd214;
	shr.u16 	%rs207, %rs188, 4;
	cvt.u64.u16 	%rd216, %rs207;
	add.s64 	%rd217, %rd23, %rd216;
	and.b64  	%rd218, %rd142, 15;
	add.s64 	%rd219, %rd23, %rd218;
	shr.u32 	%r7651, %r7587, 28;
	cvt.u64.u32 	%rd220, %r7651;
	add.s64 	%rd221, %rd23, %rd220;
	and.b64  	%rd222, %rd151, 15;
	add.s64 	%rd223, %rd23, %rd222;
	shr.u16 	%rs208, %rs158, 4;
	cvt.u64.u16 	%rd224, %rs208;
	add.s64 	%rd225, %rd23, %rd224;
	and.b64  	%rd226, %rd159, 15;
	add.s64 	%rd227, %rd23, %rd226;
	shr.u16 	%rs209, %rs174, 4;
	cvt.u64.u16 	%rd228, %rs209;
	add.s64 	%rd229, %rd23, %rd228;
	and.b64  	%rd230, %rd167, 15;
	add.s64 	%rd231, %rd23, %rd230;
	shr.u16 	%rs210, %rs190, 4;
	cvt.u64.u16 	%rd232, %rs210;
	add.s64 	%rd233, %rd23, %rd232;
	and.b64  	%rd234, %rd143, 15;
	add.s64 	%rd235, %rd23, %rd234;
	ld.local.u8 	%r7652, [%rd219];
	ld.local.u8 	%r7653, [%rd217];
	prmt.b32 	%r7654, %r7653, %r7652, 0x3340U;
	ld.local.u8 	%r7655, [%rd215];
	ld.local.u8 	%r7656, [%rd213];
	prmt.b32 	%r7657, %r7656, %r7655, 0x3340U;
	prmt.b32 	%r7658, %r7657, %r7654, 0x5410U;
	ld.local.u8 	%r7659, [%rd211];
	ld.local.u8 	%r7660, [%rd209];
	prmt.b32 	%r7661, %r7660, %r7659, 0x3340U;
	ld.local.u8 	%r7662, [%rd207];
	ld.local.u8 	%r7663, [%rd205];
	prmt.b32 	%r7664, %r7663, %r7662, 0x3340U;
	prmt.b32 	%r7665, %r7664, %r7661, 0x5410U;
	ld.local.u8 	%r7666, [%rd235];
	ld.local.u8 	%r7667, [%rd233];
	prmt.b32 	%r7668, %r7667, %r7666, 0x3340U;
	ld.local.u8 	%r7669, [%rd231];
	ld.local.u8 	%r7670, [%rd229];
	prmt.b32 	%r7671, %r7670, %r7669, 0x3340U;
	prmt.b32 	%r7672, %r7671, %r7668, 0x5410U;
	ld.local.u8 	%r7673, [%rd227];
	ld.local.u8 	%r7674, [%rd225];
	prmt.b32 	%r7675, %r7674, %r7673, 0x3340U;
	ld.local.u8 	%r7676, [%rd223];
	ld.local.u8 	%r7677, [%rd221];
	prmt.b32 	%r7678, %r7677, %r7676, 0x3340U;
	prmt.b32 	%r7679, %r7678, %r7675, 0x5410U;
	st.local.v4.b32 	[%rd4+16], {%r7665, %r7658, %r7679, %r7672};
	shr.u32 	%r7680, %r7588, 28;
	cvt.u64.u32 	%rd236, %r7680;
	add.s64 	%rd237, %rd23, %rd236;
	and.b64  	%rd238, %rd152, 15;
	add.s64 	%rd239, %rd23, %rd238;
	shr.u16 	%rs211, %rs160, 4;
	cvt.u64.u16 	%rd240, %rs211;
	add.s64 	%rd241, %rd23, %rd240;
	and.b64  	%rd242, %rd160, 15;
	add.s64 	%rd243, %rd23, %rd242;
	shr.u16 	%rs212, %rs176, 4;
	cvt.u64.u16 	%rd244, %rs212;
	add.s64 	%rd245, %rd23, %rd244;
	and.b64  	%rd246, %rd168, 15;
	add.s64 	%rd247, %rd23, %rd246;
	shr.u16 	%rs213, %rs192, 4;
	cvt.u64.u16 	%rd248, %rs213;
	add.s64 	%rd249, %rd23, %rd248;
	and.b64  	%rd250, %rd144, 15;
	add.s64 	%rd251, %rd23, %rd250;
	shr.u32 	%r7681, %r7589, 28;
	cvt.u64.u32 	%rd252, %r7681;
	add.s64 	%rd253, %rd23, %rd252;
	and.b64  	%rd254, %rd153, 15;
	add.s64 	%rd255, %rd23, %rd254;
	shr.u16 	%rs214, %rs162, 4;
	cvt.u64.u16 	%rd256, %rs214;
	add.s64 	%rd257, %rd23, %rd256;
	and.b64  	%rd258, %rd161, 15;
	add.s64 	%rd259, %rd23, %rd258;
	shr.u16 	%rs215, %rs178, 4;
	cvt.u64.u16 	%rd260, %rs215;
	add.s64 	%rd261, %rd23, %rd260;
	and.b64  	%rd262, %rd169, 15;
	add.s64 	%rd263, %rd23, %rd262;
	shr.u16 	%rs216, %rs194, 4;
	cvt.u64.u16 	%rd264, %rs216;
	add.s64 	%rd265, %rd23, %rd264;
	and.b64  	%rd266, %rd145, 15;
	add.s64 	%rd267, %rd23, %rd266;
	ld.local.u8 	%r7682, [%rd251];
	ld.local.u8 	%r7683, [%rd249];
	prmt.b32 	%r7684, %r7683, %r7682, 0x3340U;
	ld.local.u8 	%r7685, [%rd247];
	ld.local.u8 	%r7686, [%rd245];
	prmt.b32 	%r7687, %r7686, %r7685, 0x3340U;
	prmt.b32 	%r7688, %r7687, %r7684, 0x5410U;
	ld.local.u8 	%r7689, [%rd243];
	ld.local.u8 	%r7690, [%rd241];
	prmt.b32 	%r7691, %r7690, %r7689, 0x3340U;
	ld.local.u8 	%r7692, [%rd239];
	ld.local.u8 	%r7693, [%rd237];
	prmt.b32 	%r7694, %r7693, %r7692, 0x3340U;
	prmt.b32 	%r7695, %r7694, %r7691, 0x5410U;
	ld.local.u8 	%r7696, [%rd267];
	ld.local.u8 	%r7697, [%rd265];
	prmt.b32 	%r7698, %r7697, %r7696, 0x3340U;
	ld.local.u8 	%r7699, [%rd263];
	ld.local.u8 	%r7700, [%rd261];
	prmt.b32 	%r7701, %r7700, %r7699, 0x3340U;
	prmt.b32 	%r7702, %r7701, %r7698, 0x5410U;
	ld.local.u8 	%r7703, [%rd259];
	ld.local.u8 	%r7704, [%rd257];
	prmt.b32 	%r7705, %r7704, %r7703, 0x3340U;
	ld.local.u8 	%r7706, [%rd255];
	ld.local.u8 	%r7707, [%rd253];
	prmt.b32 	%r7708, %r7707, %r7706, 0x3340U;
	prmt.b32 	%r7709, %r7708, %r7705, 0x5410U;
	st.local.v4.b32 	[%rd4+32], {%r7695, %r7688, %r7709, %r7702};
	shr.u32 	%r7710, %r7590, 28;
	cvt.u64.u32 	%rd268, %r7710;
	add.s64 	%rd269, %rd23, %rd268;
	and.b64  	%rd270, %rd154, 15;
	add.s64 	%rd271, %rd23, %rd270;
	shr.u16 	%rs217, %rs164, 4;
	cvt.u64.u16 	%rd272, %rs217;
	add.s64 	%rd273, %rd23, %rd272;
	and.b64  	%rd274, %rd162, 15;
	add.s64 	%rd275, %rd23, %rd274;
	shr.u16 	%rs218, %rs180, 4;
	cvt.u64.u16 	%rd276, %rs218;
	add.s64 	%rd277, %rd23, %rd276;
	and.b64  	%rd278, %rd170, 15;
	add.s64 	%rd279, %rd23, %rd278;
	shr.u16 	%rs219, %rs196, 4;
	cvt.u64.u16 	%rd280, %rs219;
	add.s64 	%rd281, %rd23, %rd280;
	and.b64  	%rd282, %rd146, 15;
	add.s64 	%rd283, %rd23, %rd282;
	shr.u32 	%r7711, %r7591, 28;
	cvt.u64.u32 	%rd284, %r7711;
	add.s64 	%rd285, %rd23, %rd284;
	and.b64  	%rd286, %rd155, 15;
	add.s64 	%rd287, %rd23, %rd286;
	shr.u16 	%rs220, %rs166, 4;
	cvt.u64.u16 	%rd288, %rs220;
	add.s64 	%rd289, %rd23, %rd288;
	and.b64  	%rd290, %rd163, 15;
	add.s64 	%rd291, %rd23, %rd290;
	shr.u16 	%rs221, %rs182, 4;
	cvt.u64.u16 	%rd292, %rs221;
	add.s64 	%rd293, %rd23, %rd292;
	and.b64  	%rd294, %rd171, 15;
	add.s64 	%rd295, %rd23, %rd294;
	shr.u16 	%rs222, %rs198, 4;
	cvt.u64.u16 	%rd296, %rs222;
	add.s64 	%rd297, %rd23, %rd296;
	and.b64  	%rd298, %rd147, 15;
	add.s64 	%rd299, %rd23, %rd298;
	ld.local.u8 	%r7712, [%rd283];
	ld.local.u8 	%r7713, [%rd281];
	prmt.b32 	%r7714, %r7713, %r7712, 0x3340U;
	ld.local.u8 	%r7715, [%rd279];
	ld.local.u8 	%r7716, [%rd277];
	prmt.b32 	%r7717, %r7716, %r7715, 0x3340U;
	prmt.b32 	%r7718, %r7717, %r7714, 0x5410U;
	ld.local.u8 	%r7719, [%rd275];
	ld.local.u8 	%r7720, [%rd273];
	prmt.b32 	%r7721, %r7720, %r7719, 0x3340U;
	ld.local.u8 	%r7722, [%rd271];
	ld.local.u8 	%r7723, [%rd269];
	prmt.b32 	%r7724, %r7723, %r7722, 0x3340U;
	prmt.b32 	%r7725, %r7724, %r7721, 0x5410U;
	ld.local.u8 	%r7726, [%rd299];
	ld.local.u8 	%r7727, [%rd297];
	prmt.b32 	%r7728, %r7727, %r7726, 0x3340U;
	ld.local.u8 	%r7729, [%rd295];
	ld.local.u8 	%r7730, [%rd293];
	prmt.b32 	%r7731, %r7730, %r7729, 0x3340U;
	prmt.b32 	%r7732, %r7731, %r7728, 0x5410U;
	ld.local.u8 	%r7733, [%rd291];
	ld.local.u8 	%r7734, [%rd289];
	prmt.b32 	%r7735, %r7734, %r7733, 0x3340U;
	ld.local.u8 	%r7736, [%rd287];
	ld.local.u8 	%r7737, [%rd285];
	prmt.b32 	%r7738, %r7737, %r7736, 0x3340U;
	prmt.b32 	%r7739, %r7738, %r7735, 0x5410U;
	st.local.v4.b32 	[%rd4+48], {%r7725, %r7718, %r7739, %r7732};
	@%p36 bra 	$L__BB0_56;
	mov.b32 	%r7766, 0;
	bra.uni 	$L__BB0_54;
$L__BB0_53:
	ld.param.u32 	%r7743, [_Z12miner_kernelPKhmS0_jS0_jPjjjjj_param_3];
	add.s32 	%r7766, %r7766, 1;
	setp.eq.s32 	%p38, %r7766, %r7743;
	@%p38 bra 	$L__BB0_56;
$L__BB0_54:
	ld.param.u64 	%rd316, [_Z12miner_kernelPKhmS0_jS0_jPjjjjj_param_2];
	cvt.u64.u32 	%rd300, %r7766;
	add.s64 	%rd301, %rd4, %rd300;
	ld.local.u8 	%rs223, [%rd301];
	cvta.to.global.u64 	%rd302, %rd316;
	add.s64 	%rd303, %rd302, %rd300;
	ld.global.nc.u8 	%rs224, [%rd303];
	cvt.u16.u8 	%rs225, %rs224;
	setp.eq.s16 	%p37, %rs223, %rs225;
	@%p37 bra 	$L__BB0_53;
$L__BB0_55:
	ld.param.u32 	%r7750, [_Z12miner_kernelPKhmS0_jS0_jPjjjjj_param_10];
	ld.param.u32 	%r7748, [_Z12miner_kernelPKhmS0_jS0_jPjjjjj_param_8];
	add.s32 	%r7752, %r7752, %r7748;
	add.s32 	%r7751, %r7751, 1;
	setp.ne.s32 	%p43, %r7751, %r7750;
	@%p43 bra 	$L__BB0_15;
	bra.uni 	$L__BB0_62;
$L__BB0_56:
	ld.param.u32 	%r7745, [_Z12miner_kernelPKhmS0_jS0_jPjjjjj_param_5];
	setp.eq.s32 	%p39, %r7745, 16;
	@%p39 bra 	$L__BB0_61;
	ld.param.u32 	%r7746, [_Z12miner_kernelPKhmS0_jS0_jPjjjjj_param_5];
	setp.eq.s32 	%p40, %r7746, 0;
	@%p40 bra 	$L__BB0_55;
	ld.param.u32 	%r7744, [_Z12miner_kernelPKhmS0_jS0_jPjjjjj_param_3];
	cvt.u64.u32 	%rd305, %r7744;
	add.s64 	%rd306, %rd4, %rd305;
	ld.local.u8 	%rs1, [%rd306];
	mov.b64 	%rd328, 0;
	bra.uni 	$L__BB0_60;
$L__BB0_59:
	ld.param.u32 	%r7747, [_Z12miner_kernelPKhmS0_jS0_jPjjjjj_param_5];
	add.s64 	%rd328, %rd328, 1;
	cvt.u64.u32 	%rd309, %r7747;
	setp.eq.s64 	%p42, %rd328, %rd309;
	@%p42 bra 	$L__BB0_55;
$L__BB0_60:
	ld.param.u64 	%rd317, [_Z12miner_kernelPKhmS0_jS0_jPjjjjj_param_4];
	cvta.to.global.u64 	%rd307, %rd317;
	add.s64 	%rd308, %rd307, %rd328;
	ld.global.nc.u8 	%rs226, [%rd308];
	cvt.u16.u8 	%rs227, %rs226;
	setp.ne.s16 	%p41, %rs227, %rs1;
	@%p41 bra 	$L__BB0_59;
$L__BB0_61:
	ld.param.u64 	%rd318, [_Z12miner_kernelPKhmS0_jS0_jPjjjjj_param_6];
	cvta.to.global.u64 	%rd310, %rd318;
	atom.relaxed.global.cas.b32 	%r7741, [%rd310], -1, %r7752;
$L__BB0_62:
	ret;

}


// ===== COMPILED SASS (sm_100) =====

	.target	sm_100

	.elftype	@"ET_EXEC"


//--------------------- .note.nv.tkinfo           --------------------------
	.section	.note.nv.tkinfo,"",@"SHT_NOTE"
	.sectionflags	@"SHF_NOTE_NV_TKINFO"
	.tkinfo
        /*0018*/ 	.word	0x00000002
        /*0030*/ 	.string	""
        /*0030*/ 	.string	"ptxas"
        /*0030*/ 	.string	"Cuda compilation tools, release 13.0, V13.0.88"
        /*0030*/ 	.string	"Build cuda_13.0.r13.0/compiler.36424714_0"
        /*0030*/ 	.string	"-arch sm_100 -m 64 "



//--------------------- .note.nv.cuinfo           --------------------------
	.section	.note.nv.cuinfo,"",@"SHT_NOTE"
	.sectionflags	@"SHF_NOTE_NV_CUINFO"
        /*0018*/ 	.short	0x0002
        /*001a*/ 	.short	0x0064
        /*001c*/ 	.short	0x0082
	.zero		2


//--------------------- .nv.info                  --------------------------
	.section	.nv.info,"",@"SHT_CUDA_INFO"
	.align	4


	//----- nvinfo : EIATTR_REGCOUNT
	.align		4
        /*0000*/ 	.byte	0x04, 0x2f
        /*0002*/ 	.short	(.L_2 - .L_1)
	.align		4
.L_1:
        /*0004*/ 	.word	index@(_Z12miner_kernelPKhmS0_jS0_jPjjjjj)
        /*0008*/ 	.word	0x00000038


	//----- nvinfo : EIATTR_FRAME_SIZE
	.align		4
.L_2:
        /*000c*/ 	.byte	0x04, 0x11
        /*000e*/ 	.short	(.L_4 - .L_3)
	.align		4
.L_3:
        /*0010*/ 	.word	index@(_Z12miner_kernelPKhmS0_jS0_jPjjjjj)
        /*0014*/ 	.word	0x00000200


	//----- nvinfo : EIATTR_MIN_STACK_SIZE
	.align		4
.L_4:
        /*0018*/ 	.byte	0x04, 0x12
        /*001a*/ 	.short	(.L_6 - .L_5)
	.align		4
.L_5:
        /*001c*/ 	.word	index@(_Z12miner_kernelPKhmS0_jS0_jPjjjjj)
        /*0020*/ 	.word	0x00000200
.L_6:


//--------------------- .nv.compat                --------------------------
	.section	.nv.compat,"",@"SHT_CUDA_COMPAT_INFO"
	.align	4
        /*0000*/ 	.byte	0x02, 0x09, 0x00, 0x00, 0x02, 0x02, 0x01, 0x00, 0x02, 0x05, 0x05, 0x00, 0x03, 0x07, 0x01, 0x01
        /*0010*/ 	.byte	0x02, 0x03, 0x00, 0x00, 0x02, 0x06, 0x01, 0x00, 0x04, 0x0b, 0x08, 0x00, 0x09, 0x00, 0x00, 0x00
        /*0020*/ 	.byte	0x00, 0x00, 0x00, 0x00


//--------------------- .nv.info._Z12miner_kernelPKhmS0_jS0_jPjjjjj --------------------------
	.section	.nv.info._Z12miner_kernelPKhmS0_jS0_jPjjjjj,"",@"SHT_CUDA_INFO"
	.sectionflags	@""
	.align	4


	//----- nvinfo : EIATTR_CUDA_API_VERSION
	.align		4
        /*0000*/ 	.byte	0x04, 0x37
        /*0002*/ 	.short	(.L_8 - .L_7)
.L_7:
        /*0004*/ 	.word	0x00000082


	//----- nvinfo : EIATTR_KPARAM_INFO
	.align		4
.L_8:
        /*0008*/ 	.byte	0x04, 0x17
        /*000a*/ 	.short	(.L_10 - .L_9)
.L_9:
        /*000c*/ 	.word	0x00000000
        /*0010*/ 	.short	0x000a
        /*0012*/ 	.short	0x0044
        /*0014*/ 	.byte	0x00, 0xf0, 0x11, 0x00


	//----- nvinfo : EIATTR_KPARAM_INFO
	.align		4
.L_10:
        /*0018*/ 	.byte	0x04, 0x17
        /*001a*/ 	.short	(.L_12 - .L_11)
.L_11:
        /*001c*/ 	.word	0x00000000
        /*0020*/ 	.short	0x0009
        /*0022*/ 	.short	0x0040
        /*0024*/ 	.byte	0x00, 0xf0, 0x11, 0x00


	//----- nvinfo : EIATTR_KPARAM_INFO
	.align		4
.L_12:
        /*0028*/ 	.byte	0x04, 0x17
        /*002a*/ 	.short	(.L_14 - .L_13)
.L_13:
        /*002c*/ 	.word	0x00000000
        /*0030*/ 	.short	0x0008
        /*0032*/ 	.short	0x003c
        /*0034*/ 	.byte	0x00, 0xf0, 0x11, 0x00


	//----- nvinfo : EIATTR_KPARAM_INFO
	.align		4
.L_14:
        /*0038*/ 	.byte	0x04, 0x17
        /*003a*/ 	.short	(.L_16 - .L_15)
.L_15:
        /*003c*/ 	.word	0x00000000
        /*0040*/ 	.short	0x0007
        /*0042*/ 	.short	0x0038
        /*0044*/ 	.byte	0x00, 0xf0, 0x11, 0x00


	//----- nvinfo : EIATTR_KPARAM_INFO
	.align		4
.L_16:
        /*0048*/ 	.byte	0x04, 0x17
        /*004a*/ 	.short	(.L_18 - .L_17)
.L_17:
        /*004c*/ 	.word	0x00000000
        /*0050*/ 	.short	0x0006
        /*0052*/ 	.short	0x0030
        /*0054*/ 	.byte	0x00, 0xf5, 0x21, 0x00


	//----- nvinfo : EIATTR_KPARAM_INFO
	.align		4
.L_18:
        /*0058*/ 	.byte	0x04, 0x17
        /*005a*/ 	.short	(.L_20 - .L_19)
.L_19:
        /*005c*/ 	.word	0x00000000
        /*0060*/ 	.short	0x0005
        /*0062*/ 	.short	0x0028
        /*0064*/ 	.byte	0x00, 0xf0, 0x11, 0x00


	//----- nvinfo : EIATTR_KPARAM_INFO
	.align		4
.L_20:
        /*0068*/ 	.byte	0x04, 0x17
        /*006a*/ 	.short	(.L_22 - .L_21)
.L_21:
        /*006c*/ 	.word	0x00000000
        /*0070*/ 	.short	0x0004
        /*0072*/ 	.short	0x0020
        /*0074*/ 	.byte	0x00, 0xf5, 0x21, 0x00


	//----- nvinfo : EIATTR_KPARAM_INFO
	.align		4
.L_22:
        /*0078*/ 	.byte	0x04, 0x17
        /*007a*/ 	.short	(.L_24 - .L_23)
.L_23:
        /*007c*/ 	.word	0x00000000
        /*0080*/ 	.short	0x0003
        /*0082*/ 	.short	0x0018
        /*0084*/ 	.byte	0x00, 0xf0, 0x11, 0x00


	//----- nvinfo : EIATTR_KPARAM_INFO
	.align		4
.L_24:
        /*0088*/ 	.byte	0x04, 0x17
        /*008a*/ 	.short	(.L_26 - .L_25)
.L_25:
        /*008c*/ 	.word	0x00000000
        /*0090*/ 	.short	0x0002
        /*0092*/ 	.short	0x0010
        /*0094*/ 	.byte	0x00, 0xf5, 0x21, 0x00


	//----- nvinfo : EIATTR_KPARAM_INFO
	.align		4
.L_26:
        /*0098*/ 	.byte	0x04, 0x17
        /*009a*/ 	.short	(.L_28 - .L_27)
.L_27:
        /*009c*/ 	.word	0x00000000
        /*00a0*/ 	.short	0x0001
        /*00a2*/ 	.short	0x0008
        /*00a4*/ 	.byte	0x00, 0xf0, 0x21, 0x00


	//----- nvinfo : EIATTR_KPARAM_INFO
	.align		4
.L_28:
        /*00a8*/ 	.byte	0x04, 0x17
        /*00aa*/ 	.short	(.L_30 - .L_29)
.L_29:
        /*00ac*/ 	.word	0x00000000
        /*00b0*/ 	.short	0x0000
        /*00b2*/ 	.short	0x0000
        /*00b4*/ 	.byte	0x00, 0xf5, 0x21, 0x00


	//----- nvinfo : EIATTR_SPARSE_MMA_MASK
	.align		4
.L_30:
        /*00b8*/ 	.byte	0x03, 0x50
        /*00ba*/ 	.short	0x0000


	//----- nvinfo : EIATTR_MAXREG_COUNT
	.align		4
        /*00bc*/ 	.byte	0x03, 0x1b
        /*00be*/ 	.short	0x00ff


	//----- nvinfo : EIATTR_MERCURY_ISA_VERSION
	.align		4
        /*00c0*/ 	.byte	0x03, 0x5f
        /*00c2*/ 	.short	0x0101


	//----- nvinfo : EIATTR_VRC_CTA_INIT_COUNT
	.align		4
        /*00c4*/ 	.byte	0x02, 0x4a
	.zero		1
	.zero		1


	//----- nvinfo : EIATTR_EXIT_INSTR_OFFSETS
	.align		4
        /*00c8*/ 	.byte	0x04, 0x1c
        /*00ca*/ 	.short	(.L_32 - .L_31)


	//   ....[0]....
.L_31:
        /*00cc*/ 	.word	0x00000880


	//   ....[1]....
        /*00d0*/ 	.word	0x000009e0


	//   ....[2]....
        /*00d4*/ 	.word	0x00015500


	//   ....[3]....
        /*00d8*/ 	.word	0x00015580


	//----- nvinfo : EIATTR_CRS_STACK_SIZE
	.align		4
.L_32:
        /*00dc*/ 	.byte	0x04, 0x1e
        /*00de*/ 	.short	(.L_34 - .L_33)
.L_33:
        /*00e0*/ 	.word	0x00000000


	//----- nvinfo : EIATTR_CBANK_PARAM_SIZE
	.align		4
.L_34:
        /*00e4*/ 	.byte	0x03, 0x19
        /*00e6*/ 	.short	0x0048


	//----- nvinfo : EIATTR_PARAM_CBANK
	.align		4
        /*00e8*/ 	.byte	0x04, 0x0a
        /*00ea*/ 	.short	(.L_36 - .L_35)
	.align		4
.L_35:
        /*00ec*/ 	.word	index@(.nv.constant0._Z12miner_kernelPKhmS0_jS0_jPjjjjj)
        /*00f0*/ 	.short	0x0380
        /*00f2*/ 	.short	0x0048


	//----- nvinfo : EIATTR_SW_WAR
	.align		4
.L_36:
        /*00f4*/ 	.byte	0x04, 0x36
        /*00f6*/ 	.short	(.L_38 - .L_37)
.L_37:
        /*00f8*/ 	.word	0x00000008
.L_38:


//--------------------- .nv.callgraph             --------------------------
	.section	.nv.callgraph,"",@"SHT_CUDA_CALLGRAPH"
	.align	4
	.sectionentsize	8
	.align		4
        /*0000*/ 	.word	0x00000000
	.align		4
        /*0004*/ 	.word	0xffffffff
	.align		4
        /*0008*/ 	.word	0x00000000
	.align		4
        /*000c*/ 	.word	0xfffffffe
	.align		4
        /*0010*/ 	.word	0x00000000
	.align		4
        /*0014*/ 	.word	0xfffffffd
	.align		4
        /*0018*/ 	.word	0x00000000
	.align		4
        /*001c*/ 	.word	0xfffffffc


//--------------------- .nv.constant3             --------------------------
	.section	.nv.constant3,"a",@progbits
	.align	4
.nv.constant3:
	.type		dev_k,@object
	.size		dev_k,(.L_0 - dev_k)
dev_k:
	.zero		256
.L_0:


//--------------------- .text._Z12miner_kernelPKhmS0_jS0_jPjjjjj --------------------------
	.section	.text._Z12miner_kernelPKhmS0_jS0_jPjjjjj,"ax",@progbits
	.align	128
        .global         _Z12miner_kernelPKhmS0_jS0_jPjjjjj
        .type           _Z12miner_kernelPKhmS0_jS0_jPjjjjj,@function
        .size           _Z12miner_kernelPKhmS0_jS0_jPjjjjj,(.L_x_37 - _Z12miner_kernelPKhmS0_jS0_jPjjjjj)
        .other          _Z12miner_kernelPKhmS0_jS0_jPjjjjj,@"STO_CUDA_ENTRY STV_DEFAULT"
_Z12miner_kernelPKhmS0_jS0_jPjjjjj:
.text._Z12miner_kernelPKhmS0_jS0_jPjjjjj:
[----:B------:R-:W0:Y:S01]  /*0000*/  LDC R1, c[0x0][0x37c] ;  /* 0x0000df00ff017b82 */ /* 0x000e220000000800 */
[----:B------:R-:W1:Y:S01]  /*0010*/  S2R R0, SR_TID.X ;  /* 0x0000000000007919 */ /* 0x000e620000002100 */
[----:B------:R-:W2:Y:S06]  /*0020*/  LDCU.64 UR6, c[0x0][0x388] ;  /* 0x00007100ff0677ac */ /* 0x000eac0008000a00 */
[----:B------:R-:W1:Y:S01]  /*0030*/  S2UR UR4, SR_CTAID.X ;  /* 0x00000000000479c3 */ /* 0x000e620000002500 */
[----:B0-----:R-:W-:Y:S01]  /*0040*/  VIADD R1, R1, 0xfffffe00 ;  /* 0xfffffe0001017836 */ /* 0x001fe20000000000 */
[----:B------:R-:W0:Y:S03]  /*0050*/  LDCU UR5, c[0x0][0x3b8] ;  /* 0x00007700ff0577ac */ /* 0x000e260008000800 */
[----:B------:R-:W-:Y:S01]  /*0060*/  VIADD R24, R1, 0x10 ;  /* 0x0000001001187836 */ /* 0x000fe20000000000 */
[----:B------:R-:W3:Y:S02]  /*0070*/  LDCU.64 UR8, c[0x0][0x358] ;  /* 0x00006b00ff0877ac */ /* 0x000ee40008000a00 */
[----:B------:R-:W1:Y:S08]  /*0080*/  LDC R3, c[0x0][0x360] ;  /* 0x0000d800ff037b82 */ /* 0x000e700000000800 */
[----:B------:R-:W0:Y:S01]  /*0090*/  LDC R2, c[0x0][0x3c0] ;  /* 0x0000f000ff027b82 */ /* 0x000e220000000800 */
[----:B--2---:R-:W-:-:S04]  /*00a0*/  UISETP.NE.U32.AND UP0, UPT, UR6, URZ, UPT ;  /* 0x000000ff0600728c */ /* 0x004fc8000bf05070 */
[----:B------:R-:W-:Y:S01]  /*00b0*/  UISETP.NE.AND.EX UP0, UPT, UR7, URZ, UPT, UP0 ;  /* 0x000000ff0700728c */ /* 0x000fe2000bf05300 */
[----:B-1----:R-:W-:-:S05]  /*00c0*/  IMAD R3, R3, UR4, R0 ;  /* 0x0000000403037c24 */ /* 0x002fca000f8e0200 */
[----:B0-----:R-:W-:-:S03]  /*00d0*/  IADD3 R3, PT, PT, R2, UR5, R3 ;  /* 0x0000000502037c10 */ /* 0x001fc6000fffe003 */
[----:B---3--:R-:W-:Y:S05]  /*00e0*/  BRA.U !UP0, `(.L_x_0) ;  /* 0x0000000508dc7547 */ /* 0x008fea000b800000 */
[----:B------:R-:W-:Y:S01]  /*00f0*/  UISETP.GE.U32.AND UP1, UPT, UR6, 0x10, UPT ;  /* 0x000000100600788c */ /* 0x000fe2000bf26070 */
[----:B------:R-:W-:Y:S01]  /*0100*/  IMAD.MOV.U32 R0, RZ, RZ, RZ ;  /* 0x000000ffff007224 */ /* 0x000fe200078e00ff */
[----:B------:R-:W-:Y:S01]  /*0110*/  ULOP3.LUT UR11, UR6, 0xf, URZ, 0xc0, !UPT ;  /* 0x0000000f060b7892 */ /* 0x000fe2000f8ec0ff */
[----:B------:R-:W-:Y:S01]  /*0120*/  IMAD.MOV.U32 R2, RZ, RZ, RZ ;  /* 0x000000ffff027224 */ /* 0x000fe200078e00ff */
[----:B------:R-:W-:Y:S02]  /*0130*/  UISETP.GE.U32.AND.EX UP1, UPT, UR7, URZ, UPT, UP1 ;  /* 0x000000ff0700728c */ /* 0x000fe4000bf26110 */
[----:B------:R-:W-:-:S04]  /*0140*/  UISETP.NE.U32.AND UP0, UPT, UR11, URZ, UPT ;  /* 0x000000ff0b00728c */ /* 0x000fc8000bf05070 */
[----:B------:R-:W-:-:S03]  /*0150*/  UISETP.NE.AND.EX UP0, UPT, URZ, URZ, UPT, UP0 ;  /* 0x000000ffff00728c */ /* 0x000fc6000bf05300 */
[----:B------:R-:W-:Y:S08]  /*0160*/  BRA.U !UP1, `(.L_x_1) ;  /* 0x0000000109b47547 */ /* 0x000ff0000b800000 */
[----:B------:R-:W-:Y:S01]  /*0170*/  IMAD.MOV.U32 R0, RZ, RZ, RZ ;  /* 0x000000ffff007224 */ /* 0x000fe200078e00ff */
[----:B------:R-:W0:Y:S01]  /*0180*/  LDCU.64 UR12, c[0x0][0x380] ;  /* 0x00007000ff0c77ac */ /* 0x000e220008000a00 */
[----:B------:R-:W-:Y:S01]  /*0190*/  IMAD.MOV.U32 R2, RZ, RZ, RZ ;  /* 0x000000ffff027224 */ /* 0x000fe200078e00ff */
[----:B------:R-:W-:Y:S01]  /*01a0*/  ULOP3.LUT UR10, UR6, 0xfffffff0, URZ, 0xc0, !UPT ;  /* 0xfffffff0060a7892 */ /* 0x000fe2000f8ec0ff */
[----:B------:R-:W-:Y:S01]  /*01b0*/  UMOV UR4, URZ ;  /* 0x000000ff00047c82 */ /* 0x000fe20008000000 */
[----:B------:R-:W-:-:S10]  /*01c0*/  UMOV UR5, URZ ;  /* 0x000000ff00057c82 */ /* 0x000fd40008000000 */
.L_x_2:
[----:B01----:R-:W-:-:S04]  /*01d0*/  IADD3 R4, P0, PT, R0, UR12, RZ ;  /* 0x0000000c00047c10 */ /* 0x003fc8000ff1e0ff */
[----:B------:R-:W-:-:S05]  /*01e0*/  IADD3.X R5, PT, PT, R2, UR13, RZ, P0, !PT ;  /* 0x0000000d02057c10 */ /* 0x000fca00087fe4ff */
[----:B------:R-:W2:Y:S04]  /*01f0*/  LDG.E.U8.CONSTANT R6, desc[UR8][R4.64+0xf] ;  /* 0x00000f0804067981 */ /* 0x000ea8000c1e9100 */
[----:B------:R-:W2:Y:S04]  /*0200*/  LDG.E.U8.CONSTANT R7, desc[UR8][R4.64+0xe] ;  /* 0x00000e0804077981 */ /* 0x000ea8000c1e9100 */
[----:B------:R-:W3:Y:S04]  /*0210*/  LDG.E.U8.CONSTANT R8, desc[UR8][R4.64+0xd] ;  /* 0x00000d0804087981 */ /* 0x000ee8000c1e9100 */
[----:B------:R-:W3:Y:S04]  /*0220*/  LDG.E.U8.CONSTANT R9, desc[UR8][R4.64+0xc] ;  /* 0x00000c0804097981 */ /* 0x000ee8000c1e9100 */
[----:B------:R-:W4:Y:S04]  /*0230*/  LDG.E.U8.CONSTANT R10, desc[UR8][R4.64+0xb] ;  /* 0x00000b08040a7981 */ /* 0x000f28000c1e9100 */
[----:B------:R-:W4:Y:S04]  /*0240*/  LDG.E.U8.CONSTANT R11, desc[UR8][R4.64+0xa] ;  /* 0x00000a08040b7981 */ /* 0x000f28000c1e9100 */
[----:B------:R-:W5:Y:S04]  /*0250*/  LDG.E.U8.CONSTANT R12, desc[UR8][R4.64+0x9] ;  /* 0x00000908040c7981 */ /* 0x000f68000c1e9100 */
        /* <DEDUP_REMOVED lines=8> */
[----:B------:R0:W5:Y:S01]  /*02e0*/  LDG.E.U8.CONSTANT R21, desc[UR8][R4.64] ;  /* 0x0000000804157981 */ /* 0x000162000c1e9100 */
[----:B------:R-:W-:-:S04]  /*02f0*/  UIADD3 UR4, UP1, UPT, UR4, 0x10, URZ ;  /* 0x0000001004047890 */ /* 0x000fc8000ff3e0ff */
[----:B------:R-:W-:Y:S02]  /*0300*/  UIADD3.X UR5, UPT, UPT, URZ, UR5, URZ, UP1, !UPT ;  /* 0x00000005ff057290 */ /* 0x000fe40008ffe4ff */
[----:B------:R-:W-:Y:S01]  /*0310*/  UISETP.NE.U32.AND UP1, UPT, UR4, UR10, UPT ;  /* 0x0000000a0400728c */ /* 0x000fe2000bf25070 */
[----:B0-----:R-:W-:-:S03]  /*0320*/  IMAD.IADD R4, R1, 0x1, R0 ;  /* 0x0000000101047824 */ /* 0x001fc600078e0200 */
[----:B------:R-:W-:Y:S01]  /*0330*/  UISETP.NE.AND.EX UP1, UPT, UR5, UR7, UPT, UP1 ;  /* 0x000000070500728c */ /* 0x000fe2000bf25310 */
[----:B------:R-:W-:-:S05]  /*0340*/  IADD3 R0, P0, PT, R0, 0x10, RZ ;  /* 0x0000001000007810 */ /* 0x000fca0007f1e0ff */
[----:B------:R-:W-:Y:S01]  /*0350*/  IMAD.X R2, RZ, RZ, R2, P0 ;  /* 0x000000ffff027224 */ /* 0x000fe200000e0602 */
[----:B--2---:R-:W-:Y:S02]  /*0360*/  PRMT R6, R7, 0x3340, R6 ;  /* 0x0000334007067816 */ /* 0x004fe40000000006 */
[----:B---3--:R-:W-:Y:S02]  /*0370*/  PRMT R9, R9, 0x3340, R8 ;  /* 0x0000334009097816 */ /* 0x008fe40000000008 */
[----:B----4-:R-:W-:Y:S02]  /*0380*/  PRMT R10, R11, 0x3340, R10 ;  /* 0x000033400b0a7816 */ /* 0x010fe4000000000a */
[----:B------:R-:W-:Y:S02]  /*0390*/  PRMT R11, R9, 0x5410, R6 ;  /* 0x00005410090b7816 */ /* 0x000fe40000000006 */
[----:B-----5:R-:W-:-:S04]  /*03a0*/  PRMT R13, R13, 0x3340, R12 ;  /* 0x000033400d0d7816 */ /* 0x020fc8000000000c */
[----:B------:R-:W-:Y:S02]  /*03b0*/  PRMT R10, R13, 0x5410, R10 ;  /* 0x000054100d0a7816 */ /* 0x000fe4000000000a */
[----:B------:R-:W-:Y:S02]  /*03c0*/  PRMT R14, R15, 0x3340, R14 ;  /* 0x000033400f0e7816 */ /* 0x000fe4000000000e */
[----:B------:R-:W-:-:S04]  /*03d0*/  PRMT R17, R17, 0x3340, R16 ;  /* 0x0000334011117816 */ /* 0x000fc80000000010 */
[----:B------:R-:W-:Y:S02]  /*03e0*/  PRMT R9, R17, 0x5410, R14 ;  /* 0x0000541011097816 */ /* 0x000fe4000000000e */
[----:B------:R-:W-:Y:S02]  /*03f0*/  PRMT R18, R19, 0x3340, R18 ;  /* 0x0000334013127816 */ /* 0x000fe40000000012 */
[----:B------:R-:W-:-:S04]  /*0400*/  PRMT R21, R21, 0x3340, R20 ;  /* 0x0000334015157816 */ /* 0x000fc80000000014 */
[----:B------:R-:W-:-:S05]  /*0410*/  PRMT R8, R21, 0x5410, R18 ;  /* 0x0000541015087816 */ /* 0x000fca0000000012 */
[----:B------:R1:W-:Y:S01]  /*0420*/  STL.128 [R4+0x10], R8 ;  /* 0x0000100804007387 */ /* 0x0003e20000100c00 */
[----:B------:R-:W-:Y:S05]  /*0430*/  BRA.U UP1, `(.L_x_2) ;  /* 0xfffffffd01647547 */ /* 0x000fea000b83ffff */
.L_x_1:
[----:B------:R-:W-:Y:S05]  /*0440*/  BRA.U !UP0, `(.L_x_0) ;  /* 0x0000000508047547 */ /* 0x000fea000b800000 */
[----:B------:R-:W-:Y:S02]  /*0450*/  UISETP.GE.U32.AND UP1, UPT, UR11, 0x8, UPT ;  /* 0x000000080b00788c */ /* 0x000fe4000bf26070 */
[----:B------:R-:W-:Y:S02]  /*0460*/  ULOP3.LUT UR4, UR6, 0x7, URZ, 0xc0, !UPT ;  /* 0x0000000706047892 */ /* 0x000fe4000f8ec0ff */
[----:B------:R-:W-:Y:S02]  /*0470*/  UISETP.GE.U32.AND.EX UP1, UPT, URZ, URZ, UPT, UP1 ;  /* 0x000000ffff00728c */ /* 0x000fe4000bf26110 */
[----:B------:R-:W-:-:S04]  /*0480*/  UISETP.NE.U32.AND UP0, UPT, UR4, URZ, UPT ;  /* 0x000000ff0400728c */ /* 0x000fc8000bf05070 */
[----:B------:R-:W-:-:S03]  /*0490*/  UISETP.NE.AND.EX UP0, UPT, URZ, URZ, UPT, UP0 ;  /* 0x000000ffff00728c */ /* 0x000fc6000bf05300 */
[----:B------:R-:W-:Y:S08]  /*04a0*/  BRA.U !UP1, `(.L_x_3) ;  /* 0x0000000109587547 */ /* 0x000ff0000b800000 */
[----:B------:R-:W1:Y:S02]  /*04b0*/  LDCU.64 UR10, c[0x0][0x380] ;  /* 0x00007000ff0a77ac */ /* 0x000e640008000a00 */
[----:B-1----:R-:W-:-:S04]  /*04c0*/  IADD3 R4, P0, PT, R0, UR10, RZ ;  /* 0x0000000a00047c10 */ /* 0x002fc8000ff1e0ff */
[----:B------:R-:W-:-:S05]  /*04d0*/  IADD3.X R5, PT, PT, R2, UR11, RZ, P0, !PT ;  /* 0x0000000b02057c10 */ /* 0x000fca00087fe4ff */
[----:B------:R-:W2:Y:S04]  /*04e0*/  LDG.E.U8.CONSTANT R6, desc[UR8][R4.64] ;  /* 0x0000000804067981 */ /* 0x000ea8000c1e9100 */
[----:B------:R-:W3:Y:S04]  /*04f0*/  LDG.E.U8.CONSTANT R7, desc[UR8][R4.64+0x1] ;  /* 0x0000010804077981 */ /* 0x000ee8000c1e9100 */
[----:B------:R-:W4:Y:S04]  /*0500*/  LDG.E.U8.CONSTANT R8, desc[UR8][R4.64+0x2] ;  /* 0x0000020804087981 */ /* 0x000f28000c1e9100 */
[----:B------:R-:W5:Y:S04]  /*0510*/  LDG.E.U8.CONSTANT R9, desc[UR8][R4.64+0x3] ;  /* 0x0000030804097981 */ /* 0x000f68000c1e9100 */
[----:B------:R-:W5:Y:S04]  /*0520*/  LDG.E.U8.CONSTANT R10, desc[UR8][R4.64+0x4] ;  /* 0x00000408040a7981 */ /* 0x000f68000c1e9100 */
[----:B------:R-:W5:Y:S04]  /*0530*/  LDG.E.U8.CONSTANT R11, desc[UR8][R4.64+0x5] ;  /* 0x00000508040b7981 */ /* 0x000f68000c1e9100 */
[----:B------:R-:W5:Y:S04]  /*0540*/  LDG.E.U8.CONSTANT R12, desc[UR8][R4.64+0x6] ;  /* 0x00000608040c7981 */ /* 0x000f68000c1e9100 */
[----:B------:R-:W5:Y:S01]  /*0550*/  LDG.E.U8.CONSTANT R13, desc[UR8][R4.64+0x7] ;  /* 0x00000708040d7981 */ /* 0x000f62000c1e9100 */
[----:B------:R-:W-:Y:S01]  /*0560*/  IMAD.IADD R14, R1, 0x1, R0 ;  /* 0x00000001010e7824 */ /* 0x000fe200078e0200 */
[----:B------:R-:W-:-:S05]  /*0570*/  IADD3 R0, P0, PT, R0, 0x8, RZ ;  /* 0x0000000800007810 */ /* 0x000fca0007f1e0ff */
[----:B------:R-:W-:Y:S01]  /*0580*/  IMAD.X R2, RZ, RZ, R2, P0 ;  /* 0x000000ffff027224 */ /* 0x000fe200000e0602 */
[----:B--2---:R0:W-:Y:S04]  /*0590*/  STL.U8 [R14+0x10], R6 ;  /* 0x000010060e007387 */ /* 0x0041e80000100000 */
[----:B---3--:R0:W-:Y:S04]  /*05a0*/  STL.U8 [R14+0x11], R7 ;  /* 0x000011070e007387 */ /* 0x0081e80000100000 */
[----:B----4-:R0:W-:Y:S04]  /*05b0*/  STL.U8 [R14+0x12], R8 ;  /* 0x000012080e007387 */ /* 0x0101e80000100000 */
[----:B-----5:R0:W-:Y:S04]  /*05c0*/  STL.U8 [R14+0x13], R9 ;  /* 0x000013090e007387 */ /* 0x0201e80000100000 */
[----:B------:R0:W-:Y:S04]  /*05d0*/  STL.U8 [R14+0x14], R10 ;  /* 0x0000140a0e007387 */ /* 0x0001e80000100000 */
[----:B------:R0:W-:Y:S04]  /*05e0*/  STL.U8 [R14+0x15], R11 ;  /* 0x0000150b0e007387 */ /* 0x0001e80000100000 */
[----:B------:R0:W-:Y:S04]  /*05f0*/  STL.U8 [R14+0x16], R12 ;  /* 0x0000160c0e007387 */ /* 0x0001e80000100000 */
[----:B------:R0:W-:Y:S02]  /*0600*/  STL.U8 [R14+0x17], R13 ;  /* 0x0000170d0e007387 */ /* 0x0001e40000100000 */
.L_x_3:
        /* <DEDUP_REMOVED lines=10> */
[----:B0-----:R-:W2:Y:S04]  /*06b0*/  LDG.E.U8.CONSTANT R6, desc[UR8][R4.64] ;  /* 0x0000000804067981 */ /* 0x001ea8000c1e9100 */
[----:B------:R-:W3:Y:S04]  /*06c0*/  LDG.E.U8.CONSTANT R8, desc[UR8][R4.64+0x1] ;  /* 0x0000010804087981 */ /* 0x000ee8000c1e9100 */
[----:B------:R-:W4:Y:S04]  /*06d0*/  LDG.E.U8.CONSTANT R10, desc[UR8][R4.64+0x2] ;  /* 0x00000208040a7981 */ /* 0x000f28000c1e9100 */
[----:B------:R-:W5:Y:S01]  /*06e0*/  LDG.E.U8.CONSTANT R12, desc[UR8][R4.64+0x3] ;  /* 0x00000308040c7981 */ /* 0x000f62000c1e9100 */
[----:B------:R-:W-:Y:S01]  /*06f0*/  IMAD.IADD R7, R1, 0x1, R0 ;  /* 0x0000000101077824 */ /* 0x000fe200078e0200 */
[----:B------:R-:W-:-:S05]  /*0700*/  IADD3 R0, P0, PT, R0, 0x4, RZ ;  /* 0x0000000400007810 */ /* 0x000fca0007f1e0ff */
[----:B------:R-:W-:Y:S01]  /*0710*/  IMAD.X R2, RZ, RZ, R2, P0 ;  /* 0x000000ffff027224 */ /* 0x000fe200000e0602 */
[----:B--2---:R2:W-:Y:S04]  /*0720*/  STL.U8 [R7+0x10], R6 ;  /* 0x0000100607007387 */ /* 0x0045e80000100000 */
[----:B---3--:R2:W-:Y:S04]  /*0730*/  STL.U8 [R7+0x11], R8 ;  /* 0x0000110807007387 */ /* 0x0085e80000100000 */
[----:B----4-:R2:W-:Y:S04]  /*0740*/  STL.U8 [R7+0x12], R10 ;  /* 0x0000120a07007387 */ /* 0x0105e80000100000 */
[----:B-----5:R2:W-:Y:S02]  /*0750*/  STL.U8 [R7+0x13], R12 ;  /* 0x0000130c07007387 */ /* 0x0205e40000100000 */
.L_x_4:
[----:B------:R-:W-:Y:S05]  /*0760*/  BRA.U !UP0, `(.L_x_0) ;  /* 0x00000001083c7547 */ /* 0x000fea000b800000 */
[----:B------:R-:W3:Y:S01]  /*0770*/  LDCU.64 UR10, c[0x0][0x380] ;  /* 0x00007000ff0a77ac */ /* 0x000ee20008000a00 */
[----:B------:R-:W-:Y:S01]  /*0780*/  UMOV UR4, URZ ;  /* 0x000000ff00047c82 */ /* 0x000fe20008000000 */
[----:B------:R-:W-:-:S05]  /*0790*/  UMOV UR5, URZ ;  /* 0x000000ff00057c82 */ /* 0x000fca0008000000 */
.L_x_5:
[----:B-1-34-:R-:W-:-:S04]  /*07a0*/  IADD3 R4, P0, PT, R0, UR10, RZ ;  /* 0x0000000a00047c10 */ /* 0x01afc8000ff1e0ff */
[----:B------:R-:W-:-:S05]  /*07b0*/  IADD3.X R5, PT, PT, R2, UR11, RZ, P0, !PT ;  /* 0x0000000b02057c10 */ /* 0x000fca00087fe4ff */
[----:B------:R-:W3:Y:S01]  /*07c0*/  LDG.E.U8.CONSTANT R4, desc[UR8][R4.64] ;  /* 0x0000000804047981 */ /* 0x000ee2000c1e9100 */
[----:B0-2---:R-:W-:Y:S01]  /*07d0*/  IMAD.IADD R7, R1, 0x1, R0 ;  /* 0x0000000101077824 */ /* 0x005fe200078e0200 */
[----:B------:R-:W-:Y:S01]  /*07e0*/  UIADD3 UR4, UP0, UPT, UR4, 0x1, URZ ;  /* 0x0000000104047890 */ /* 0x000fe2000ff1e0ff */
[----:B------:R-:W-:-:S03]  /*07f0*/  IADD3 R0, P0, PT, R0, 0x1, RZ ;  /* 0x0000000100007810 */ /* 0x000fc60007f1e0ff */
[----:B------:R-:W-:Y:S02]  /*0800*/  UIADD3.X UR5, UPT, UPT, URZ, UR5, URZ, UP0, !UPT ;  /* 0x00000005ff057290 */ /* 0x000fe400087fe4ff */
[----:B------:R-:W-:Y:S01]  /*0810*/  UISETP.NE.U32.AND UP0, UPT, UR4, UR6, UPT ;  /* 0x000000060400728c */ /* 0x000fe2000bf05070 */
[----:B------:R-:W-:-:S03]  /*0820*/  IMAD.X R2, RZ, RZ, R2, P0 ;  /* 0x000000ffff027224 */ /* 0x000fc600000e0602 */
[----:B------:R-:W-:Y:S01]  /*0830*/  UISETP.NE.AND.EX UP0, UPT, UR5, URZ, UPT, UP0 ;  /* 0x000000ff0500728c */ /* 0x000fe2000bf05300 */
[----:B---3--:R4:W-:Y:S08]  /*0840*/  STL.U8 [R7+0x10], R4 ;  /* 0x0000100407007387 */ /* 0x0089f00000100000 */
[----:B------:R-:W-:Y:S05]  /*0850*/  BRA.U UP0, `(.L_x_5) ;  /* 0xfffffffd00d07547 */ /* 0x000fea000b83ffff */
.L_x_0:
[----:B------:R-:W3:Y:S02]  /*0860*/  LDCU UR4, c[0x0][0x3c4] ;  /* 0x00007880ff0477ac */ /* 0x000ee40008000800 */
[----:B---3--:R-:W-:-:S13]  /*0870*/  ISETP.NE.AND P0, PT, RZ, UR4, PT ;  /* 0x00000004ff007c0c */ /* 0x008fda000bf05270 */
[----:B------:R-:W-:Y:S05]  /*0880*/  @!P0 EXIT ;  /* 0x000000000000894d */ /* 0x000fea0003800000 */
[----:B-1--4-:R-:W1:Y:S01]  /*0890*/  LDC.64 R4, c[0x0][0x3b0] ;  /* 0x0000ec00ff047b82 */ /* 0x012e620000000a00 */
[----:B------:R-:W3:Y:S01]  /*08a0*/  LDCU.128 UR68, c[0x3][URZ] ;  /* 0x00c00000ff4477ac */ /* 0x000ee20008000c00 */
[----:B------:R-:W4:Y:S01]  /*08b0*/  LDCU.128 UR64, c[0x3][0x10] ;  /* 0x00c00200ff4077ac */ /* 0x000f220008000c00 */
[----:B------:R-:W0:Y:S01]  /*08c0*/  LDCU.128 UR60, c[0x3][0x20] ;  /* 0x00c00400ff3c77ac */ /* 0x000e220008000c00 */
[----:B------:R-:W0:Y:S01]  /*08d0*/  LDCU.128 UR56, c[0x3][0x30] ;  /* 0x00c00600ff3877ac */ /* 0x000e220008000c00 */
[----:B------:R-:W0:Y:S01]  /*08e0*/  LDCU.128 UR52, c[0x3][0x40] ;  /* 0x00c00800ff3477ac */ /* 0x000e220008000c00 */
[----:B------:R-:W0:Y:S01]  /*08f0*/  LDCU.128 UR48, c[0x3][0x50] ;  /* 0x00c00a00ff3077ac */ /* 0x000e220008000c00 */
[----:B-1----:R-:W5:Y:S01]  /*0900*/  LDG.E R4, desc[UR8][R4.64] ;  /* 0x0000000804047981 */ /* 0x002f62000c1e1900 */
[----:B------:R-:W-:Y:S01]  /*0910*/  BSSY.RECONVERGENT B0, `(.L_x_6) ;  /* 0x00014c1000007945 */ /* 0x000fe20003800200 */
[----:B------:R-:W-:Y:S01]  /*0920*/  IMAD.MOV.U32 R25, RZ, RZ, RZ ;  /* 0x000000ffff197224 */ /* 0x000fe200078e00ff */
[----:B------:R-:W1:Y:S01]  /*0930*/  LDCU.128 UR44, c[0x3][0x60] ;  /* 0x00c00c00ff2c77ac */ /* 0x000e620008000c00 */
[----:B------:R-:W0:Y:S01]  /*0940*/  LDCU.128 UR40, c[0x3][0x70] ;  /* 0x00c00e00ff2877ac */ /* 0x000e220008000c00 */
[----:B------:R-:W0:Y:S01]  /*0950*/  LDCU.128 UR36, c[0x3][0x80] ;  /* 0x00c01000ff2477ac */ /* 0x000e220008000c00 */
[----:B------:R-:W0:Y:S01]  /*0960*/  LDCU.128 UR32, c[0x3][0x90] ;  /* 0x00c01200ff2077ac */ /* 0x000e220008000c00 */
[----:B------:R-:W0:Y:S01]  /*0970*/  LDCU.128 UR28, c[0x3][0xa0] ;  /* 0x00c01400ff1c77ac */ /* 0x000e220008000c00 */
[----:B------:R-:W0:Y:S01]  /*0980*/  LDCU.128 UR24, c[0x3][0xb0] ;  /* 0x00c01600ff1877ac */ /* 0x000e220008000c00 */
[----:B------:R-:W0:Y:S01]  /*0990*/  LDCU.128 UR20, c[0x3][0xc0] ;  /* 0x00c01800ff1477ac */ /* 0x000e220008000c00 */
[----:B------:R-:W0:Y:S01]  /*09a0*/  LDCU.128 UR16, c[0x3][0xd0] ;  /* 0x00c01a00ff1077ac */ /* 0x000e220008000c00 */
[----:B------:R-:W0:Y:S01]  /*09b0*/  LDCU.128 UR12, c[0x3][0xe0] ;  /* 0x00c01c00ff0c77ac */ /* 0x000e220008000c00 */
[----:B------:R-:W0:Y:S02]  /*09c0*/  LDCU.128 UR4, c[0x3][0xf0] ;  /* 0x00c01e00ff0477ac */ /* 0x000e240008000c00 */
[----:B01-345:R-:W-:-:S13]  /*09d0*/  ISETP.NE.AND P1, PT, R4, -0x1, PT ;  /* 0xffffffff0400780c */ /* 0x03bfda0003f25270 */
.L_x_35:
[----:B0-----:R-:W-:Y:S05]  /*09e0*/  @P1 EXIT ;  /* 0x000000000000194d */ /* 0x001fea0003800000 */
[----:B--2---:R-:W0:Y:S01]  /*09f0*/  LDC.64 R12, c[0x0][0x388] ;  /* 0x0000e200ff0c7b82 */ /* 0x004e220000000a00 */
[--C-:B------:R-:W-:Y:S01]  /*0a00*/  SHF.R.U32.HI R0, RZ, 0x8, R3.reuse ;  /* 0x00000008ff007819 */ /* 0x100fe20000011603 */
[----:B------:R-:W-:Y:S01]  /*0a10*/  IMAD.MOV.U32 R8, RZ, RZ, 0x510e527f ;  /* 0x510e527fff087424 */ /* 0x000fe200078e00ff */
[--C-:B------:R-:W-:Y:S01]  /*0a20*/  SHF.R.U32.HI R2, RZ, 0x10, R3.reuse ;  /* 0x00000010ff027819 */ /* 0x100fe20000011603 */
[----:B------:R-:W-:Y:S01]  /*0a30*/  IMAD.MOV.U32 R9, RZ, RZ, -0x64fa9774 ;  /* 0x9b05688cff097424 */ /* 0x000fe200078e00ff */
[----:B------:R-:W-:Y:S01]  /*0a40*/  SHF.R.U32.HI R14, RZ, 0x18, R3 ;  /* 0x00000018ff0e7819 */ /* 0x000fe20000011603 */
[----:B------:R-:W-:Y:S02]  /*0a50*/  IMAD.MOV.U32 R10, RZ, RZ, 0x1f83d9ab ;  /* 0x1f83d9abff0a7424 */ /* 0x000fe400078e00ff */
[----:B------:R-:W-:Y:S02]  /*0a60*/  IMAD.MOV.U32 R11, RZ, RZ, 0x5be0cd19 ;  /* 0x5be0cd19ff0b7424 */ /* 0x000fe400078e00ff */
[----:B------:R-:W-:-:S02]  /*0a70*/  IMAD.MOV.U32 R4, RZ, RZ, 0x6a09e667 ;  /* 0x6a09e667ff047424 */ /* 0x000fc400078e00ff */
[----:B------:R-:W-:Y:S02]  /*0a80*/  IMAD.MOV.U32 R5, RZ, RZ, -0x4498517b ;  /* 0xbb67ae85ff057424 */ /* 0x000fe400078e00ff */
[----:B------:R-:W-:Y:S02]  /*0a90*/  IMAD.MOV.U32 R6, RZ, RZ, 0x3c6ef372 ;  /* 0x3c6ef372ff067424 */ /* 0x000fe400078e00ff */
[----:B------:R-:W-:Y:S02]  /*0aa0*/  IMAD.MOV.U32 R7, RZ, RZ, -0x5ab00ac6 ;  /* 0xa54ff53aff077424 */ /* 0x000fe400078e00ff */
[----:B0-----:R-:W-:Y:S01]  /*0ab0*/  IMAD.IADD R15, R1, 0x1, R12 ;  /* 0x00000001010f7824 */ /* 0x001fe200078e020c */
[----:B------:R-:W-:-:S04]  /*0ac0*/  IADD3 R12, P0, PT, R12, 0x4, RZ ;  /* 0x000000040c0c7810 */ /* 0x000fc80007f1e0ff */
[----:B------:R-:W-:Y:S04]  /*0ad0*/  STL.U8 [R15+0x11], R0 ;  /* 0x000011000f007387 */ /* 0x000fe80000100000 */
[----:B------:R0:W-:Y:S04]  /*0ae0*/  STL.U8 [R15+0x12], R2 ;  /* 0x000012020f007387 */ /* 0x0001e80000100000 */
[----:B------:R-:W-:Y:S04]  /*0af0*/  STL.U8 [R15+0x13], R14 ;  /* 0x0000130e0f007387 */ /* 0x000fe80000100000 */
[----:B------:R-:W-:Y:S01]  /*0b00*/  STL.U8 [R15+0x10], R3 ;  /* 0x000010030f007387 */ /* 0x000fe20000100000 */
[----:B0-----:R-:W-:Y:S01]  /*0b10*/  IMAD.X R2, RZ, RZ, R13, P0 ;  /* 0x000000ffff027224 */ /* 0x001fe200000e060d */
[----:B------:R-:W-:-:S02]  /*0b20*/  ISETP.NE.U32.AND P0, PT, R12, RZ, PT ;  /* 0x000000ff0c00720c */ /* 0x000fc40003f05070 */
[----:B------:R-:W-:Y:S02]  /*0b30*/  STL.128 [R1+0x1f0], R8 ;  /* 0x0001f00801007387 */ /* 0x000fe40000100c00 */
[----:B------:R-:W-:Y:S02]  /*0b40*/  ISETP.NE.AND.EX P0, PT, R2, RZ, PT, P0 ;  /* 0x000000ff0200720c */ /* 0x000fe40003f05300 */
[----:B------:R-:W-:Y:S04]  /*0b50*/  STL [R1+0x1d0], RZ ;  /* 0x0001d0ff01007387 */ /* 0x000fe80000100800 */
[----:B------:R-:W-:Y:S04]  /*0b60*/  STL.64 [R1+0x1d8], RZ ;  /* 0x0001d8ff01007387 */ /* 0x000fe80000100a00 */
[----:B------:R0:W-:Y:S02]  /*0b70*/  STL.128 [R1+0x1e0], R4 ;  /* 0x0001e00401007387 */ /* 0x0001e40000100c00 */
[----:B0-----:R-:W-:Y:S01]  /*0b80*/  IMAD.MOV.U32 R4, RZ, RZ, RZ ;  /* 0x000000ffff047224 */ /* 0x001fe200078e00ff */
[----:B------:R-:W-:Y:S06]  /*0b90*/  @!P0 BRA `(.L_x_7) ;  /* 0x00000060009c8947 */ /* 0x000fec0003800000 */
[----:B------:R-:W-:Y:S02]  /*0ba0*/  IMAD.MOV.U32 R0, RZ, RZ, R12 ;  /* 0x000000ffff007224 */ /* 0x000fe400078e000c */
[----:B------:R-:W-:Y:S02]  /*0bb0*/  IMAD.MOV.U32 R4, RZ, RZ, RZ ;  /* 0x000000ffff047224 */ /* 0x000fe400078e00ff */
[----:B------:R-:W-:-:S07]  /*0bc0*/  IMAD.MOV.U32 R38, RZ, RZ, R24 ;  /* 0x000000ffff267224 */ /* 0x000fce00078e0018 */
.L_x_10:
[----:B------:R-:W2:Y:S01]  /*0bd0*/  LDL.U8 R5, [R38] ;  /* 0x0000000026057983 */ /* 0x000ea20000100000 */
[----:B------:R-:W-:-:S05]  /*0be0*/  IMAD.IADD R6, R1, 0x1, R4 ;  /* 0x0000000101067824 */ /* 0x000fca00078e0204 */
[----:B0-2---:R0:W-:Y:S04]  /*0bf0*/  STL.U8 [R6+0x190], R5 ;  /* 0x0001900506007387 */ /* 0x0051e80000100000 */
[----:B------:R-:W2:Y:S01]  /*0c00*/  LDL R4, [R1+0x1d0] ;  /* 0x0001d00001047983 */ /* 0x000ea20000100800 */
[----:B------:R-:W-:Y:S01]  /*0c10*/  IADD3 R0, P0, PT, R0, -0x1, RZ ;  /* 0xffffffff00007810 */ /* 0x000fe20007f1e0ff */
[----:B------:R-:W-:Y:S03]  /*0c20*/  BSSY.RECONVERGENT B1, `(.L_x_8) ;  /* 0x000061c000017945 */ /* 0x000fe60003800200 */
[----:B------:R-:W-:Y:S02]  /*0c30*/  IADD3.X R2, PT, PT, R2, -0x1, RZ, P0, !PT ;  /* 0xffffffff02027810 */ /* 0x000fe400007fe4ff */
[----:B------:R-:W-:-:S04]  /*0c40*/  ISETP.NE.U32.AND P0, PT, R0, RZ, PT ;  /* 0x000000ff0000720c */ /* 0x000fc80003f05070 */
[----:B------:R-:W-:Y:S01]  /*0c50*/  ISETP.NE.AND.EX P0, PT, R2, RZ, PT, P0 ;  /* 0x000000ff0200720c */ /* 0x000fe20003f05300 */
[----:B--2---:R-:W-:-:S05]  /*0c60*/  VIADD R4, R4, 0x1 ;  /* 0x0000000104047836 */ /* 0x004fca0000000000 */
[----:B------:R0:W-:Y:S01]  /*0c70*/  STL [R1+0x1d0], R4 ;  /* 0x0001d00401007387 */ /* 0x0001e20000100800 */
[----:B------:R-:W-:-:S13]  /*0c80*/  ISETP.NE.AND P2, PT, R4, 0x40, PT ;  /* 0x000000400400780c */ /* 0x000fda0003f45270 */
[----:B0-----:R-:W-:Y:S05]  /*0c90*/  @P2 BRA `(.L_x_9) ;  /* 0x0000006000502947 */ /* 0x001fea0003800000 */
[----:B------:R-:W2:Y:S04]  /*0ca0*/  LDL.128 R28, [R1+0x190] ;  /* 0x00019000011c7983 */ /* 0x000ea80000100c00 */
[----:B------:R-:W3:Y:S04]  /*0cb0*/  LDL.128 R8, [R1+0x1f0] ;  /* 0x0001f00001087983 */ /* 0x000ee80000100c00 */
[----:B------:R-:W4:Y:S04]  /*0cc0*/  LDL.128 R4, [R1+0x1e0] ;  /* 0x0001e00001047983 */ /* 0x000f280000100c00 */
[----:B------:R-:W5:Y:S04]  /*0cd0*/  LDL.128 R16, [R1+0x1b0] ;  /* 0x0001b00001107983 */ /* 0x000f680000100c00 */
[----:B------:R-:W5:Y:S04]  /*0ce0*/  LDL.128 R20, [R1+0x1c0] ;  /* 0x0001c00001147983 */ /* 0x000f680000100c00 */
[----:B------:R-:W5:Y:S01]  /*0cf0*/  LDL.128 R12, [R1+0x1a0] ;  /* 0x0001a000010c7983 */ /* 0x000f620000100c00 */
[----:B--2---:R-:W-:-:S02]  /*0d00*/  PRMT R36, R28, 0x7771, RZ ;  /* 0x000077711c247816 */ /* 0x004fc400000000ff */
[C---:B------:R-:W-:Y:S02]  /*0d10*/  PRMT R35, R29.reuse, 0x7771, RZ ;  /* 0x000077711d237816 */ /* 0x040fe400000000ff */
[----:B------:R-:W-:Y:S01]  /*0d20*/  PRMT R37, R30, 0x7771, RZ ;  /* 0x000077711e257816 */ /* 0x000fe200000000ff */
[----:B------:R-:W-:Y:S01]  /*0d30*/  IMAD.U32 R36, R36, 0x10000, RZ ;  /* 0x0001000024247824 */ /* 0x000fe200078e00ff */
[----:B------:R-:W-:Y:S01]  /*0d40*/  PRMT R34, R29, 0x7770, RZ ;  /* 0x000077701d227816 */ /* 0x000fe200000000ff */
[----:B------:R-:W-:Y:S01]  /*0d50*/  IMAD.U32 R35, R35, 0x10000, RZ ;  /* 0x0001000023237824 */ /* 0x000fe200078e00ff */
[----:B------:R-:W-:Y:S01]  /*0d60*/  PRMT R27, R29, 0x7772, RZ ;  /* 0x000077721d1b7816 */ /* 0x000fe200000000ff */
[----:B------:R-:W-:Y:S01]  /*0d70*/  IMAD.U32 R37, R37, 0x10000, RZ ;  /* 0x0001000025257824 */ /* 0x000fe200078e00ff */
[----:B------:R-:W-:Y:S02]  /*0d80*/  PRMT R26, R29, 0x7773, RZ ;  /* 0x000077731d1a7816 */ /* 0x000fe400000000ff */
[C---:B------:R-:W-:Y:S01]  /*0d90*/  PRMT R33, R28.reuse, 0x7770, RZ ;  /* 0x000077701c217816 */ /* 0x040fe200000000ff */
[----:B------:R-:W-:Y:S01]  /*0da0*/  IMAD.SHL.U32 R27, R27, 0x100, RZ ;  /* 0x000001001b1b7824 */ /* 0x000fe200078e00ff */
[----:B------:R-:W-:-:S02]  /*0db0*/  PRMT R32, R28, 0x7772, RZ ;  /* 0x000077721c207816 */ /* 0x000fc400000000ff */
[C---:B------:R-:W-:Y:S02]  /*0dc0*/  PRMT R29, R30.reuse, 0x7770, RZ ;  /* 0x000077701e1d7816 */ /* 0x040fe400000000ff */
[----:B------:R-:W-:Y:S01]  /*0dd0*/  PRMT R39, R30, 0x7772, RZ ;  /* 0x000077721e277816 */ /* 0x000fe200000000ff */
[----:B------:R-:W-:Y:S01]  /*0de0*/  IMAD.SHL.U32 R32, R32, 0x100, RZ ;  /* 0x0000010020207824 */ /* 0x000fe200078e00ff */
[----:B------:R-:W-:Y:S02]  /*0df0*/  PRMT R46, R30, 0x7773, RZ ;  /* 0x000077731e2e7816 */ /* 0x000fe400000000ff */
[----:B------:R-:W-:Y:S02]  /*0e00*/  LOP3.LUT R36, R36, 0xff0000, RZ, 0xc0, !PT ;  /* 0x00ff000024247812 */ /* 0x000fe400078ec0ff */
[----:B------:R-:W-:Y:S02]  /*0e10*/  LOP3.LUT R35, R35, 0xff0000, RZ, 0xc0, !PT ;  /* 0x00ff000023237812 */ /* 0x000fe400078ec0ff */
[----:B------:R-:W-:Y:S01]  /*0e20*/  PRMT R40, R31, 0x7771, RZ ;  /* 0x000077711f287816 */ /* 0x000fe200000000ff */
[----:B------:R-:W-:Y:S01]  /*0e30*/  IMAD R33, R33, 0x1000000, R36 ;  /* 0x0100000021217824 */ /* 0x000fe200078e0224 */
[C---:B------:R-:W-:Y:S01]  /*0e40*/  PRMT R42, R31.reuse, 0x7770, RZ ;  /* 0x000077701f2a7816 */ /* 0x040fe200000000ff */
[----:B------:R-:W-:Y:S01]  /*0e50*/  IMAD R34, R34, 0x1000000, R35 ;  /* 0x0100000022227824 */ /* 0x000fe200078e0223 */
[----:B------:R-:W-:-:S02]  /*0e60*/  PRMT R30, R31, 0x7772, RZ ;  /* 0x000077721f1e7816 */ /* 0x000fc400000000ff */
[----:B------:R-:W-:Y:S02]  /*0e70*/  PRMT R41, R31, 0x7773, RZ ;  /* 0x000077731f297816 */ /* 0x000fe400000000ff */
[----:B------:R-:W-:Y:S02]  /*0e80*/  LOP3.LUT R44, R37, 0xff0000, RZ, 0xc0, !PT ;  /* 0x00ff0000252c7812 */ /* 0x000fe400078ec0ff */
[C-C-:B---3--:R-:W-:Y:S02]  /*0e90*/  SHF.L.W.U32.HI R31, R8.reuse, 0x1a, R8.reuse ;  /* 0x0000001a081f7819 */ /* 0x148fe40000010e08 */
[C---:B------:R-:W-:Y:S01]  /*0ea0*/  SHF.L.W.U32.HI R48, R8.reuse, 0x15, R8 ;  /* 0x0000001508307819 */ /* 0x040fe20000010e08 */
[----:B------:R-:W-:Y:S01]  /*0eb0*/  IMAD R29, R29, 0x1000000, R44 ;  /* 0x010000001d1d7824 */ /* 0x000fe200078e022c */
[----:B------:R-:W-:Y:S02]  /*0ec0*/  SHF.L.W.U32.HI R37, R8, 0x7, R8 ;  /* 0x0000000708257819 */ /* 0x000fe40000010e08 */
[----:B------:R-:W-:-:S02]  /*0ed0*/  PRMT R28, R28, 0x7773, RZ ;  /* 0x000077731c1c7816 */ /* 0x000fc400000000ff */
[----:B------:R-:W-:Y:S01]  /*0ee0*/  LOP3.LUT R48, R37, R31, R48, 0x96, !PT ;  /* 0x0000001f25307212 */ /* 0x000fe200078e9630 */
[----:B------:R-:W-:Y:S01]  /*0ef0*/  IMAD.U32 R31, R40, 0x10000, RZ ;  /* 0x00010000281f7824 */ /* 0x000fe200078e00ff */
[----:B------:R-:W-:Y:S02]  /*0f00*/  LOP3.LUT R35, R10, R8, R9, 0xb8, !PT ;  /* 0x000000080a237212 */ /* 0x000fe400078eb809 */
[----:B------:R-:W-:Y:S01]  /*0f10*/  LOP3.LUT R40, R28, R33, R32, 0xfe, !PT ;  /* 0x000000211c287212 */ /* 0x000fe200078efe20 */
[----:B------:R-:W-:Y:S01]  /*0f20*/  IMAD.SHL.U32 R28, R39, 0x100, RZ ;  /* 0x00000100271c7824 */ /* 0x000fe200078e00ff */
[----:B------:R-:W-:Y:S02]  /*0f30*/  IADD3 R35, PT, PT, R48, R35, R11 ;  /* 0x0000002330237210 */ /* 0x000fe40007ffe00b */
[----:B------:R-:W-:Y:S02]  /*0f40*/  LOP3.LUT R27, R34, R27, RZ, 0xfc, !PT ;  /* 0x0000001b221b7212 */ /* 0x000fe400078efcff */
[----:B------:R-:W-:-:S02]  /*0f50*/  IADD3 R44, PT, PT, R40, UR68, R35 ;  /* 0x00000044282c7c10 */ /* 0x000fc4000fffe023 */
[----:B------:R-:W-:Y:S02]  /*0f60*/  LOP3.LUT R31, R31, 0xff0000, RZ, 0xc0, !PT ;  /* 0x00ff00001f1f7812 */ /* 0x000fe400078ec0ff */
[----:B------:R-:W-:Y:S01]  /*0f70*/  LOP3.LUT R45, R27, R26, RZ, 0xfc, !PT ;  /* 0x0000001a1b2d7212 */ /* 0x000fe200078efcff */
[----:B----4-:R-:W-:Y:S01]  /*0f80*/  IMAD.IADD R43, R44, 0x1, R7 ;  /* 0x000000012c2b7824 */ /* 0x010fe200078e0207 */
[----:B------:R-:W-:Y:S01]  /*0f90*/  LOP3.LUT R29, R29, R28, RZ, 0xfc, !PT ;  /* 0x0000001c1d1d7212 */ /* 0x000fe200078efcff */
[----:B------:R-:W-:Y:S01]  /*0fa0*/  IMAD R31, R42, 0x1000000, R31 ;  /* 0x010000002a1f7824 */ /* 0x000fe200078e021f */
[--C-:B------:R-:W-:Y:S01]  /*0fb0*/  SHF.L.W.U32.HI R28, R27, 0xe, R45.reuse ;  /* 0x0000000e1b1c7819 */ /* 0x100fe20000010e2d */
[----:B------:R-:W-:Y:S01]  /*0fc0*/  IMAD.SHL.U32 R26, R30, 0x100, RZ ;  /* 0x000001001e1a7824 */ /* 0x000fe200078e00ff */
[--C-:B------:R-:W-:Y:S02]  /*0fd0*/  SHF.L.W.U32.HI R39, R45, 0x19, R45.reuse ;  /* 0x000000192d277819 */ /* 0x100fe40000010e2d */
[----:B------:R-:W-:-:S02]  /*0fe0*/  SHF.R.U32.HI R27, RZ, 0x3, R45 ;  /* 0x00000003ff1b7819 */ /* 0x000fc4000001162d */
[C-C-:B------:R-:W-:Y:S02]  /*0ff0*/  SHF.L.W.U32.HI R30, R43.reuse, 0x1a, R43.reuse ;  /* 0x0000001a2b1e7819 */ /* 0x140fe40000010e2b */
[C-C-:B------:R-:W-:Y:S02]  /*1000*/  SHF.L.W.U32.HI R33, R43.reuse, 0x15, R43.reuse ;  /* 0x000000152b217819 */ /* 0x140fe40000010e2b */
[----:B------:R-:W-:Y:S02]  /*1010*/  SHF.L.W.U32.HI R32, R43, 0x7, R43 ;  /* 0x000000072b207819 */ /* 0x000fe40000010e2b */
[----:B------:R-:W-:Y:S02]  /*1020*/  LOP3.LUT R46, R29, R46, RZ, 0xfc, !PT ;  /* 0x0000002e1d2e7212 */ /* 0x000fe400078efcff */
[----:B------:R-:W-:Y:S02]  /*1030*/  LOP3.LUT R26, R31, R26, RZ, 0xfc, !PT ;  /* 0x0000001a1f1a7212 */ /* 0x000fe400078efcff */
[----:B------:R-:W-:-:S02]  /*1040*/  LOP3.LUT R39, R27, R39, R28, 0x96, !PT ;  /* 0x000000271b277212 */ /* 0x000fc400078e961c */
[----:B------:R-:W-:Y:S02]  /*1050*/  LOP3.LUT R33, R32, R30, R33, 0x96, !PT ;  /* 0x0000001e20217212 */ /* 0x000fe400078e9621 */
[C-C-:B------:R-:W-:Y:S02]  /*1060*/  SHF.L.W.U32.HI R28, R4.reuse, 0x1e, R4.reuse ;  /* 0x0000001e041c7819 */ /* 0x140fe40000010e04 */
[C-C-:B------:R-:W-:Y:S02]  /*1070*/  SHF.L.W.U32.HI R31, R4.reuse, 0x13, R4.reuse ;  /* 0x00000013041f7819 */ /* 0x140fe40000010e04 */
[----:B------:R-:W-:Y:S02]  /*1080*/  SHF.L.W.U32.HI R30, R4, 0xa, R4 ;  /* 0x0000000a041e7819 */ /* 0x000fe40000010e04 */
[--C-:B------:R-:W-:Y:S02]  /*1090*/  SHF.L.W.U32.HI R29, R29, 0xe, R46.reuse ;  /* 0x0000000e1d1d7819 */ /* 0x100fe40000010e2e */
[----:B------:R-:W-:-:S02]  /*10a0*/  SHF.L.W.U32.HI R36, R46, 0x19, R46 ;  /* 0x000000192e247819 */ /* 0x000fc40000010e2e */
[----:B------:R-:W-:Y:S02]  /*10b0*/  SHF.R.U32.HI R27, RZ, 0x3, R46 ;  /* 0x00000003ff1b7819 */ /* 0x000fe4000001162e */
[----:B------:R-:W-:Y:S02]  /*10c0*/  LOP3.LUT R32, R9, R43, R8, 0xb8, !PT ;  /* 0x0000002b09207212 */ /* 0x000fe400078eb808 */
[----:B------:R-:W-:Y:S02]  /*10d0*/  LOP3.LUT R41, R26, R41, RZ, 0xfc, !PT ;  /* 0x000000291a297212 */ /* 0x000fe400078efcff */
[----:B------:R-:W-:Y:S02]  /*10e0*/  LOP3.LUT R31, R30, R28, R31, 0x96, !PT ;  /* 0x0000001c1e1f7212 */ /* 0x000fe400078e961f */
[----:B------:R-:W-:Y:S02]  /*10f0*/  LOP3.LUT R36, R27, R36, R29, 0x96, !PT ;  /* 0x000000241b247212 */ /* 0x000fe400078e961d */
[----:B------:R-:W-:-:S02]  /*1100*/  IADD3 R32, PT, PT, R33, R32, R10 ;  /* 0x0000002021207210 */ /* 0x000fc40007ffe00a */
[----:B------:R-:W-:Y:S02]  /*1110*/  LOP3.LUT R30, R5, R6, R4, 0xe8, !PT ;  /* 0x00000006051e7212 */ /* 0x000fe400078ee804 */
[--C-:B------:R-:W-:Y:S02]  /*1120*/  SHF.L.W.U32.HI R27, R26, 0xe, R41.reuse ;  /* 0x0000000e1a1b7819 */ /* 0x100fe40000010e29 */
[--C-:B------:R-:W-:Y:S02]  /*1130*/  SHF.L.W.U32.HI R42, R41, 0x19, R41.reuse ;  /* 0x00000019292a7819 */ /* 0x100fe40000010e29 */
[----:B------:R-:W-:Y:S02]  /*1140*/  SHF.R.U32.HI R28, RZ, 0x3, R41 ;  /* 0x00000003ff1c7819 */ /* 0x000fe40000011629 */
[----:B-----5:R-:W-:Y:S02]  /*1150*/  PRMT R26, R17, 0x7771, RZ ;  /* 0x00007771111a7816 */ /* 0x020fe400000000ff */
[----:B------:R-:W-:-:S02]  /*1160*/  IADD3 R29, PT, PT, R45, UR69, R32 ;  /* 0x000000452d1d7c10 */ /* 0x000fc4000fffe020 */
[----:B------:R-:W-:Y:S02]  /*1170*/  IADD3 R44, PT, PT, R44, R31, R30 ;  /* 0x0000001f2c2c7210 */ /* 0x000fe40007ffe01e */
[----:B------:R-:W-:Y:S01]  /*1180*/  LOP3.LUT R42, R28, R42, R27, 0x96, !PT ;  /* 0x0000002a1c2a7212 */ /* 0x000fe200078e961b */
[----:B------:R-:W-:Y:S01]  /*1190*/  IMAD.U32 R27, R26, 0x10000, RZ ;  /* 0x000100001a1b7824 */ /* 0x000fe200078e00ff */
[C---:B------:R-:W-:Y:S01]  /*11a0*/  SHF.L.W.U32.HI R26, R44.reuse, 0x1e, R44 ;  /* 0x0000001e2c1a7819 */ /* 0x040fe20000010e2c */
[----:B------:R-:W-:Y:S01]  /*11b0*/  IMAD.IADD R37, R29, 0x1, R6 ;  /* 0x000000011d257824 */ /* 0x000fe200078e0206 */
[C-C-:B------:R-:W-:Y:S02]  /*11c0*/  SHF.L.W.U32.HI R31, R44.reuse, 0x13, R44.reuse ;  /* 0x000000132c1f7819 */ /* 0x140fe40000010e2c */
[----:B------:R-:W-:Y:S02]  /*11d0*/  SHF.L.W.U32.HI R28, R44, 0xa, R44 ;  /* 0x0000000a2c1c7819 */ /* 0x000fe40000010e2c */
[----:B------:R-:W-:-:S02]  /*11e0*/  LOP3.LUT R27, R27, 0xff0000, RZ, 0xc0, !PT ;  /* 0x00ff00001b1b7812 */ /* 0x000fc400078ec0ff */
[----:B------:R-:W-:Y:S02]  /*11f0*/  LOP3.LUT R28, R28, R26, R31, 0x96, !PT ;  /* 0x0000001a1c1c7212 */ /* 0x000fe400078e961f */
[----:B------:R-:W-:Y:S02]  /*1200*/  PRMT R26, R17, 0x7770, RZ ;  /* 0x00007770111a7816 */ /* 0x000fe400000000ff */
[C-C-:B------:R-:W-:Y:S02]  /*1210*/  SHF.L.W.U32.HI R30, R37.reuse, 0x1a, R37.reuse ;  /* 0x0000001a251e7819 */ /* 0x140fe40000010e25 */
[C---:B------:R-:W-:Y:S01]  /*1220*/  SHF.L.W.U32.HI R33, R37.reuse, 0x15, R37 ;  /* 0x0000001525217819 */ /* 0x040fe20000010e25 */
[----:B------:R-:W-:Y:S01]  /*1230*/  IMAD R27, R26, 0x1000000, R27 ;  /* 0x010000001a1b7824 */ /* 0x000fe200078e021b */
[----:B------:R-:W-:Y:S02]  /*1240*/  SHF.L.W.U32.HI R32, R37, 0x7, R37 ;  /* 0x0000000725207819 */ /* 0x000fe40000010e25 */
[----:B------:R-:W-:-:S02]  /*1250*/  PRMT R26, R17, 0x7772, RZ ;  /* 0x00007772111a7816 */ /* 0x000fc400000000ff */
[----:B------:R-:W-:Y:S02]  /*1260*/  LOP3.LUT R32, R32, R30, R33, 0x96, !PT ;  /* 0x0000001e20207212 */ /* 0x000fe400078e9621 */
[----:B------:R-:W-:Y:S02]  /*1270*/  LOP3.LUT R30, R4, R5, R44, 0xe8, !PT ;  /* 0x00000005041e7212 */ /* 0x000fe400078ee82c */
[----:B------:R-:W-:Y:S02]  /*1280*/  LOP3.LUT R31, R8, R37, R43, 0xb8, !PT ;  /* 0x00000025081f7212 */ /* 0x000fe400078eb82b */
[----:B------:R-:W-:Y:S01]  /*1290*/  IADD3 R29, PT, PT, R29, R28, R30 ;  /* 0x0000001c1d1d7210 */ /* 0x000fe20007ffe01e */
[----:B------:R-:W-:Y:S01]  /*12a0*/  IMAD.SHL.U32 R28, R26, 0x100, RZ ;  /* 0x000001001a1c7824 */ /* 0x000fe200078e00ff */
[----:B------:R-:W-:Y:S02]  /*12b0*/  IADD3 R31, PT, PT, R32, R31, R9 ;  /* 0x0000001f201f7210 */ /* 0x000fe40007ffe009 */
[----:B------:R-:W-:-:S02]  /*12c0*/  PRMT R30, R18, 0x7771, RZ ;  /* 0x00007771121e7816 */ /* 0x000fc400000000ff */
[----:B------:R-:W-:Y:S02]  /*12d0*/  IADD3 R26, PT, PT, R46, UR70, R31 ;  /* 0x000000462e1a7c10 */ /* 0x000fe4000fffe01f */
[----:B------:R-:W-:Y:S01]  /*12e0*/  LOP3.LUT R28, R27, R28, RZ, 0xfc, !PT ;  /* 0x0000001c1b1c7212 */ /* 0x000fe200078efcff */
[----:B------:R-:W-:Y:S01]  /*12f0*/  IMAD.U32 R27, R30, 0x10000, RZ ;  /* 0x000100001e1b7824 */ /* 0x000fe200078e00ff */
[--C-:B------:R-:W-:Y:S01]  /*1300*/  SHF.L.W.U32.HI R32, R29, 0x1e, R29.reuse ;  /* 0x0000001e1d207819 */ /* 0x100fe20000010e1d */
[----:B------:R-:W-:Y:S01]  /*1310*/  IMAD.IADD R30, R5, 0x1, R26 ;  /* 0x00000001051e7824 */ /* 0x000fe200078e021a */
[C-C-:B------:R-:W-:Y:S02]  /*1320*/  SHF.L.W.U32.HI R33, R29.reuse, 0x13, R29.reuse ;  /* 0x000000131d217819 */ /* 0x140fe40000010e1d */
[----:B------:R-:W-:Y:S02]  /*1330*/  SHF.L.W.U32.HI R31, R29, 0xa, R29 ;  /* 0x0000000a1d1f7819 */ /* 0x000fe40000010e1d */
[----:B------:R-:W-:-:S02]  /*1340*/  PRMT R17, R17, 0x7773, RZ ;  /* 0x0000777311117816 */ /* 0x000fc400000000ff */
[----:B------:R-:W-:Y:S02]  /*1350*/  LOP3.LUT R31, R31, R32, R33, 0x96, !PT ;  /* 0x000000201f1f7212 */ /* 0x000fe400078e9621 */
[C---:B------:R-:W-:Y:S02]  /*1360*/  PRMT R32, R18.reuse, 0x7770, RZ ;  /* 0x0000777012207816 */ /* 0x040fe400000000ff */
[----:B------:R-:W-:Y:S02]  /*1370*/  LOP3.LUT R33, R27, 0xff0000, RZ, 0xc0, !PT ;  /* 0x00ff00001b217812 */ /* 0x000fe400078ec0ff */
[----:B------:R-:W-:Y:S02]  /*1380*/  PRMT R27, R18, 0x7772, RZ ;  /* 0x00007772121b7816 */ /* 0x000fe400000000ff */
[--C-:B------:R-:W-:Y:S01]  /*1390*/  SHF.L.W.U32.HI R34, R30, 0x1a, R30.reuse ;  /* 0x0000001a1e227819 */ /* 0x100fe20000010e1e */
[----:B------:R-:W-:Y:S01]  /*13a0*/  IMAD R32, R32, 0x1000000, R33 ;  /* 0x0100000020207824 */ /* 0x000fe200078e0221 */
[C-C-:B------:R-:W-:Y:S01]  /*13b0*/  SHF.L.W.U32.HI R35, R30.reuse, 0x15, R30.reuse ;  /* 0x000000151e237819 */ /* 0x140fe20000010e1e */
[----:B------:R-:W-:Y:S01]  /*13c0*/  IMAD.SHL.U32 R27, R27, 0x100, RZ ;  /* 0x000001001b1b7824 */ /* 0x000fe200078e00ff */
[----:B------:R-:W-:-:S02]  /*13d0*/  SHF.L.W.U32.HI R47, R30, 0x7, R30 ;  /* 0x000000071e2f7819 */ /* 0x000fc40000010e1e */
[----:B------:R-:W-:Y:S02]  /*13e0*/  LOP3.LUT R33, R44, R4, R29, 0xe8, !PT ;  /* 0x000000042c217212 */ /* 0x000fe400078ee81d */
[----:B------:R-:W-:Y:S02]  /*13f0*/  LOP3.LUT R17, R28, R17, RZ, 0xfc, !PT ;  /* 0x000000111c117212 */ /* 0x000fe400078efcff */
[----:B------:R-:W-:Y:S02]  /*1400*/  LOP3.LUT R35, R47, R34, R35, 0x96, !PT ;  /* 0x000000222f237212 */ /* 0x000fe400078e9623 */
[----:B------:R-:W-:Y:S02]  /*1410*/  LOP3.LUT R34, R43, R30, R37, 0xb8, !PT ;  /* 0x0000001e2b227212 */ /* 0x000fe400078eb825 */
[----:B------:R-:W-:Y:S02]  /*1420*/  IADD3 R31, PT, PT, R26, R31, R33 ;  /* 0x0000001f1a1f7210 */ /* 0x000fe40007ffe021 */
[----:B------:R-:W-:-:S02]  /*1430*/  SHF.L.W.U32.HI R33, R28, 0xe, R17 ;  /* 0x0000000e1c217819 */ /* 0x000fc40000010e11 */
[----:B------:R-:W-:Y:S02]  /*1440*/  LOP3.LUT R27, R32, R27, RZ, 0xfc, !PT ;  /* 0x0000001b201b7212 */ /* 0x000fe400078efcff */
[----:B------:R-:W-:Y:S02]  /*1450*/  PRMT R18, R18, 0x7773, RZ ;  /* 0x0000777312127816 */ /* 0x000fe400000000ff */
[--C-:B------:R-:W-:Y:S02]  /*1460*/  SHF.L.W.U32.HI R26, R17, 0x19, R17.reuse ;  /* 0x00000019111a7819 */ /* 0x100fe40000010e11 */
[----:B------:R-:W-:Y:S02]  /*1470*/  SHF.R.U32.HI R28, RZ, 0x3, R17 ;  /* 0x00000003ff1c7819 */ /* 0x000fe40000011611 */
[----:B------:R-:W-:Y:S02]  /*1480*/  IADD3 R34, PT, PT, R35, R34, R8 ;  /* 0x0000002223227210 */ /* 0x000fe40007ffe008 */
[----:B------:R-:W-:-:S02]  /*1490*/  SHF.L.W.U32.HI R32, R31, 0x1e, R31 ;  /* 0x0000001e1f207819 */ /* 0x000fc40000010e1f */
[C-C-:B------:R-:W-:Y:S02]  /*14a0*/  SHF.L.W.U32.HI R35, R31.reuse, 0x13, R31.reuse ;  /* 0x000000131f237819 */ /* 0x140fe40000010e1f */
[----:B------:R-:W-:Y:S02]  /*14b0*/  SHF.L.W.U32.HI R47, R31, 0xa, R31 ;  /* 0x0000000a1f2f7819 */ /* 0x000fe40000010e1f */
[----:B------:R-:W-:Y:S02]  /*14c0*/  LOP3.LUT R18, R27, R18, RZ, 0xfc, !PT ;  /* 0x000000121b127212 */ /* 0x000fe400078efcff */
[----:B------:R-:W-:Y:S02]  /*14d0*/  LOP3.LUT R26, R28, R26, R33, 0x96, !PT ;  /* 0x0000001a1c1a7212 */ /* 0x000fe400078e9621 */
[----:B------:R-:W-:Y:S02]  /*14e0*/  IADD3 R33, PT, PT, R41, UR71, R34 ;  /* 0x0000004729217c10 */ /* 0x000fe4000fffe022 */
[----:B------:R-:W-:-:S02]  /*14f0*/  LOP3.LUT R48, R47, R32, R35, 0x96, !PT ;  /* 0x000000202f307212 */ /* 0x000fc400078e9623 */
[--C-:B------:R-:W-:Y:S01]  /*1500*/  SHF.L.W.U32.HI R28, R27, 0xe, R18.reuse ;  /* 0x0000000e1b1c7819 */ /* 0x100fe20000010e12 */
[----:B------:R-:W-:Y:S01]  /*1510*/  IMAD.IADD R35, R4, 0x1, R33 ;  /* 0x0000000104237824 */ /* 0x000fe200078e0221 */
[--C-:B------:R-:W-:Y:S02]  /*1520*/  SHF.L.W.U32.HI R27, R18, 0x19, R18.reuse ;  /* 0x00000019121b7819 */ /* 0x100fe40000010e12 */
[----:B------:R-:W-:Y:S02]  /*1530*/  SHF.R.U32.HI R32, RZ, 0x3, R18 ;  /* 0x00000003ff207819 */ /* 0x000fe40000011612 */
[----:B------:R-:W-:Y:S02]  /*1540*/  LOP3.LUT R34, R29, R44, R31, 0xe8, !PT ;  /* 0x0000002c1d227212 */ /* 0x000fe400078ee81f */
[----:B------:R-:W-:Y:S02]  /*1550*/  LOP3.LUT R27, R32, R27, R28, 0x96, !PT ;  /* 0x0000001b201b7212 */ /* 0x000fe400078e961c */
[----:B------:R-:W-:-:S02]  /*1560*/  IADD3 R28, PT, PT, R33, R48, R34 ;  /* 0x00000030211c7210 */ /* 0x000fc40007ffe022 */
[C-C-:B------:R-:W-:Y:S02]  /*1570*/  SHF.L.W.U32.HI R33, R35.reuse, 0x1a, R35.reuse ;  /* 0x0000001a23217819 */ /* 0x140fe40000010e23 */
[C-C-:B------:R-:W-:Y:S02]  /*1580*/  SHF.L.W.U32.HI R34, R35.reuse, 0x15, R35.reuse ;  /* 0x0000001523227819 */ /* 0x140fe40000010e23 */
[----:B------:R-:W-:Y:S02]  /*1590*/  SHF.L.W.U32.HI R47, R35, 0x7, R35 ;  /* 0x00000007232f7819 */ /* 0x000fe40000010e23 */
[----:B------:R-:W-:Y:S02]  /*15a0*/  PRMT R32, R19, 0x7771, RZ ;  /* 0x0000777113207816 */ /* 0x000fe400000000ff */
[----:B------:R-:W-:Y:S02]  /*15b0*/  LOP3.LUT R34, R47, R33, R34, 0x96, !PT ;  /* 0x000000212f227212 */ /* 0x000fe400078e9622 */
[----:B------:R-:W-:Y:S01]  /*15c0*/  LOP3.LUT R33, R37, R35, R30, 0xb8, !PT ;  /* 0x0000002325217212 */ /* 0x000fe200078eb81e */
[----:B------:R-:W-:Y:S01]  /*15d0*/  IMAD.U32 R32, R32, 0x10000, RZ ;  /* 0x0001000020207824 */ /* 0x000fe200078e00ff */
[----:B------:R-:W-:-:S02]  /*15e0*/  PRMT R47, R22, 0x7771, RZ ;  /* 0x00007771162f7816 */ /* 0x000fc400000000ff */
[----:B------:R-:W-:Y:S02]  /*15f0*/  IADD3 R43, PT, PT, R34, R33, R43 ;  /* 0x00000021222b7210 */ /* 0x000fe40007ffe02b */
[----:B------:R-:W-:Y:S01]  /*1600*/  LOP3.LUT R34, R32, 0xff0000, RZ, 0xc0, !PT ;  /* 0x00ff000020227812 */ /* 0x000fe200078ec0ff */
[----:B------:R-:W-:Y:S01]  /*1610*/  IMAD.U32 R47, R47, 0x10000, RZ ;  /* 0x000100002f2f7824 */ /* 0x000fe200078e00ff */
[C---:B------:R-:W-:Y:S02]  /*1620*/  PRMT R33, R19.reuse, 0x7770, RZ ;  /* 0x0000777013217816 */ /* 0x040fe400000000ff */
[----:B------:R-:W-:Y:S02]  /*1630*/  PRMT R32, R19, 0x7772, RZ ;  /* 0x0000777213207816 */ /* 0x000fe400000000ff */
[----:B------:R-:W-:Y:S01]  /*1640*/  LOP3.LUT R47, R47, 0xff0000, RZ, 0xc0, !PT ;  /* 0x00ff00002f2f7812 */ /* 0x000fe200078ec0ff */
[----:B------:R-:W-:Y:S01]  /*1650*/  IMAD R33, R33, 0x1000000, R34 ;  /* 0x0100000021217824 */ /* 0x000fe200078e0222 */
[----:B------:R-:W-:Y:S01]  /*1660*/  PRMT R34, R22, 0x7770, RZ ;  /* 0x0000777016227816 */ /* 0x000fe200000000ff */
[----:B------:R-:W-:Y:S01]  /*1670*/  IMAD.SHL.U32 R32, R32, 0x100, RZ ;  /* 0x0000010020207824 */ /* 0x000fe200078e00ff */
[----:B------:R-:W-:-:S03]  /*1680*/  PRMT R19, R19, 0x7773, RZ ;  /* 0x0000777313137816 */ /* 0x000fc600000000ff */
[----:B------:R-:W-:Y:S01]  /*1690*/  IMAD R34, R34, 0x1000000, R47 ;  /* 0x0100000022227824 */ /* 0x000fe200078e022f */
[----:B------:R-:W-:Y:S02]  /*16a0*/  LOP3.LUT R32, R33, R32, RZ, 0xfc, !PT ;  /* 0x0000002021207212 */ /* 0x000fe400078efcff */
[----:B------:R-:W-:Y:S02]  /*16b0*/  PRMT R33, R22, 0x7772, RZ ;  /* 0x0000777216217816 */ /* 0x000fe400000000ff */
[----:B------:R-:W-:Y:S02]  /*16c0*/  LOP3.LUT R19, R32, R19, RZ, 0xfc, !PT ;  /* 0x0000001320137212 */ /* 0x000fe400078efcff */
[----:B------:R-:W-:Y:S01]  /*16d0*/  PRMT R22, R22, 0x7773, RZ ;  /* 0x0000777316167816 */ /* 0x000fe200000000ff */
[----:B------:R-:W-:Y:S01]  /*16e0*/  IMAD.SHL.U32 R33, R33, 0x100, RZ ;  /* 0x0000010021217824 */ /* 0x000fe200078e00ff */
[--C-:B------:R-:W-:Y:S02]  /*16f0*/  SHF.L.W.U32.HI R47, R32, 0xe, R19.reuse ;  /* 0x0000000e202f7819 */ /* 0x100fe40000010e13 */
[----:B------:R-:W-:-:S02]  /*1700*/  SHF.L.W.U32.HI R32, R19, 0x19, R19 ;  /* 0x0000001913207819 */ /* 0x000fc40000010e13 */
[----:B------:R-:W-:Y:S02]  /*1710*/  LOP3.LUT R33, R34, R33, RZ, 0xfc, !PT ;  /* 0x0000002122217212 */ /* 0x000fe400078efcff */
[----:B------:R-:W-:Y:S02]  /*1720*/  SHF.R.U32.HI R34, RZ, 0x3, R19 ;  /* 0x00000003ff227819 */ /* 0x000fe40000011613 */
[C---:B------:R-:W-:Y:S02]  /*1730*/  LOP3.LUT R22, R33.reuse, R22, RZ, 0xfc, !PT ;  /* 0x0000001621167212 */ /* 0x040fe400078efcff */
[----:B------:R-:W-:Y:S02]  /*1740*/  LOP3.LUT R32, R34, R32, R47, 0x96, !PT ;  /* 0x0000002022207212 */ /* 0x000fe400078e962f */
[----:B------:R-:W-:Y:S02]  /*1750*/  SHF.R.U32.HI R48, RZ, 0xa, R33 ;  /* 0x0000000aff307819 */ /* 0x000fe40000011621 */
[----:B------:R-:W-:-:S02]  /*1760*/  SHF.L.W.U32.HI R47, R33, 0xf, R22 ;  /* 0x0000000f212f7819 */ /* 0x000fc40000010e16 */
[----:B------:R-:W-:-:S04]  /*1770*/  SHF.L.W.U32.HI R34, R33, 0xd, R22 ;  /* 0x0000000d21227819 */ /* 0x000fc80000010e16 */
[----:B------:R-:W-:Y:S02]  /*1780*/  LOP3.LUT R47, R48, R47, R34, 0x96, !PT ;  /* 0x0000002f302f7212 */ /* 0x000fe400078e9622 */
[--C-:B------:R-:W-:Y:S02]  /*1790*/  SHF.L.W.U32.HI R34, R33, 0xe, R22.reuse ;  /* 0x0000000e21227819 */ /* 0x100fe40000010e16 */
[--C-:B------:R-:W-:Y:S02]  /*17a0*/  SHF.L.W.U32.HI R33, R22, 0x19, R22.reuse ;  /* 0x0000001916217819 */ /* 0x100fe40000010e16 */
[----:B------:R-:W-:Y:S02]  /*17b0*/  SHF.R.U32.HI R48, RZ, 0x3, R22 ;  /* 0x00000003ff307819 */ /* 0x000fe40000011616 */
[----:B------:R-:W-:Y:S02]  /*17c0*/  IADD3 R40, PT, PT, R40, R47, R17 ;  /* 0x0000002f28287210 */ /* 0x000fe40007ffe011 */
[----:B------:R-:W-:-:S02]  /*17d0*/  LOP3.LUT R33, R48, R33, R34, 0x96, !PT ;  /* 0x0000002130217212 */ /* 0x000fc400078e9622 */
[----:B------:R-:W-:Y:S01]  /*17e0*/  PRMT R34, R23, 0x7771, RZ ;  /* 0x0000777117227816 */ /* 0x000fe200000000ff */
[----:B------:R-:W-:-:S04]  /*17f0*/  IMAD.IADD R40, R39, 0x1, R40 ;  /* 0x0000000127287824 */ /* 0x000fc800078e0228 */
[----:B------:R-:W-:-:S05]  /*1800*/  IMAD.U32 R34, R34, 0x10000, RZ ;  /* 0x0001000022227824 */ /* 0x000fca00078e00ff */
[----:B------:R-:W-:Y:S02]  /*1810*/  LOP3.LUT R49, R34, 0xff0000, RZ, 0xc0, !PT ;  /* 0x00ff000022317812 */ /* 0x000fe400078ec0ff */
[----:B------:R-:W-:-:S05]  /*1820*/  PRMT R34, R23, 0x7770, RZ ;  /* 0x0000777017227816 */ /* 0x000fca00000000ff */
[----:B------:R-:W-:Y:S01]  /*1830*/  IMAD R49, R34, 0x1000000, R49 ;  /* 0x0100000022317824 */ /* 0x000fe200078e0231 */
[----:B------:R-:W-:-:S05]  /*1840*/  PRMT R34, R23, 0x7772, RZ ;  /* 0x0000777217227816 */ /* 0x000fca00000000ff */
[----:B------:R-:W-:-:S05]  /*1850*/  IMAD.SHL.U32 R34, R34, 0x100, RZ ;  /* 0x0000010022227824 */ /* 0x000fca00078e00ff */
[----:B------:R-:W-:Y:S02]  /*1860*/  LOP3.LUT R49, R49, R34, RZ, 0xfc, !PT ;  /* 0x0000002231317212 */ /* 0x000fe400078efcff */
[----:B------:R-:W-:Y:S02]  /*1870*/  PRMT R34, R23, 0x7773, RZ ;  /* 0x0000777317227816 */ /* 0x000fe400000000ff */
[----:B------:R-:W-:Y:S02]  /*1880*/  SHF.R.U32.HI R50, RZ, 0xa, R49 ;  /* 0x0000000aff327819 */ /* 0x000fe40000011631 */
[----:B------:R-:W-:-:S04]  /*1890*/  LOP3.LUT R34, R49, R34, RZ, 0xfc, !PT ;  /* 0x0000002231227212 */ /* 0x000fc800078efcff */
[C-C-:B------:R-:W-:Y:S02]  /*18a0*/  SHF.L.W.U32.HI R48, R49.reuse, 0xf, R34.reuse ;  /* 0x0000000f31307819 */ /* 0x140fe40000010e22 */
        /* <DEDUP_REMOVED lines=8> */
[----:B------:R-:W-:Y:S01]  /*1930*/  IMAD.IADD R36, R36, 0x1, R45 ;  /* 0x0000000124247824 */ /* 0x000fe200078e022d */
[----:B------:R-:W-:-:S03]  /*1940*/  SHF.L.W.U32.HI R45, R40, 0xd, R40 ;  /* 0x0000000d282d7819 */ /* 0x000fc60000010e28 */
[----:B------:R-:W-:-:S05]  /*1950*/  IMAD.U32 R49, R49, 0x10000, RZ ;  /* 0x0001000031317824 */ /* 0x000fca00078e00ff */
[----:B------:R-:W-:Y:S02]  /*1960*/  LOP3.LUT R50, R49, 0xff0000, RZ, 0xc0, !PT ;  /* 0x00ff000031327812 */ /* 0x000fe400078ec0ff */
[----:B------:R-:W-:-:S05]  /*1970*/  PRMT R49, R20, 0x7770, RZ ;  /* 0x0000777014317816 */ /* 0x000fca00000000ff */
[----:B------:R-:W-:Y:S01]  /*1980*/  IMAD R50, R49, 0x1000000, R50 ;  /* 0x0100000031327824 */ /* 0x000fe200078e0232 */
[C---:B------:R-:W-:Y:S02]  /*1990*/  PRMT R49, R20.reuse, 0x7772, RZ ;  /* 0x0000777214317816 */ /* 0x040fe400000000ff */
[----:B------:R-:W-:-:S03]  /*19a0*/  PRMT R20, R20, 0x7773, RZ ;  /* 0x0000777314147816 */ /* 0x000fc600000000ff */
[----:B------:R-:W-:-:S05]  /*19b0*/  IMAD.SHL.U32 R49, R49, 0x100, RZ ;  /* 0x0000010031317824 */ /* 0x000fca00078e00ff */
[----:B------:R-:W-:Y:S02]  /*19c0*/  LOP3.LUT R49, R50, R49, RZ, 0xfc, !PT ;  /* 0x0000003132317212 */ /* 0x000fe400078efcff */
[----:B------:R-:W-:Y:S02]  /*19d0*/  SHF.L.W.U32.HI R50, R36, 0xf, R36 ;  /* 0x0000000f24327819 */ /* 0x000fe40000010e24 */
[----:B------:R-:W-:-:S04]  /*19e0*/  LOP3.LUT R20, R49, R20, RZ, 0xfc, !PT ;  /* 0x0000001431147212 */ /* 0x000fc800078efcff */
[--C-:B------:R-:W-:Y:S02]  /*19f0*/  SHF.L.W.U32.HI R48, R49, 0xe, R20.reuse ;  /* 0x0000000e31307819 */ /* 0x100fe40000010e14 */
[--C-:B------:R-:W-:Y:S02]  /*1a00*/  SHF.L.W.U32.HI R39, R20, 0x19, R20.reuse ;  /* 0x0000001914277819 */ /* 0x100fe40000010e14 */
[----:B------:R-:W-:-:S04]  /*1a10*/  SHF.R.U32.HI R47, RZ, 0x3, R20 ;  /* 0x00000003ff2f7819 */ /* 0x000fc80000011614 */
[----:B------:R-:W-:Y:S02]  /*1a20*/  LOP3.LUT R39, R47, R39, R48, 0x96, !PT ;  /* 0x000000272f277212 */ /* 0x000fe400078e9630 */
[--C-:B------:R-:W-:Y:S02]  /*1a30*/  SHF.L.W.U32.HI R48, R40, 0xf, R40.reuse ;  /* 0x0000000f28307819 */ /* 0x100fe40000010e28 */
[----:B------:R-:W-:-:S04]  /*1a40*/  SHF.R.U32.HI R47, RZ, 0xa, R40 ;  /* 0x0000000aff2f7819 */ /* 0x000fc80000011628 */
[----:B------:R-:W-:Y:S02]  /*1a50*/  LOP3.LUT R48, R47, R48, R45, 0x96, !PT ;  /* 0x000000302f307212 */ /* 0x000fe400078e962d */
[--C-:B------:R-:W-:Y:S02]  /*1a60*/  SHF.L.W.U32.HI R45, R36, 0xd, R36.reuse ;  /* 0x0000000d242d7819 */ /* 0x100fe40000010e24 */
[----:B------:R-:W-:-:S04]  /*1a70*/  SHF.R.U32.HI R47, RZ, 0xa, R36 ;  /* 0x0000000aff2f7819 */ /* 0x000fc80000011624 */
[----:B------:R-:W-:Y:S02]  /*1a80*/  LOP3.LUT R50, R47, R50, R45, 0x96, !PT ;  /* 0x000000322f327212 */ /* 0x000fe400078e962d */
[----:B------:R-:W-:Y:S02]  /*1a90*/  PRMT R45, R12, 0x7771, RZ ;  /* 0x000077710c2d7816 */ /* 0x000fe400000000ff */
[----:B------:R-:W-:Y:S02]  /*1aa0*/  IADD3 R50, PT, PT, R41, R50, R20 ;  /* 0x0000003229327210 */ /* 0x000fe40007ffe014 */
[----:B------:R-:W-:Y:S01]  /*1ab0*/  SHF.L.W.U32.HI R41, R28, 0x1e, R28 ;  /* 0x0000001e1c297819 */ /* 0x000fe20000010e1c */
[----:B------:R-:W-:-:S05]  /*1ac0*/  IMAD.U32 R45, R45, 0x10000, RZ ;  /* 0x000100002d2d7824 */ /* 0x000fca00078e00ff */
[----:B------:R-:W-:Y:S02]  /*1ad0*/  LOP3.LUT R52, R45, 0xff0000, RZ, 0xc0, !PT ;  /* 0x00ff00002d347812 */ /* 0x000fe400078ec0ff */
[----:B------:R-:W-:-:S05]  /*1ae0*/  PRMT R45, R12, 0x7770, RZ ;  /* 0x000077700c2d7816 */ /* 0x000fca00000000ff */
[----:B------:R-:W-:Y:S01]  /*1af0*/  IMAD R52, R45, 0x1000000, R52 ;  /* 0x010000002d347824 */ /* 0x000fe200078e0234 */
[----:B------:R-:W-:-:S05]  /*1b00*/  PRMT R45, R12, 0x7772, RZ ;  /* 0x000077720c2d7816 */ /* 0x000fca00000000ff */
[----:B------:R-:W-:-:S05]  /*1b10*/  IMAD.SHL.U32 R45, R45, 0x100, RZ ;  /* 0x000001002d2d7824 */ /* 0x000fca00078e00ff */
[----:B------:R-:W-:Y:S02]  /*1b20*/  LOP3.LUT R52, R52, R45, RZ, 0xfc, !PT ;  /* 0x0000002d34347212 */ /* 0x000fe400078efcff */
[----:B------:R-:W-:-:S04]  /*1b30*/  PRMT R45, R12, 0x7773, RZ ;  /* 0x000077730c2d7816 */ /* 0x000fc800000000ff */
[----:B------:R-:W-:-:S04]  /*1b40*/  LOP3.LUT R45, R52, R45, RZ, 0xfc, !PT ;  /* 0x0000002d342d7212 */ /* 0x000fc800078efcff */
[--C-:B------:R-:W-:Y:S02]  /*1b50*/  SHF.L.W.U32.HI R52, R52, 0xe, R45.reuse ;  /* 0x0000000e34347819 */ /* 0x100fe40000010e2d */
[C-C-:B------:R-:W-:Y:S02]  /*1b60*/  SHF.L.W.U32.HI R47, R45.reuse, 0x19, R45.reuse ;  /* 0x000000192d2f7819 */ /* 0x140fe40000010e2d */
[----:B------:R-:W-:Y:S02]  /*1b70*/  SHF.R.U32.HI R12, RZ, 0x3, R45 ;  /* 0x00000003ff0c7819 */ /* 0x000fe4000001162d */
[----:B------:R-:W-:Y:S02]  /*1b80*/  IADD3 R43, PT, PT, R45, UR64, R43 ;  /* 0x000000402d2b7c10 */ /* 0x000fe4000fffe02b */
[----:B------:R-:W-:Y:S02]  /*1b90*/  LOP3.LUT R47, R12, R47, R52, 0x96, !PT ;  /* 0x0000002f0c2f7212 */ /* 0x000fe400078e9634 */
        /* <DEDUP_REMOVED lines=10> */
[----:B------:R-:W-:Y:S02]  /*1c40*/  IADD3 R21, PT, PT, R46, R48, R19 ;  /* 0x000000302e157210 */ /* 0x000fe40007ffe013 */
[----:B------:R-:W-:-:S03]  /*1c50*/  LOP3.LUT R12, R49, R12, RZ, 0xfc, !PT ;  /* 0x0000000c310c7212 */ /* 0x000fc600078efcff */
[----:B------:R-:W-:Y:S01]  /*1c60*/  IMAD.IADD R42, R42, 0x1, R21 ;  /* 0x000000012a2a7824 */ /* 0x000fe200078e0215 */
[--C-:B------:R-:W-:Y:S02]  /*1c70*/  SHF.L.W.U32.HI R46, R49, 0xe, R12.reuse ;  /* 0x0000000e312e7819 */ /* 0x100fe40000010e0c */
[--C-:B------:R-:W-:Y:S02]  /*1c80*/  SHF.L.W.U32.HI R21, R12, 0x19, R12.reuse ;  /* 0x000000190c157819 */ /* 0x100fe40000010e0c */
[----:B------:R-:W-:Y:S02]  /*1c90*/  SHF.R.U32.HI R48, RZ, 0x3, R12 ;  /* 0x00000003ff307819 */ /* 0x000fe4000001160c */
[----:B------:R-:W-:Y:S02]  /*1ca0*/  SHF.L.W.U32.HI R49, R42, 0xd, R42 ;  /* 0x0000000d2a317819 */ /* 0x000fe40000010e2a */
[----:B------:R-:W-:Y:S02]  /*1cb0*/  LOP3.LUT R21, R48, R21, R46, 0x96, !PT ;  /* 0x0000001530157212 */ /* 0x000fe400078e962e */
[----:B------:R-:W-:-:S02]  /*1cc0*/  SHF.L.W.U32.HI R46, R42, 0xf, R42 ;  /* 0x0000000f2a2e7819 */ /* 0x000fc40000010e2a */
[----:B------:R-:W-:-:S04]  /*1cd0*/  SHF.R.U32.HI R48, RZ, 0xa, R42 ;  /* 0x0000000aff307819 */ /* 0x000fc8000001162a */
[----:B------:R-:W-:Y:S02]  /*1ce0*/  LOP3.LUT R46, R48, R46, R49, 0x96, !PT ;  /* 0x0000002e302e7212 */ /* 0x000fe400078e9631 */
[C-C-:B------:R-:W-:Y:S02]  /*1cf0*/  SHF.L.W.U32.HI R48, R28.reuse, 0x13, R28.reuse ;  /* 0x000000131c307819 */ /* 0x140fe40000010e1c */
[----:B------:R-:W-:-:S04]  /*1d00*/  SHF.L.W.U32.HI R49, R28, 0xa, R28 ;  /* 0x0000000a1c317819 */ /* 0x000fc80000010e1c */
[----:B------:R-:W-:Y:S02]  /*1d10*/  LOP3.LUT R48, R49, R41, R48, 0x96, !PT ;  /* 0x0000002931307212 */ /* 0x000fe400078e9630 */
[----:B------:R-:W-:Y:S02]  /*1d20*/  LOP3.LUT R41, R31, R29, R28, 0xe8, !PT ;  /* 0x0000001d1f297212 */ /* 0x000fe400078ee81c */
[C-C-:B------:R-:W-:Y:S02]  /*1d30*/  SHF.L.W.U32.HI R49, R44.reuse, 0x7, R44.reuse ;  /* 0x000000072c317819 */ /* 0x140fe40000010e2c */
[----:B------:R-:W-:Y:S02]  /*1d40*/  IADD3 R41, PT, PT, R43, R48, R41 ;  /* 0x000000302b297210 */ /* 0x000fe40007ffe029 */
[C-C-:B------:R-:W-:Y:S02]  /*1d50*/  SHF.L.W.U32.HI R43, R44.reuse, 0x1a, R44.reuse ;  /* 0x0000001a2c2b7819 */ /* 0x140fe40000010e2c */
[----:B------:R-:W-:-:S04]  /*1d60*/  SHF.L.W.U32.HI R48, R44, 0x15, R44 ;  /* 0x000000152c307819 */ /* 0x000fc80000010e2c */
[----:B------:R-:W-:Y:S02]  /*1d70*/  LOP3.LUT R48, R49, R43, R48, 0x96, !PT ;  /* 0x0000002b31307212 */ /* 0x000fe400078e9630 */
[----:B------:R-:W-:-:S04]  /*1d80*/  LOP3.LUT R43, R30, R44, R35, 0xb8, !PT ;  /* 0x0000002c1e2b7212 */ /* 0x000fc800078eb823 */
[----:B------:R-:W-:Y:S02]  /*1d90*/  IADD3 R48, PT, PT, R48, R43, R37 ;  /* 0x0000002b30307210 */ /* 0x000fe40007ffe025 */
[C---:B------:R-:W-:Y:S02]  /*1da0*/  PRMT R37, R13.reuse, 0x7771, RZ ;  /* 0x000077710d257816 */ /* 0x040fe400000000ff */
[----:B------:R-:W-:-:S03]  /*1db0*/  PRMT R43, R13, 0x7773, RZ ;  /* 0x000077730d2b7816 */ /* 0x000fc600000000ff */
[----:B------:R-:W-:-:S05]  /*1dc0*/  IMAD.U32 R37, R37, 0x10000, RZ ;  /* 0x0001000025257824 */ /* 0x000fca00078e00ff */
[----:B------:R-:W-:Y:S02]  /*1dd0*/  LOP3.LUT R52, R37, 0xff0000, RZ, 0xc0, !PT ;  /* 0x00ff000025347812 */ /* 0x000fe400078ec0ff */
[----:B------:R-:W-:-:S05]  /*1de0*/  PRMT R37, R13, 0x7770, RZ ;  /* 0x000077700d257816 */ /* 0x000fca00000000ff */
[----:B------:R-:W-:Y:S01]  /*1df0*/  IMAD R52, R37, 0x1000000, R52 ;  /* 0x0100000025347824 */ /* 0x000fe200078e0234 */
[----:B------:R-:W-:Y:S01]  /*1e00*/  PRMT R37, R13, 0x7772, RZ ;  /* 0x000077720d257816 */ /* 0x000fe200000000ff */
[----:B------:R-:W-:-:S04]  /*1e10*/  IMAD.IADD R13, R47, 0x1, R50 ;  /* 0x000000012f0d7824 */ /* 0x000fc800078e0232 */
[----:B------:R-:W-:Y:S01]  /*1e20*/  IMAD.SHL.U32 R37, R37, 0x100, RZ ;  /* 0x0000010025257824 */ /* 0x000fe200078e00ff */
[C-C-:B------:R-:W-:Y:S02]  /*1e30*/  SHF.L.W.U32.HI R47, R13.reuse, 0xf, R13.reuse ;  /* 0x0000000f0d2f7819 */ /* 0x140fe40000010e0d */
[----:B------:R-:W-:Y:S02]  /*1e40*/  SHF.L.W.U32.HI R50, R13, 0xd, R13 ;  /* 0x0000000d0d327819 */ /* 0x000fe40000010e0d */
[----:B------:R-:W-:-:S04]  /*1e50*/  LOP3.LUT R52, R52, R37, RZ, 0xfc, !PT ;  /* 0x0000002534347212 */ /* 0x000fc800078efcff */
[----:B------:R-:W-:-:S04]  /*1e60*/  LOP3.LUT R43, R52, R43, RZ, 0xfc, !PT ;  /* 0x0000002b342b7212 */ /* 0x000fc800078efcff */
[--C-:B------:R-:W-:Y:S02]  /*1e70*/  SHF.L.W.U32.HI R52, R52, 0xe, R43.reuse ;  /* 0x0000000e34347819 */ /* 0x100fe40000010e2b */
[C-C-:B------:R-:W-:Y:S02]  /*1e80*/  SHF.L.W.U32.HI R49, R43.reuse, 0x19, R43.reuse ;  /* 0x000000192b317819 */ /* 0x140fe40000010e2b */
[----:B------:R-:W-:Y:S02]  /*1e90*/  SHF.R.U32.HI R37, RZ, 0x3, R43 ;  /* 0x00000003ff257819 */ /* 0x000fe4000001162b */
[----:B------:R-:W-:Y:S02]  /*1ea0*/  IADD3 R48, PT, PT, R43, UR65, R48 ;  /* 0x000000412b307c10 */ /* 0x000fe4000fffe030 */
[----:B------:R-:W-:Y:S02]  /*1eb0*/  LOP3.LUT R49, R37, R49, R52, 0x96, !PT ;  /* 0x0000003125317212 */ /* 0x000fe400078e9634 */
[----:B------:R-:W-:-:S04]  /*1ec0*/  SHF.R.U32.HI R37, RZ, 0xa, R13 ;  /* 0x0000000aff257819 */ /* 0x000fc8000001160d */
[----:B------:R-:W-:Y:S02]  /*1ed0*/  LOP3.LUT R47, R37, R47, R50, 0x96, !PT ;  /* 0x0000002f252f7212 */ /* 0x000fe400078e9632 */
[----:B------:R-:W-:Y:S02]  /*1ee0*/  IADD3 R50, PT, PT, R45, R46, R12 ;  /* 0x0000002e2d327210 */ /* 0x000fe40007ffe00c */
[C-C-:B------:R-:W-:Y:S02]  /*1ef0*/  SHF.L.W.U32.HI R37, R41.reuse, 0x1e, R41.reuse ;  /* 0x0000001e29257819 */ /* 0x140fe40000010e29 */
[C-C-:B------:R-:W-:Y:S02]  /*1f00*/  SHF.L.W.U32.HI R46, R41.reuse, 0x13, R41.reuse ;  /* 0x00000013292e7819 */ /* 0x140fe40000010e29 */
[----:B------:R-:W-:-:S04]  /*1f10*/  SHF.L.W.U32.HI R45, R41, 0xa, R41 ;  /* 0x0000000a292d7819 */ /* 0x000fc80000010e29 */
[----:B------:R-:W-:Y:S01]  /*1f20*/  LOP3.LUT R45, R45, R37, R46, 0x96, !PT ;  /* 0x000000252d2d7212 */ /* 0x000fe200078e962e */
[----:B------:R-:W-:Y:S01]  /*1f30*/  IMAD.IADD R37, R29, 0x1, R48 ;  /* 0x000000011d257824 */ /* 0x000fe200078e0230 */
[----:B------:R-:W-:-:S04]  /*1f40*/  LOP3.LUT R46, R28, R31, R41, 0xe8, !PT ;  /* 0x0000001f1c2e7212 */ /* 0x000fc800078ee829 */
[----:B------:R-:W-:Y:S02]  /*1f50*/  IADD3 R46, PT, PT, R48, R45, R46 ;  /* 0x0000002d302e7210 */ /* 0x000fe40007ffe02e */
[C-C-:B------:R-:W-:Y:S02]  /*1f60*/  SHF.L.W.U32.HI R29, R37.reuse, 0x1a, R37.reuse ;  /* 0x0000001a251d7819 */ /* 0x140fe40000010e25 */
[C-C-:B------:R-:W-:Y:S02]  /*1f70*/  SHF.L.W.U32.HI R48, R37.reuse, 0x15, R37.reuse ;  /* 0x0000001525307819 */ /* 0x140fe40000010e25 */
[----:B------:R-:W-:-:S04]  /*1f80*/  SHF.L.W.U32.HI R45, R37, 0x7, R37 ;  /* 0x00000007252d7819 */ /* 0x000fc80000010e25 */
[----:B------:R-:W-:Y:S02]  /*1f90*/  LOP3.LUT R29, R45, R29, R48, 0x96, !PT ;  /* 0x0000001d2d1d7212 */ /* 0x000fe400078e9630 */
[----:B------:R-:W-:-:S04]  /*1fa0*/  LOP3.LUT R48, R35, R37, R44, 0xb8, !PT ;  /* 0x0000002523307212 */ /* 0x000fc800078eb82c */
[----:B------:R-:W-:Y:S02]  /*1fb0*/  IADD3 R48, PT, PT, R29, R48, R30 ;  /* 0x000000301d307210 */ /* 0x000fe40007ffe01e */
[----:B------:R-:W-:-:S05]  /*1fc0*/  PRMT R29, R14, 0x7771, RZ ;  /* 0x000077710e1d7816 */ /* 0x000fca00000000ff */
[----:B------:R-:W-:-:S05]  /*1fd0*/  IMAD.U32 R29, R29, 0x10000, RZ ;  /* 0x000100001d1d7824 */ /* 0x000fca00078e00ff */
[----:B------:R-:W-:Y:S02]  /*1fe0*/  LOP3.LUT R30, R29, 0xff0000, RZ, 0xc0, !PT ;  /* 0x00ff00001d1e7812 */ /* 0x000fe400078ec0ff */
[----:B------:R-:W-:-:S05]  /*1ff0*/  PRMT R29, R14, 0x7770, RZ ;  /* 0x000077700e1d7816 */ /* 0x000fca00000000ff */
[----:B------:R-:W-:Y:S01]  /*2000*/  IMAD R30, R29, 0x1000000, R30 ;  /* 0x010000001d1e7824 */ /* 0x000fe200078e021e */
[----:B------:R-:W-:-:S05]  /*2010*/  PRMT R29, R14, 0x7772, RZ ;  /* 0x000077720e1d7816 */ /* 0x000fca00000000ff */
[----:B------:R-:W-:-:S05]  /*2020*/  IMAD.SHL.U32 R29, R29, 0x100, RZ ;  /* 0x000001001d1d7824 */ /* 0x000fca00078e00ff */
[----:B------:R-:W-:Y:S02]  /*2030*/  LOP3.LUT R30, R30, R29, RZ, 0xfc, !PT ;  /* 0x0000001d1e1e7212 */ /* 0x000fe400078efcff */
[----:B------:R-:W-:Y:S01]  /*2040*/  PRMT R29, R14, 0x7773, RZ ;  /* 0x000077730e1d7816 */ /* 0x000fe200000000ff */
[----:B------:R-:W-:-:S03]  /*2050*/  IMAD.IADD R14, R49, 0x1, R50 ;  /* 0x00000001310e7824 */ /* 0x000fc600078e0232 */
[C---:B------:R-:W-:Y:S02]  /*2060*/  LOP3.LUT R29, R30.reuse, R29, RZ, 0xfc, !PT ;  /* 0x0000001d1e1d7212 */ /* 0x040fe400078efcff */
[----:B------:R-:W-:Y:S02]  /*2070*/  SHF.R.U32.HI R50, RZ, 0xa, R14 ;  /* 0x0000000aff327819 */ /* 0x000fe4000001160e */
[--C-:B------:R-:W-:Y:S02]  /*2080*/  SHF.L.W.U32.HI R30, R30, 0xe, R29.reuse ;  /* 0x0000000e1e1e7819 */ /* 0x100fe40000010e1d */
[C-C-:B------:R-:W-:Y:S02]  /*2090*/  SHF.L.W.U32.HI R49, R29.reuse, 0x19, R29.reuse ;  /* 0x000000191d317819 */ /* 0x140fe40000010e1d */
[----:B------:R-:W-:Y:S02]  /*20a0*/  SHF.R.U32.HI R45, RZ, 0x3, R29 ;  /* 0x00000003ff2d7819 */ /* 0x000fe4000001161d */
[----:B------:R-:W-:-:S02]  /*20b0*/  IADD3 R48, PT, PT, R29, UR66, R48 ;  /* 0x000000421d307c10 */ /* 0x000fc4000fffe030 */
[----:B------:R-:W-:Y:S02]  /*20c0*/  LOP3.LUT R49, R45, R49, R30, 0x96, !PT ;  /* 0x000000312d317212 */ /* 0x000fe400078e961e */
[C-C-:B------:R-:W-:Y:S02]  /*20d0*/  SHF.L.W.U32.HI R45, R14.reuse, 0xf, R14.reuse ;  /* 0x0000000f0e2d7819 */ /* 0x140fe40000010e0e */
[----:B------:R-:W-:-:S04]  /*20e0*/  SHF.L.W.U32.HI R30, R14, 0xd, R14 ;  /* 0x0000000d0e1e7819 */ /* 0x000fc80000010e0e */
[----:B------:R-:W-:Y:S01]  /*20f0*/  LOP3.LUT R45, R50, R45, R30, 0x96, !PT ;  /* 0x0000002d322d7212 */ /* 0x000fe200078e961e */
[----:B------:R-:W-:Y:S01]  /*2100*/  IMAD.IADD R30, R31, 0x1, R48 ;  /* 0x000000011f1e7824 */ /* 0x000fe200078e0230 */
[----:B------:R-:W-:Y:S02]  /*2110*/  IADD3 R50, PT, PT, R43, R47, R22 ;  /* 0x0000002f2b327210 */ /* 0x000fe40007ffe016 */
[----:B------:R-:W-:Y:S02]  /*2120*/  PRMT R47, R16, 0x7771, RZ ;  /* 0x00007771102f7816 */ /* 0x000fe400000000ff */
[C-C-:B------:R-:W-:Y:S02]  /*2130*/  SHF.L.W.U32.HI R31, R30.reuse, 0x1a, R30.reuse ;  /* 0x0000001a1e1f7819 */ /* 0x140fe40000010e1e */
[C-C-:B------:R-:W-:Y:S01]  /*2140*/  SHF.L.W.U32.HI R52, R30.reuse, 0x15, R30.reuse ;  /* 0x000000151e347819 */ /* 0x140fe20000010e1e */
[----:B------:R-:W-:Y:S01]  /*2150*/  IMAD.U32 R47, R47, 0x10000, RZ ;  /* 0x000100002f2f7824 */ /* 0x000fe200078e00ff */
        /* <DEDUP_REMOVED lines=9> */
[C---:B------:R-:W-:Y:S02]  /*21f0*/  PRMT R31, R15.reuse, 0x7772, RZ ;  /* 0x000077720f1f7816 */ /* 0x040fe400000000ff */
[----:B------:R-:W-:-:S03]  /*2200*/  PRMT R15, R15, 0x7773, RZ ;  /* 0x000077730f0f7816 */ /* 0x000fc600000000ff */
[----:B------:R-:W-:-:S05]  /*2210*/  IMAD.SHL.U32 R31, R31, 0x100, RZ ;  /* 0x000001001f1f7824 */ /* 0x000fca00078e00ff */
[----:B------:R-:W-:-:S04]  /*2220*/  LOP3.LUT R52, R52, R31, RZ, 0xfc, !PT ;  /* 0x0000001f34347212 */ /* 0x000fc800078efcff */
[----:B------:R-:W-:-:S04]  /*2230*/  LOP3.LUT R15, R52, R15, RZ, 0xfc, !PT ;  /* 0x0000000f340f7212 */ /* 0x000fc800078efcff */
[--C-:B------:R-:W-:Y:S02]  /*2240*/  SHF.L.W.U32.HI R52, R52, 0xe, R15.reuse ;  /* 0x0000000e34347819 */ /* 0x100fe40000010e0f */
[--C-:B------:R-:W-:Y:S02]  /*2250*/  SHF.L.W.U32.HI R43, R15, 0x19, R15.reuse ;  /* 0x000000190f2b7819 */ /* 0x100fe40000010e0f */
[----:B------:R-:W-:-:S04]  /*2260*/  SHF.R.U32.HI R31, RZ, 0x3, R15 ;  /* 0x00000003ff1f7819 */ /* 0x000fc8000001160f */
[----:B------:R-:W-:Y:S01]  /*2270*/  LOP3.LUT R43, R31, R43, R52, 0x96, !PT ;  /* 0x0000002b1f2b7212 */ /* 0x000fe200078e9634 */
[----:B------:R-:W-:Y:S01]  /*2280*/  IMAD.IADD R31, R49, 0x1, R50 ;  /* 0x00000001311f7824 */ /* 0x000fe200078e0232 */
[----:B------:R-:W-:Y:S02]  /*2290*/  IADD3 R50, PT, PT, R29, R45, R34 ;  /* 0x0000002d1d327210 */ /* 0x000fe40007ffe022 */
[----:B------:R-:W-:Y:S02]  /*22a0*/  LOP3.LUT R52, R47, 0xff0000, RZ, 0xc0, !PT ;  /* 0x00ff00002f347812 */ /* 0x000fe400078ec0ff */
[----:B------:R-:W-:Y:S02]  /*22b0*/  PRMT R29, R16, 0x7770, RZ ;  /* 0x00007770101d7816 */ /* 0x000fe400000000ff */
[--C-:B------:R-:W-:Y:S02]  /*22c0*/  SHF.L.W.U32.HI R47, R31, 0xf, R31.reuse ;  /* 0x0000000f1f2f7819 */ /* 0x100fe40000010e1f */
[--C-:B------:R-:W-:Y:S01]  /*22d0*/  SHF.R.U32.HI R45, RZ, 0xa, R31.reuse ;  /* 0x0000000aff2d7819 */ /* 0x100fe2000001161f */
[----:B------:R-:W-:Y:S01]  /*22e0*/  IMAD R52, R29, 0x1000000, R52 ;  /* 0x010000001d347824 */ /* 0x000fe200078e0234 */
[----:B------:R-:W-:-:S04]  /*22f0*/  SHF.L.W.U32.HI R29, R31, 0xd, R31 ;  /* 0x0000000d1f1d7819 */ /* 0x000fc80000010e1f */
[----:B------:R-:W-:Y:S02]  /*2300*/  LOP3.LUT R47, R45, R47, R29, 0x96, !PT ;  /* 0x0000002f2d2f7212 */ /* 0x000fe400078e961d */
[C---:B------:R-:W-:Y:S02]  /*2310*/  PRMT R29, R16.reuse, 0x7772, RZ ;  /* 0x00007772101d7816 */ /* 0x040fe400000000ff */
[----:B------:R-:W-:Y:S02]  /*2320*/  PRMT R45, R16, 0x7773, RZ ;  /* 0x00007773102d7816 */ /* 0x000fe400000000ff */
[----:B------:R-:W-:Y:S01]  /*2330*/  IADD3 R47, PT, PT, R15, R47, R40 ;  /* 0x0000002f0f2f7210 */ /* 0x000fe20007ffe028 */
[----:B------:R-:W-:-:S05]  /*2340*/  IMAD.SHL.U32 R29, R29, 0x100, RZ ;  /* 0x000001001d1d7824 */ /* 0x000fca00078e00ff */
[----:B------:R-:W-:Y:S01]  /*2350*/  LOP3.LUT R52, R52, R29, RZ, 0xfc, !PT ;  /* 0x0000001d34347212 */ /* 0x000fe200078efcff */
[----:B------:R-:W-:-:S03]  /*2360*/  IMAD.IADD R29, R43, 0x1, R50 ;  /* 0x000000012b1d7824 */ /* 0x000fc600078e0232 */
[C---:B------:R-:W-:Y:S02]  /*2370*/  LOP3.LUT R45, R52.reuse, R45, RZ, 0xfc, !PT ;  /* 0x0000002d342d7212 */ /* 0x040fe400078efcff */
[----:B------:R-:W-:Y:S02]  /*2380*/  SHF.L.W.U32.HI R50, R29, 0xf, R29 ;  /* 0x0000000f1d327819 */ /* 0x000fe40000010e1d */
[--C-:B------:R-:W-:Y:S02]  /*2390*/  SHF.L.W.U32.HI R43, R52, 0xe, R45.reuse ;  /* 0x0000000e342b7819 */ /* 0x100fe40000010e2d */
[--C-:B------:R-:W-:Y:S02]  /*23a0*/  SHF.L.W.U32.HI R16, R45, 0x19, R45.reuse ;  /* 0x000000192d107819 */ /* 0x100fe40000010e2d */
[----:B------:R-:W-:-:S04]  /*23b0*/  SHF.R.U32.HI R49, RZ, 0x3, R45 ;  /* 0x00000003ff317819 */ /* 0x000fc8000001162d */
[----:B------:R-:W-:Y:S02]  /*23c0*/  LOP3.LUT R16, R49, R16, R43, 0x96, !PT ;  /* 0x0000001031107212 */ /* 0x000fe400078e962b */
[----:B------:R-:W-:Y:S02]  /*23d0*/  IADD3 R49, PT, PT, R15, UR67, R35 ;  /* 0x000000430f317c10 */ /* 0x000fe4000fffe023 */
[--C-:B------:R-:W-:Y:S02]  /*23e0*/  SHF.L.W.U32.HI R15, R29, 0xd, R29.reuse ;  /* 0x0000000d1d0f7819 */ /* 0x100fe40000010e1d */
[----:B------:R-:W-:-:S04]  /*23f0*/  SHF.R.U32.HI R35, RZ, 0xa, R29 ;  /* 0x0000000aff237819 */ /* 0x000fc8000001161d */
[----:B------:R-:W-:Y:S01]  /*2400*/  LOP3.LUT R50, R35, R50, R15, 0x96, !PT ;  /* 0x0000003223327212 */ /* 0x000fe200078e960f */
[----:B------:R-:W-:Y:S01]  /*2410*/  IMAD.IADD R35, R28, 0x1, R49 ;  /* 0x000000011c237824 */ /* 0x000fe200078e0231 */
[----:B------:R-:W-:Y:S01]  /*2420*/  LOP3.LUT R28, R41, R28, R46, 0xe8, !PT ;  /* 0x0000001c291c7212 */ /* 0x000fe200078ee82e */
[----:B------:R-:W-:-:S03]  /*2430*/  IMAD.IADD R15, R16, 0x1, R47 ;  /* 0x00000001100f7824 */ /* 0x000fc600078e022f */
[C-C-:B------:R-:W-:Y:S02]  /*2440*/  SHF.L.W.U32.HI R16, R35.reuse, 0x1a, R35.reuse ;  /* 0x0000001a23107819 */ /* 0x140fe40000010e23 */
[C-C-:B------:R-:W-:Y:S02]  /*2450*/  SHF.L.W.U32.HI R43, R35.reuse, 0x15, R35.reuse ;  /* 0x00000015232b7819 */ /* 0x140fe40000010e23 */
[----:B------:R-:W-:-:S04]  /*2460*/  SHF.L.W.U32.HI R47, R35, 0x7, R35 ;  /* 0x00000007232f7819 */ /* 0x000fc80000010e23 */
[----:B------:R-:W-:Y:S02]  /*2470*/  LOP3.LUT R43, R47, R16, R43, 0x96, !PT ;  /* 0x000000102f2b7212 */ /* 0x000fe400078e962b */
[----:B------:R-:W-:Y:S02]  /*2480*/  LOP3.LUT R16, R37, R35, R30, 0xb8, !PT ;  /* 0x0000002325107212 */ /* 0x000fe400078eb81e */
[C---:B------:R-:W-:Y:S02]  /*2490*/  SHF.L.W.U32.HI R47, R46.reuse, 0xa, R46 ;  /* 0x0000000a2e2f7819 */ /* 0x040fe40000010e2e */
[----:B------:R-:W-:Y:S02]  /*24a0*/  IADD3 R16, PT, PT, R43, R16, R44 ;  /* 0x000000102b107210 */ /* 0x000fe40007ffe02c */
[C-C-:B------:R-:W-:Y:S02]  /*24b0*/  SHF.L.W.U32.HI R43, R46.reuse, 0x1e, R46.reuse ;  /* 0x0000001e2e2b7819 */ /* 0x140fe40000010e2e */
[----:B------:R-:W-:-:S02]  /*24c0*/  SHF.L.W.U32.HI R44, R46, 0x13, R46 ;  /* 0x000000132e2c7819 */ /* 0x000fc40000010e2e */
[----:B------:R-:W-:Y:S02]  /*24d0*/  IADD3 R16, PT, PT, R45, UR60, R16 ;  /* 0x0000003c2d107c10 */ /* 0x000fe4000fffe010 */
[----:B------:R-:W-:Y:S02]  /*24e0*/  LOP3.LUT R43, R47, R43, R44, 0x96, !PT ;  /* 0x0000002b2f2b7212 */ /* 0x000fe400078e962c */
[C-C-:B------:R-:W-:Y:S02]  /*24f0*/  SHF.L.W.U32.HI R47, R15.reuse, 0xf, R15.reuse ;  /* 0x0000000f0f2f7819 */ /* 0x140fe40000010e0f */
[----:B------:R-:W-:Y:S02]  /*2500*/  IADD3 R43, PT, PT, R48, R43, R28 ;  /* 0x0000002b302b7210 */ /* 0x000fe40007ffe01c */
[--C-:B------:R-:W-:Y:S02]  /*2510*/  SHF.L.W.U32.HI R28, R15, 0xd, R15.reuse ;  /* 0x0000000d0f1c7819 */ /* 0x100fe40000010e0f */
[----:B------:R-:W-:-:S02]  /*2520*/  SHF.R.U32.HI R44, RZ, 0xa, R15 ;  /* 0x0000000aff2c7819 */ /* 0x000fc4000001160f */
[----:B------:R-:W-:Y:S02]  /*2530*/  IADD3 R45, PT, PT, R45, R50, R36 ;  /* 0x000000322d2d7210 */ /* 0x000fe40007ffe024 */
[----:B------:R-:W-:Y:S01]  /*2540*/  LOP3.LUT R47, R44, R47, R28, 0x96, !PT ;  /* 0x0000002f2c2f7212 */ /* 0x000fe200078e961c */
[----:B------:R-:W-:Y:S01]  /*2550*/  IMAD.IADD R28, R41, 0x1, R16 ;  /* 0x00000001291c7824 */ /* 0x000fe200078e0210 */
[----:B------:R-:W-:-:S04]  /*2560*/  LOP3.LUT R41, R46, R41, R43, 0xe8, !PT ;  /* 0x000000292e297212 */ /* 0x000fc800078ee82b */
[C-C-:B------:R-:W-:Y:S02]  /*2570*/  SHF.L.W.U32.HI R44, R28.reuse, 0x1a, R28.reuse ;  /* 0x0000001a1c2c7819 */ /* 0x140fe40000010e1c */
[C-C-:B------:R-:W-:Y:S02]  /*2580*/  SHF.L.W.U32.HI R51, R28.reuse, 0x15, R28.reuse ;  /* 0x000000151c337819 */ /* 0x140fe40000010e1c */
[----:B------:R-:W-:-:S04]  /*2590*/  SHF.L.W.U32.HI R48, R28, 0x7, R28 ;  /* 0x000000071c307819 */ /* 0x000fc80000010e1c */
[----:B------:R-:W-:Y:S02]  /*25a0*/  LOP3.LUT R44, R48, R44, R51, 0x96, !PT ;  /* 0x0000002c302c7212 */ /* 0x000fe400078e9633 */
[----:B------:R-:W-:-:S04]  /*25b0*/  LOP3.LUT R48, R30, R28, R35, 0xb8, !PT ;  /* 0x0000001c1e307212 */ /* 0x000fc800078eb823 */
[----:B------:R-:W-:Y:S02]  /*25c0*/  IADD3 R50, PT, PT, R44, R48, R37 ;  /* 0x000000302c327210 */ /* 0x000fe40007ffe025 */
[C-C-:B------:R-:W-:Y:S02]  /*25d0*/  SHF.L.W.U32.HI R37, R43.reuse, 0x1e, R43.reuse ;  /* 0x0000001e2b257819 */ /* 0x140fe40000010e2b */
[C-C-:B------:R-:W-:Y:S02]  /*25e0*/  SHF.L.W.U32.HI R44, R43.reuse, 0x13, R43.reuse ;  /* 0x000000132b2c7819 */ /* 0x140fe40000010e2b */
[----:B------:R-:W-:-:S04]  /*25f0*/  SHF.L.W.U32.HI R48, R43, 0xa, R43 ;  /* 0x0000000a2b307819 */ /* 0x000fc80000010e2b */
[----:B------:R-:W-:-:S04]  /*2600*/  LOP3.LUT R44, R48, R37, R44, 0x96, !PT ;  /* 0x00000025302c7212 */ /* 0x000fc800078e962c */
[----:B------:R-:W-:Y:S02]  /*2610*/  IADD3 R44, PT, PT, R49, R44, R41 ;  /* 0x0000002c312c7210 */ /* 0x000fe40007ffe029 */
[----:B------:R-:W-:-:S05]  /*2620*/  IADD3 R41, PT, PT, R17, UR61, R50 ;  /* 0x0000003d11297c10 */ /* 0x000fca000fffe032 */
        /* <DEDUP_REMOVED lines=8> */
[----:B------:R-:W-:Y:S01]  /*26b0*/  IADD3 R30, PT, PT, R17, R47, R42 ;  /* 0x0000002f111e7210 */ /* 0x000fe20007ffe02a */
[----:B------:R-:W-:Y:S01]  /*26c0*/  IMAD.IADD R17, R26, 0x1, R45 ;  /* 0x000000011a117824 */ /* 0x000fe200078e022d */
[C-C-:B------:R-:W-:Y:S02]  /*26d0*/  SHF.L.W.U32.HI R26, R44.reuse, 0x1e, R44.reuse ;  /* 0x0000001e2c1a7819 */ /* 0x140fe40000010e2c */
[C---:B------:R-:W-:Y:S01]  /*26e0*/  SHF.L.W.U32.HI R45, R44.reuse, 0x13, R44 ;  /* 0x000000132c2d7819 */ /* 0x040fe20000010e2c */
[----:B------:R-:W-:Y:S01]  /*26f0*/  IMAD.IADD R27, R27, 0x1, R30 ;  /* 0x000000011b1b7824 */ /* 0x000fe200078e021e */
[----:B------:R-:W-:Y:S02]  /*2700*/  SHF.L.W.U32.HI R47, R44, 0xa, R44 ;  /* 0x0000000a2c2f7819 */ /* 0x000fe40000010e2c */
[----:B------:R-:W-:-:S02]  /*2710*/  SHF.R.U32.HI R30, RZ, 0xa, R17 ;  /* 0x0000000aff1e7819 */ /* 0x000fc40000011611 */
[----:B------:R-:W-:Y:S02]  /*2720*/  LOP3.LUT R47, R47, R26, R45, 0x96, !PT ;  /* 0x0000001a2f2f7212 */ /* 0x000fe400078e962d */
[C-C-:B------:R-:W-:Y:S02]  /*2730*/  SHF.L.W.U32.HI R26, R17.reuse, 0xf, R17.reuse ;  /* 0x0000000f111a7819 */ /* 0x140fe40000010e11 */
[----:B------:R-:W-:Y:S02]  /*2740*/  SHF.L.W.U32.HI R45, R17, 0xd, R17 ;  /* 0x0000000d112d7819 */ /* 0x000fe40000010e11 */
[----:B------:R-:W-:Y:S02]  /*2750*/  SHF.R.U32.HI R48, RZ, 0xa, R27 ;  /* 0x0000000aff307819 */ /* 0x000fe4000001161b */
[----:B------:R-:W-:Y:S02]  /*2760*/  LOP3.LUT R26, R30, R26, R45, 0x96, !PT ;  /* 0x0000001a1e1a7212 */ /* 0x000fe400078e962d */
[----:B------:R-:W-:-:S02]  /*2770*/  IADD3 R45, PT, PT, R16, R47, R46 ;  /* 0x0000002f102d7210 */ /* 0x000fc40007ffe02e */
[----:B------:R-:W-:Y:S02]  /*2780*/  IADD3 R46, PT, PT, R18, UR62, R49 ;  /* 0x0000003e122e7c10 */ /* 0x000fe4000fffe031 */
[C-C-:B------:R-:W-:Y:S02]  /*2790*/  SHF.L.W.U32.HI R16, R27.reuse, 0xf, R27.reuse ;  /* 0x0000000f1b107819 */ /* 0x140fe40000010e1b */
[----:B------:R-:W-:Y:S01]  /*27a0*/  SHF.L.W.U32.HI R47, R27, 0xd, R27 ;  /* 0x0000000d1b2f7819 */ /* 0x000fe20000010e1b */
[----:B------:R-:W-:Y:S01]  /*27b0*/  IMAD.IADD R30, R43, 0x1, R46 ;  /* 0x000000012b1e7824 */ /* 0x000fe200078e022e */
[----:B------:R-:W-:Y:S02]  /*27c0*/  LOP3.LUT R43, R44, R43, R45, 0xe8, !PT ;  /* 0x0000002b2c2b7212 */ /* 0x000fe400078ee82d */
[----:B------:R-:W-:Y:S02]  /*27d0*/  LOP3.LUT R16, R48, R16, R47, 0x96, !PT ;  /* 0x0000001030107212 */ /* 0x000fe400078e962f */
[----:B------:R-:W-:-:S02]  /*27e0*/  SHF.L.W.U32.HI R47, R30, 0x1a, R30 ;  /* 0x0000001a1e2f7819 */ /* 0x000fc40000010e1e */
[C-C-:B------:R-:W-:Y:S02]  /*27f0*/  SHF.L.W.U32.HI R48, R30.reuse, 0x15, R30.reuse ;  /* 0x000000151e307819 */ /* 0x140fe40000010e1e */
[----:B------:R-:W-:Y:S02]  /*2800*/  SHF.L.W.U32.HI R49, R30, 0x7, R30 ;  /* 0x000000071e317819 */ /* 0x000fe40000010e1e */
[----:B------:R-:W-:Y:S02]  /*2810*/  IADD3 R16, PT, PT, R19, R16, R14 ;  /* 0x0000001013107210 */ /* 0x000fe40007ffe00e */
[----:B------:R-:W-:Y:S02]  /*2820*/  LOP3.LUT R48, R49, R47, R48, 0x96, !PT ;  /* 0x0000002f31307212 */ /* 0x000fe400078e9630 */
[----:B------:R-:W-:Y:S01]  /*2830*/  LOP3.LUT R47, R28, R30, R37, 0xb8, !PT ;  /* 0x0000001e1c2f7212 */ /* 0x000fe200078eb825 */
[----:B------:R-:W-:-:S03]  /*2840*/  IMAD.IADD R39, R39, 0x1, R16 ;  /* 0x0000000127277824 */ /* 0x000fc600078e0210 */
[----:B------:R-:W-:Y:S02]  /*2850*/  IADD3 R50, PT, PT, R48, R47, R35 ;  /* 0x0000002f30327210 */ /* 0x000fe40007ffe023 */
[C-C-:B------:R-:W-:Y:S02]  /*2860*/  SHF.L.W.U32.HI R35, R45.reuse, 0x1e, R45.reuse ;  /* 0x0000001e2d237819 */ /* 0x140fe40000010e2d */
[C-C-:B------:R-:W-:Y:S02]  /*2870*/  SHF.L.W.U32.HI R48, R45.reuse, 0x13, R45.reuse ;  /* 0x000000132d307819 */ /* 0x140fe40000010e2d */
[----:B------:R-:W-:-:S04]  /*2880*/  SHF.L.W.U32.HI R47, R45, 0xa, R45 ;  /* 0x0000000a2d2f7819 */ /* 0x000fc80000010e2d */
[----:B------:R-:W-:Y:S02]  /*2890*/  LOP3.LUT R48, R47, R35, R48, 0x96, !PT ;  /* 0x000000232f307212 */ /* 0x000fe400078e9630 */
[----:B------:R-:W-:Y:S02]  /*28a0*/  IADD3 R47, PT, PT, R19, UR63, R50 ;  /* 0x0000003f132f7c10 */ /* 0x000fe4000fffe032 */
[----:B------:R-:W-:-:S03]  /*28b0*/  IADD3 R43, PT, PT, R41, R48, R43 ;  /* 0x00000030292b7210 */ /* 0x000fc60007ffe02b */
[----:B------:R-:W-:-:S05]  /*28c0*/  IMAD.IADD R35, R44, 0x1, R47 ;  /* 0x000000012c237824 */ /* 0x000fca00078e022f */
[C-C-:B------:R-:W-:Y:S02]  /*28d0*/  SHF.L.W.U32.HI R41, R35.reuse, 0x1a, R35.reuse ;  /* 0x0000001a23297819 */ /* 0x140fe40000010e23 */
[C-C-:B------:R-:W-:Y:S02]  /*28e0*/  SHF.L.W.U32.HI R48, R35.reuse, 0x15, R35.reuse ;  /* 0x0000001523307819 */ /* 0x140fe40000010e23 */
[----:B------:R-:W-:-:S04]  /*28f0*/  SHF.L.W.U32.HI R49, R35, 0x7, R35 ;  /* 0x0000000723317819 */ /* 0x000fc80000010e23 */
[----:B------:R-:W-:Y:S02]  /*2900*/  LOP3.LUT R41, R49, R41, R48, 0x96, !PT ;  /* 0x0000002931297212 */ /* 0x000fe400078e9630 */
[----:B------:R-:W-:Y:S02]  /*2910*/  LOP3.LUT R48, R37, R35, R30, 0xb8, !PT ;  /* 0x0000002325307212 */ /* 0x000fe400078eb81e */
[--C-:B------:R-:W-:Y:S02]  /*2920*/  SHF.L.W.U32.HI R49, R43, 0x13, R43.reuse ;  /* 0x000000132b317819 */ /* 0x100fe40000010e2b */
[----:B------:R-:W-:Y:S02]  /*2930*/  IADD3 R41, PT, PT, R41, R48, R28 ;  /* 0x0000003029297210 */ /* 0x000fe40007ffe01c */
[C-C-:B------:R-:W-:Y:S02]  /*2940*/  SHF.L.W.U32.HI R28, R43.reuse, 0x1e, R43.reuse ;  /* 0x0000001e2b1c7819 */ /* 0x140fe40000010e2b */
[----:B------:R-:W-:-:S04]  /*2950*/  SHF.L.W.U32.HI R48, R43, 0xa, R43 ;  /* 0x0000000a2b307819 */ /* 0x000fc80000010e2b */
[----:B------:R-:W-:Y:S02]  /*2960*/  LOP3.LUT R49, R48, R28, R49, 0x96, !PT ;  /* 0x0000001c30317212 */ /* 0x000fe400078e9631 */
[----:B------:R-:W-:-:S04]  /*2970*/  LOP3.LUT R48, R45, R44, R43, 0xe8, !PT ;  /* 0x0000002c2d307212 */ /* 0x000fc800078ee82b */
[----:B------:R-:W-:Y:S02]  /*2980*/  IADD3 R48, PT, PT, R46, R49, R48 ;  /* 0x000000312e307210 */ /* 0x000fe40007ffe030 */
[----:B------:R-:W-:Y:S02]  /*2990*/  IADD3 R46, PT, PT, R20, UR56, R41 ;  /* 0x00000038142e7c10 */ /* 0x000fe4000fffe029 */
[C-C-:B------:R-:W-:Y:S02]  /*29a0*/  SHF.L.W.U32.HI R28, R48.reuse, 0x1e, R48.reuse ;  /* 0x0000001e301c7819 */ /* 0x140fe40000010e30 */
[C-C-:B------:R-:W-:Y:S02]  /*29b0*/  SHF.L.W.U32.HI R49, R48.reuse, 0x13, R48.reuse ;  /* 0x0000001330317819 */ /* 0x140fe40000010e30 */
[----:B------:R-:W-:-:S04]  /*29c0*/  SHF.L.W.U32.HI R44, R48, 0xa, R48 ;  /* 0x0000000a302c7819 */ /* 0x000fc80000010e30 */
[----:B------:R-:W-:Y:S02]  /*29d0*/  LOP3.LUT R28, R44, R28, R49, 0x96, !PT ;  /* 0x0000001c2c1c7212 */ /* 0x000fe400078e9631 */
[----:B------:R-:W-:-:S04]  /*29e0*/  LOP3.LUT R44, R43, R45, R48, 0xe8, !PT ;  /* 0x0000002d2b2c7212 */ /* 0x000fc800078ee830 */
[----:B------:R-:W-:Y:S01]  /*29f0*/  IADD3 R28, PT, PT, R47, R28, R44 ;  /* 0x0000001c2f1c7210 */ /* 0x000fe20007ffe02c */
[----:B------:R-:W-:-:S03]  /*2a00*/  IMAD.IADD R44, R45, 0x1, R46 ;  /* 0x000000012d2c7824 */ /* 0x000fc600078e022e */
[C-C-:B------:R-:W-:Y:S02]  /*2a10*/  SHF.L.W.U32.HI R41, R28.reuse, 0x1e, R28.reuse ;  /* 0x0000001e1c297819 */ /* 0x140fe40000010e1c */
[C-C-:B------:R-:W-:Y:S02]  /*2a20*/  SHF.L.W.U32.HI R50, R28.reuse, 0x13, R28.reuse ;  /* 0x000000131c327819 */ /* 0x140fe40000010e1c */
[----:B------:R-:W-:Y:S02]  /*2a30*/  SHF.L.W.U32.HI R45, R28, 0xa, R28 ;  /* 0x0000000a1c2d7819 */ /* 0x000fe40000010e1c */
[C---:B------:R-:W-:Y:S02]  /*2a40*/  SHF.L.W.U32.HI R47, R44.reuse, 0x7, R44 ;  /* 0x000000072c2f7819 */ /* 0x040fe40000010e2c */
[----:B------:R-:W-:Y:S02]  /*2a50*/  LOP3.LUT R41, R45, R41, R50, 0x96, !PT ;  /* 0x000000292d297212 */ /* 0x000fe400078e9632 */
[----:B------:R-:W-:-:S02]  /*2a60*/  SHF.L.W.U32.HI R45, R44, 0x1a, R44 ;  /* 0x0000001a2c2d7819 */ /* 0x000fc40000010e2c */
[----:B------:R-:W-:-:S04]  /*2a70*/  SHF.L.W.U32.HI R50, R44, 0x15, R44 ;  /* 0x000000152c327819 */ /* 0x000fc80000010e2c */
[----:B------:R-:W-:Y:S02]  /*2a80*/  LOP3.LUT R50, R47, R45, R50, 0x96, !PT ;  /* 0x0000002d2f327212 */ /* 0x000fe400078e9632 */
[----:B------:R-:W-:-:S04]  /*2a90*/  LOP3.LUT R45, R30, R44, R35, 0xb8, !PT ;  /* 0x0000002c1e2d7212 */ /* 0x000fc800078eb823 */
[----:B------:R-:W-:Y:S02]  /*2aa0*/  IADD3 R45, PT, PT, R50, R45, R37 ;  /* 0x0000002d322d7210 */ /* 0x000fe40007ffe025 */
[----:B------:R-:W-:-:S04]  /*2ab0*/  LOP3.LUT R37, R48, R43, R28, 0xe8, !PT ;  /* 0x0000002b30257212 */ /* 0x000fc800078ee81c */
[----:B------:R-:W-:Y:S02]  /*2ac0*/  IADD3 R41, PT, PT, R46, R41, R37 ;  /* 0x000000292e297210 */ /* 0x000fe40007ffe025 */
[----:B------:R-:W-:Y:S02]  /*2ad0*/  IADD3 R46, PT, PT, R12, UR57, R45 ;  /* 0x000000390c2e7c10 */ /* 0x000fe4000fffe02d */
[C-C-:B------:R-:W-:Y:S02]  /*2ae0*/  SHF.L.W.U32.HI R45, R41.reuse, 0x1e, R41.reuse ;  /* 0x0000001e292d7819 */ /* 0x140fe40000010e29 */
[--C-:B------:R-:W-:Y:S01]  /*2af0*/  SHF.L.W.U32.HI R50, R41, 0x13, R41.reuse ;  /* 0x0000001329327819 */ /* 0x100fe20000010e29 */
[----:B------:R-:W-:Y:S01]  /*2b00*/  IMAD.IADD R37, R43, 0x1, R46 ;  /* 0x000000012b257824 */ /* 0x000fe200078e022e */
[----:B------:R-:W-:-:S04]  /*2b10*/  SHF.L.W.U32.HI R43, R41, 0xa, R41 ;  /* 0x0000000a292b7819 */ /* 0x000fc80000010e29 */
[----:B------:R-:W-:Y:S02]  /*2b20*/  LOP3.LUT R43, R43, R45, R50, 0x96, !PT ;  /* 0x0000002d2b2b7212 */ /* 0x000fe400078e9632 */
[C-C-:B------:R-:W-:Y:S02]  /*2b30*/  SHF.L.W.U32.HI R45, R37.reuse, 0x1a, R37.reuse ;  /* 0x0000001a252d7819 */ /* 0x140fe40000010e25 */
[C-C-:B------:R-:W-:Y:S02]  /*2b40*/  SHF.L.W.U32.HI R50, R37.reuse, 0x15, R37.reuse ;  /* 0x0000001525327819 */ /* 0x140fe40000010e25 */
        /* <DEDUP_REMOVED lines=18> */
[----:B------:R-:W-:Y:S02]  /*2c70*/  LOP3.LUT R35, R41, R28, R46, 0xe8, !PT ;  /* 0x0000001c29237212 */ /* 0x000fe400078ee82e */
[----:B------:R-:W-:Y:S02]  /*2c80*/  IADD3 R45, PT, PT, R34, UR59, R45 ;  /* 0x0000003b222d7c10 */ /* 0x000fe4000fffe02d */
[----:B------:R-:W-:-:S03]  /*2c90*/  IADD3 R43, PT, PT, R43, R48, R35 ;  /* 0x000000302b2b7210 */ /* 0x000fc60007ffe023 */
[----:B------:R-:W-:Y:S01]  /*2ca0*/  IMAD.IADD R35, R28, 0x1, R45 ;  /* 0x000000011c237824 */ /* 0x000fe200078e022d */
[C-C-:B------:R-:W-:Y:S02]  /*2cb0*/  SHF.L.W.U32.HI R47, R43.reuse, 0x1e, R43.reuse ;  /* 0x0000001e2b2f7819 */ /* 0x140fe40000010e2b */
[C-C-:B------:R-:W-:Y:S02]  /*2cc0*/  SHF.L.W.U32.HI R28, R43.reuse, 0x13, R43.reuse ;  /* 0x000000132b1c7819 */ /* 0x140fe40000010e2b */
[----:B------:R-:W-:Y:S02]  /*2cd0*/  SHF.L.W.U32.HI R48, R43, 0xa, R43 ;  /* 0x0000000a2b307819 */ /* 0x000fe40000010e2b */
[C-C-:B------:R-:W-:Y:S02]  /*2ce0*/  SHF.L.W.U32.HI R49, R35.reuse, 0x7, R35.reuse ;  /* 0x0000000723317819 */ /* 0x140fe40000010e23 */
[----:B------:R-:W-:Y:S02]  /*2cf0*/  LOP3.LUT R28, R48, R47, R28, 0x96, !PT ;  /* 0x0000002f301c7212 */ /* 0x000fe400078e961c */
[----:B------:R-:W-:-:S02]  /*2d00*/  SHF.L.W.U32.HI R47, R35, 0x1a, R35 ;  /* 0x0000001a232f7819 */ /* 0x000fc40000010e23 */
        /* <DEDUP_REMOVED lines=50> */
[C---:B------:R-:W-:Y:S01]  /*3030*/  SHF.L.W.U32.HI R48, R35.reuse, 0xa, R35 ;  /* 0x0000000a23307819 */ /* 0x040fe20000010e23 */
        /* <DEDUP_REMOVED lines=64> */
[----:B------:R-:W-:-:S04]  /*3440*/  IADD3 R48, PT, PT, R37, R45, R44 ;  /* 0x0000002d25307210 */ /* 0x000fc80007ffe02c */
[----:B------:R-:W-:-:S05]  /*3450*/  IADD3 R48, PT, PT, R17, UR44, R48 ;  /* 0x0000002c11307c10 */ /* 0x000fca000fffe030 */
[----:B------:R-:W-:Y:S01]  /*3460*/  IMAD.IADD R37, R41, 0x1, R48 ;  /* 0x0000000129257824 */ /* 0x000fe200078e0230 */
[----:B------:R-:W-:-:S04]  /*3470*/  LOP3.LUT R41, R43, R41, R28, 0xe8, !PT ;  /* 0x000000292b297212 */ /* 0x000fc800078ee81c */
[C-C-:B------:R-:W-:Y:S02]  /*3480*/  SHF.L.W.U32.HI R44, R37.reuse, 0x1a, R37.reuse ;  /* 0x0000001a252c7819 */ /* 0x140fe40000010e25 */
[C-C-:B------:R-:W-:Y:S02]  /*3490*/  SHF.L.W.U32.HI R45, R37.reuse, 0x15, R37.reuse ;  /* 0x00000015252d7819 */ /* 0x140fe40000010e25 */
[----:B------:R-:W-:Y:S02]  /*34a0*/  SHF.L.W.U32.HI R50, R37, 0x7, R37 ;  /* 0x0000000725327819 */ /* 0x000fe40000010e25 */
[----:B------:R-:W-:Y:S02]  /*34b0*/  IADD3 R41, PT, PT, R35, R30, R41 ;  /* 0x0000001e23297210 */ /* 0x000fe40007ffe029 */
[----:B------:R-:W-:Y:S02]  /*34c0*/  LOP3.LUT R44, R50, R44, R45, 0x96, !PT ;  /* 0x0000002c322c7212 */ /* 0x000fe400078e962d */
[----:B------:R-:W-:-:S04]  /*34d0*/  LOP3.LUT R45, R46, R37, R47, 0xb8, !PT ;  /* 0x000000252e2d7212 */ /* 0x000fc800078eb82f */
[----:B------:R-:W-:Y:S02]  /*34e0*/  IADD3 R44, PT, PT, R44, R45, R49 ;  /* 0x0000002d2c2c7210 */ /* 0x000fe40007ffe031 */
[----:B------:R-:W-:Y:S02]  /*34f0*/  SHF.L.W.U32.HI R49, R41, 0x13, R41 ;  /* 0x0000001329317819 */ /* 0x000fe40000010e29 */
[----:B------:R-:W-:-:S05]  /*3500*/  IADD3 R44, PT, PT, R27, UR45, R44 ;  /* 0x0000002d1b2c7c10 */ /* 0x000fca000fffe02c */
[----:B------:R-:W-:-:S05]  /*3510*/  IMAD.IADD R30, R43, 0x1, R44 ;  /* 0x000000012b1e7824 */ /* 0x000fca00078e022c */
[C-C-:B------:R-:W-:Y:S02]  /*3520*/  SHF.L.W.U32.HI R35, R30.reuse, 0x1a, R30.reuse ;  /* 0x0000001a1e237819 */ /* 0x140fe40000010e1e */
[C-C-:B------:R-:W-:Y:S02]  /*3530*/  SHF.L.W.U32.HI R50, R30.reuse, 0x15, R30.reuse ;  /* 0x000000151e327819 */ /* 0x140fe40000010e1e */
[----:B------:R-:W-:-:S04]  /*3540*/  SHF.L.W.U32.HI R45, R30, 0x7, R30 ;  /* 0x000000071e2d7819 */ /* 0x000fc80000010e1e */
[----:B------:R-:W-:Y:S02]  /*3550*/  LOP3.LUT R45, R45, R35, R50, 0x96, !PT ;  /* 0x000000232d2d7212 */ /* 0x000fe400078e9632 */
[----:B------:R-:W-:Y:S02]  /*3560*/  IADD3 R35, PT, PT, R18, R26, R13 ;  /* 0x0000001a12237210 */ /* 0x000fe40007ffe00d */
[----:B------:R-:W-:Y:S02]  /*3570*/  LOP3.LUT R18, R47, R30, R37, 0xb8, !PT ;  /* 0x0000001e2f127212 */ /* 0x000fe400078eb825 */
[----:B------:R-:W-:Y:S01]  /*3580*/  SHF.L.W.U32.HI R26, R41, 0xa, R41 ;  /* 0x0000000a291a7819 */ /* 0x000fe20000010e29 */
[----:B------:R-:W-:Y:S01]  /*3590*/  IMAD.IADD R35, R32, 0x1, R35 ;  /* 0x0000000120237824 */ /* 0x000fe200078e0223 */
[----:B------:R-:W-:Y:S02]  /*35a0*/  IADD3 R46, PT, PT, R45, R18, R46 ;  /* 0x000000122d2e7210 */ /* 0x000fe40007ffe02e */
[----:B------:R-:W-:-:S02]  /*35b0*/  SHF.L.W.U32.HI R18, R41, 0x1e, R41 ;  /* 0x0000001e29127819 */ /* 0x000fc40000010e29 */
[C---:B------:R-:W-:Y:S02]  /*35c0*/  IADD3 R45, PT, PT, R35.reuse, UR46, R46 ;  /* 0x0000002e232d7c10 */ /* 0x040fe4000fffe02e */
[----:B------:R-:W-:Y:S02]  /*35d0*/  LOP3.LUT R49, R26, R18, R49, 0x96, !PT ;  /* 0x000000121a317212 */ /* 0x000fe400078e9631 */
[C---:B------:R-:W-:Y:S01]  /*35e0*/  LOP3.LUT R18, R28.reuse, R43, R41, 0xe8, !PT ;  /* 0x0000002b1c127212 */ /* 0x040fe200078ee829 */
[----:B------:R-:W-:Y:S01]  /*35f0*/  IMAD.IADD R43, R28, 0x1, R45 ;  /* 0x000000011c2b7824 */ /* 0x000fe200078e022d */
[----:B------:R-:W-:Y:S02]  /*3600*/  SHF.L.W.U32.HI R19, R35, 0xf, R35 ;  /* 0x0000000f23137819 */ /* 0x000fe40000010e23 */
[----:B------:R-:W-:Y:S02]  /*3610*/  IADD3 R18, PT, PT, R48, R49, R18 ;  /* 0x0000003130127210 */ /* 0x000fe40007ffe012 */
[----:B------:R-:W-:-:S02]  /*3620*/  SHF.L.W.U32.HI R26, R43, 0x1a, R43 ;  /* 0x0000001a2b1a7819 */ /* 0x000fc40000010e2b */
[C-C-:B------:R-:W-:Y:S02]  /*3630*/  SHF.L.W.U32.HI R49, R43.reuse, 0x15, R43.reuse ;  /* 0x000000152b317819 */ /* 0x140fe40000010e2b */
[----:B------:R-:W-:-:S04]  /*3640*/  SHF.L.W.U32.HI R32, R43, 0x7, R43 ;  /* 0x000000072b207819 */ /* 0x000fc80000010e2b */
[----:B------:R-:W-:Y:S02]  /*3650*/  LOP3.LUT R26, R32, R26, R49, 0x96, !PT ;  /* 0x0000001a201a7212 */ /* 0x000fe400078e9631 */
[----:B------:R-:W-:-:S04]  /*3660*/  LOP3.LUT R32, R37, R43, R30, 0xb8, !PT ;  /* 0x0000002b25207212 */ /* 0x000fc800078eb81e */
[----:B------:R-:W-:Y:S02]  /*3670*/  IADD3 R46, PT, PT, R26, R32, R47 ;  /* 0x000000201a2e7210 */ /* 0x000fe40007ffe02f */
[--C-:B------:R-:W-:Y:S02]  /*3680*/  SHF.L.W.U32.HI R26, R35, 0xd, R35.reuse ;  /* 0x0000000d231a7819 */ /* 0x100fe40000010e23 */
[----:B------:R-:W-:Y:S02]  /*3690*/  SHF.R.U32.HI R32, RZ, 0xa, R35 ;  /* 0x0000000aff207819 */ /* 0x000fe40000011623 */
[----:B------:R-:W-:Y:S02]  /*36a0*/  SHF.L.W.U32.HI R47, R18, 0xa, R18 ;  /* 0x0000000a122f7819 */ /* 0x000fe40000010e12 */
[----:B------:R-:W-:Y:S02]  /*36b0*/  LOP3.LUT R16, R32, R19, R26, 0x96, !PT ;  /* 0x0000001320107212 */ /* 0x000fe400078e961a */
[----:B------:R-:W-:-:S02]  /*36c0*/  IADD3 R32, PT, PT, R39, UR47, R46 ;  /* 0x0000002f27207c10 */ /* 0x000fc4000fffe02e */
[C-C-:B------:R-:W-:Y:S02]  /*36d0*/  SHF.L.W.U32.HI R19, R18.reuse, 0x1e, R18.reuse ;  /* 0x0000001e12137819 */ /* 0x140fe40000010e12 */
[----:B------:R-:W-:Y:S01]  /*36e0*/  SHF.L.W.U32.HI R46, R18, 0x13, R18 ;  /* 0x00000013122e7819 */ /* 0x000fe20000010e12 */
[----:B------:R-:W-:Y:S01]  /*36f0*/  IMAD.IADD R26, R41, 0x1, R32 ;  /* 0x00000001291a7824 */ /* 0x000fe200078e0220 */
[----:B------:R-:W-:Y:S02]  /*3700*/  IADD3 R16, PT, PT, R20, R16, R31 ;  /* 0x0000001014107210 */ /* 0x000fe40007ffe01f */
[----:B------:R-:W-:Y:S02]  /*3710*/  LOP3.LUT R19, R47, R19, R46, 0x96, !PT ;  /* 0x000000132f137212 */ /* 0x000fe400078e962e */
[C---:B------:R-:W-:Y:S01]  /*3720*/  SHF.L.W.U32.HI R46, R26.reuse, 0x1a, R26 ;  /* 0x0000001a1a2e7819 */ /* 0x040fe20000010e1a */
[----:B------:R-:W-:Y:S01]  /*3730*/  IMAD.IADD R16, R21, 0x1, R16 ;  /* 0x0000000115107824 */ /* 0x000fe200078e0210 */
[----:B------:R-:W-:-:S02]  /*3740*/  SHF.L.W.U32.HI R47, R26, 0x15, R26 ;  /* 0x000000151a2f7819 */ /* 0x000fc40000010e1a */
[----:B------:R-:W-:Y:S02]  /*3750*/  SHF.L.W.U32.HI R48, R26, 0x7, R26 ;  /* 0x000000071a307819 */ /* 0x000fe40000010e1a */
[----:B------:R-:W-:Y:S02]  /*3760*/  LOP3.LUT R20, R30, R26, R43, 0xb8, !PT ;  /* 0x0000001a1e147212 */ /* 0x000fe400078eb82b */
[----:B------:R-:W-:Y:S02]  /*3770*/  LOP3.LUT R46, R48, R46, R47, 0x96, !PT ;  /* 0x0000002e302e7212 */ /* 0x000fe400078e962f */
[----:B------:R-:W-:Y:S02]  /*3780*/  SHF.L.W.U32.HI R21, R39, 0xd, R39 ;  /* 0x0000000d27157819 */ /* 0x000fe40000010e27 */
[----:B------:R-:W-:Y:S02]  /*3790*/  IADD3 R47, PT, PT, R46, R20, R37 ;  /* 0x000000142e2f7210 */ /* 0x000fe40007ffe025 */
[----:B------:R-:W-:-:S02]  /*37a0*/  LOP3.LUT R37, R41, R28, R18, 0xe8, !PT ;  /* 0x0000001c29257212 */ /* 0x000fc400078ee812 */
[--C-:B------:R-:W-:Y:S02]  /*37b0*/  SHF.L.W.U32.HI R20, R39, 0xf, R39.reuse ;  /* 0x0000000f27147819 */ /* 0x100fe40000010e27 */
[----:B------:R-:W-:Y:S02]  /*37c0*/  SHF.R.U32.HI R28, RZ, 0xa, R39 ;  /* 0x0000000aff1c7819 */ /* 0x000fe40000011627 */
[----:B------:R-:W-:Y:S02]  /*37d0*/  IADD3 R37, PT, PT, R44, R19, R37 ;  /* 0x000000132c257210 */ /* 0x000fe40007ffe025 */
[----:B------:R-:W-:Y:S02]  /*37e0*/  LOP3.LUT R20, R28, R20, R21, 0x96, !PT ;  /* 0x000000141c147212 */ /* 0x000fe400078e9615 */
[----:B------:R-:W-:Y:S02]  /*37f0*/  IADD3 R21, PT, PT, R16, UR40, R47 ;  /* 0x0000002810157c10 */ /* 0x000fe4000fffe02f */
[----:B------:R-:W-:-:S02]  /*3800*/  SHF.L.W.U32.HI R28, R37, 0x1e, R37 ;  /* 0x0000001e251c7819 */ /* 0x000fc40000010e25 */
[C---:B------:R-:W-:Y:S01]  /*3810*/  SHF.L.W.U32.HI R47, R37.reuse, 0x13, R37 ;  /* 0x00000013252f7819 */ /* 0x040fe20000010e25 */
[----:B------:R-:W-:Y:S01]  /*3820*/  IMAD.IADD R19, R18, 0x1, R21 ;  /* 0x0000000112137824 */ /* 0x000fe200078e0215 */
[----:B------:R-:W-:Y:S02]  /*3830*/  SHF.L.W.U32.HI R44, R37, 0xa, R37 ;  /* 0x0000000a252c7819 */ /* 0x000fe40000010e25 */
[----:B------:R-:W-:Y:S02]  /*3840*/  IADD3 R20, PT, PT, R12, R20, R29 ;  /* 0x000000140c147210 */ /* 0x000fe40007ffe01d */
[----:B------:R-:W-:Y:S02]  /*3850*/  LOP3.LUT R28, R44, R28, R47, 0x96, !PT ;  /* 0x0000001c2c1c7212 */ /* 0x000fe400078e962f */
[--C-:B------:R-:W-:Y:S01]  /*3860*/  SHF.L.W.U32.HI R44, R19, 0x1a, R19.reuse ;  /* 0x0000001a132c7819 */ /* 0x100fe20000010e13 */
[----:B------:R-:W-:Y:S01]  /*3870*/  IMAD.IADD R33, R33, 0x1, R20 ;  /* 0x0000000121217824 */ /* 0x000fe200078e0214 */
[----:B------:R-:W-:-:S02]  /*3880*/  SHF.L.W.U32.HI R47, R19, 0x15, R19 ;  /* 0x00000015132f7819 */ /* 0x000fc40000010e13 */
[----:B------:R-:W-:Y:S02]  /*3890*/  SHF.L.W.U32.HI R46, R19, 0x7, R19 ;  /* 0x00000007132e7819 */ /* 0x000fe40000010e13 */
[----:B------:R-:W-:Y:S02]  /*38a0*/  LOP3.LUT R12, R43, R19, R26, 0xb8, !PT ;  /* 0x000000132b0c7212 */ /* 0x000fe400078eb81a */
[----:B------:R-:W-:Y:S02]  /*38b0*/  LOP3.LUT R47, R46, R44, R47, 0x96, !PT ;  /* 0x0000002c2e2f7212 */ /* 0x000fe400078e962f */
[----:B------:R-:W-:Y:S02]  /*38c0*/  LOP3.LUT R41, R18, R41, R37, 0xe8, !PT ;  /* 0x0000002912297212 */ /* 0x000fe400078ee825 */
[----:B------:R-:W-:Y:S02]  /*38d0*/  IADD3 R12, PT, PT, R47, R12, R30 ;  /* 0x0000000c2f0c7210 */ /* 0x000fe40007ffe01e */
[----:B------:R-:W-:-:S02]  /*38e0*/  IADD3 R45, PT, PT, R45, R28, R41 ;  /* 0x0000001c2d2d7210 */ /* 0x000fc40007ffe029 */
[----:B------:R-:W-:Y:S02]  /*38f0*/  IADD3 R20, PT, PT, R33, UR41, R12 ;  /* 0x0000002921147c10 */ /* 0x000fe4000fffe00c */
[C-C-:B------:R-:W-:Y:S02]  /*3900*/  SHF.L.W.U32.HI R28, R16.reuse, 0xf, R16.reuse ;  /* 0x0000000f101c7819 */ /* 0x140fe40000010e10 */
[----:B------:R-:W-:Y:S01]  /*3910*/  SHF.L.W.U32.HI R41, R16, 0xd, R16 ;  /* 0x0000000d10297819 */ /* 0x000fe20000010e10 */
[----:B------:R-:W-:Y:S01]  /*3920*/  IMAD.IADD R12, R37, 0x1, R20 ;  /* 0x00000001250c7824 */ /* 0x000fe200078e0214 */
[----:B------:R-:W-:Y:S02]  /*3930*/  SHF.R.U32.HI R30, RZ, 0xa, R16 ;  /* 0x0000000aff1e7819 */ /* 0x000fe40000011610 */
[C-C-:B------:R-:W-:Y:S02]  /*3940*/  SHF.L.W.U32.HI R44, R45.reuse, 0x1e, R45.reuse ;  /* 0x0000001e2d2c7819 */ /* 0x140fe40000010e2d */
[----:B------:R-:W-:-:S02]  /*3950*/  SHF.L.W.U32.HI R47, R45, 0x13, R45 ;  /* 0x000000132d2f7819 */ /* 0x000fc40000010e2d */
[----:B------:R-:W-:Y:S02]  /*3960*/  SHF.L.W.U32.HI R46, R45, 0xa, R45 ;  /* 0x0000000a2d2e7819 */ /* 0x000fe40000010e2d */
[----:B------:R-:W-:Y:S02]  /*3970*/  LOP3.LUT R28, R30, R28, R41, 0x96, !PT ;  /* 0x0000001c1e1c7212 */ /* 0x000fe400078e9629 */
[----:B------:R-:W-:Y:S02]  /*3980*/  LOP3.LUT R41, R46, R44, R47, 0x96, !PT ;  /* 0x0000002c2e297212 */ /* 0x000fe400078e962f */
[C-C-:B------:R-:W-:Y:S02]  /*3990*/  SHF.L.W.U32.HI R30, R12.reuse, 0x1a, R12.reuse ;  /* 0x0000001a0c1e7819 */ /* 0x140fe40000010e0c */
[C-C-:B------:R-:W-:Y:S02]  /*39a0*/  SHF.L.W.U32.HI R47, R12.reuse, 0x15, R12.reuse ;  /* 0x000000150c2f7819 */ /* 0x140fe40000010e0c */
[----:B------:R-:W-:-:S02]  /*39b0*/  SHF.L.W.U32.HI R44, R12, 0x7, R12 ;  /* 0x000000070c2c7819 */ /* 0x000fc40000010e0c */
[----:B------:R-:W-:Y:S02]  /*39c0*/  IADD3 R28, PT, PT, R22, R28, R15 ;  /* 0x0000001c161c7210 */ /* 0x000fe40007ffe00f */
[----:B------:R-:W-:Y:S02]  /*39d0*/  LOP3.LUT R46, R44, R30, R47, 0x96, !PT ;  /* 0x0000001e2c2e7212 */ /* 0x000fe400078e962f */
[C---:B------:R-:W-:Y:S01]  /*39e0*/  SHF.L.W.U32.HI R22, R40.reuse, 0x19, R40 ;  /* 0x0000001928167819 */ /* 0x040fe20000010e28 */
[----:B------:R-:W-:Y:S01]  /*39f0*/  IMAD.IADD R23, R23, 0x1, R28 ;  /* 0x0000000117177824 */ /* 0x000fe200078e021c */
[--C-:B------:R-:W-:Y:S02]  /*3a00*/  SHF.L.W.U32.HI R47, R40, 0xe, R40.reuse ;  /* 0x0000000e282f7819 */ /* 0x100fe40000010e28 */
[----:B------:R-:W-:Y:S02]  /*3a10*/  SHF.R.U32.HI R30, RZ, 0x3, R40 ;  /* 0x00000003ff1e7819 */ /* 0x000fe40000011628 */
[----:B------:R-:W-:-:S02]  /*3a20*/  LOP3.LUT R48, R26, R12, R19, 0xb8, !PT ;  /* 0x0000000c1a307212 */ /* 0x000fc400078eb813 */
[----:B------:R-:W-:Y:S02]  /*3a30*/  LOP3.LUT R44, R37, R18, R45, 0xe8, !PT ;  /* 0x00000012252c7212 */ /* 0x000fe400078ee82d */
[----:B------:R-:W-:Y:S02]  /*3a40*/  LOP3.LUT R18, R30, R22, R47, 0x96, !PT ;  /* 0x000000161e127212 */ /* 0x000fe400078e962f */
[----:B------:R-:W-:Y:S02]  /*3a50*/  IADD3 R30, PT, PT, R46, R48, R43 ;  /* 0x000000302e1e7210 */ /* 0x000fe40007ffe02b */
[----:B------:R-:W-:Y:S02]  /*3a60*/  IADD3 R32, PT, PT, R32, R41, R44 ;  /* 0x0000002920207210 */ /* 0x000fe40007ffe02c */
[----:B------:R-:W-:Y:S02]  /*3a70*/  IADD3 R30, PT, PT, R23, UR42, R30 ;  /* 0x0000002a171e7c10 */ /* 0x000fe4000fffe01e */
[----:B------:R-:W-:-:S02]  /*3a80*/  SHF.L.W.U32.HI R22, R33, 0xf, R33 ;  /* 0x0000000f21167819 */ /* 0x000fc40000010e21 */
[--C-:B------:R-:W-:Y:S01]  /*3a90*/  SHF.L.W.U32.HI R41, R33, 0xd, R33.reuse ;  /* 0x0000000d21297819 */ /* 0x100fe20000010e21 */
[----:B------:R-:W-:Y:S01]  /*3aa0*/  IMAD.IADD R28, R45, 0x1, R30 ;  /* 0x000000012d1c7824 */ /* 0x000fe200078e021e */
[----:B------:R-:W-:Y:S02]  /*3ab0*/  SHF.R.U32.HI R43, RZ, 0xa, R33 ;  /* 0x0000000aff2b7819 */ /* 0x000fe40000011621 */
[C-C-:B------:R-:W-:Y:S02]  /*3ac0*/  SHF.L.W.U32.HI R44, R32.reuse, 0x1e, R32.reuse ;  /* 0x0000001e202c7819 */ /* 0x140fe40000010e20 */
[C-C-:B------:R-:W-:Y:S02]  /*3ad0*/  SHF.L.W.U32.HI R47, R32.reuse, 0x13, R32.reuse ;  /* 0x00000013202f7819 */ /* 0x140fe40000010e20 */
[----:B------:R-:W-:Y:S02]  /*3ae0*/  SHF.L.W.U32.HI R46, R32, 0xa, R32 ;  /* 0x0000000a202e7819 */ /* 0x000fe40000010e20 */
[----:B------:R-:W-:-:S02]  /*3af0*/  LOP3.LUT R22, R43, R22, R41, 0x96, !PT ;  /* 0x000000162b167212 */ /* 0x000fc400078e9629 */
[----:B------:R-:W-:Y:S02]  /*3b00*/  LOP3.LUT R44, R46, R44, R47, 0x96, !PT ;  /* 0x0000002c2e2c7212 */ /* 0x000fe400078e962f */
[C-C-:B------:R-:W-:Y:S02]  /*3b10*/  SHF.L.W.U32.HI R43, R28.reuse, 0x1a, R28.reuse ;  /* 0x0000001a1c2b7819 */ /* 0x140fe40000010e1c */
[C-C-:B------:R-:W-:Y:S02]  /*3b20*/  SHF.L.W.U32.HI R46, R28.reuse, 0x15, R28.reuse ;  /* 0x000000151c2e7819 */ /* 0x140fe40000010e1c */
[----:B------:R-:W-:Y:S02]  /*3b30*/  SHF.L.W.U32.HI R47, R28, 0x7, R28 ;  /* 0x000000071c2f7819 */ /* 0x000fe40000010e1c */
[----:B------:R-:W-:Y:S02]  /*3b40*/  IADD3 R41, PT, PT, R34, R22, R17 ;  /* 0x0000001622297210 */ /* 0x000fe40007ffe011 */
[----:B------:R-:W-:-:S02]  /*3b50*/  LOP3.LUT R47, R47, R43, R46, 0x96, !PT ;  /* 0x0000002b2f2f7212 */ /* 0x000fc400078e962e */
[----:B------:R-:W-:Y:S01]  /*3b60*/  LOP3.LUT R46, R19, R28, R12, 0xb8, !PT ;  /* 0x0000001c132e7212 */ /* 0x000fe200078eb80c */
[----:B------:R-:W-:Y:S01]  /*3b70*/  IMAD.IADD R18, R18, 0x1, R41 ;  /* 0x0000000112127824 */ /* 0x000fe200078e0229 */
[----:B------:R-:W-:Y:S02]  /*3b80*/  LOP3.LUT R37, R45, R37, R32, 0xe8, !PT ;  /* 0x000000252d257212 */ /* 0x000fe400078ee820 */
[----:B------:R-:W-:Y:S02]  /*3b90*/  IADD3 R47, PT, PT, R47, R46, R26 ;  /* 0x0000002e2f2f7210 */ /* 0x000fe40007ffe01a */
[C-C-:B------:R-:W-:Y:S02]  /*3ba0*/  SHF.L.W.U32.HI R22, R36.reuse, 0x19, R36.reuse ;  /* 0x0000001924167819 */ /* 0x140fe40000010e24 */
[--C-:B------:R-:W-:Y:S02]  /*3bb0*/  SHF.L.W.U32.HI R43, R36, 0xe, R36.reuse ;  /* 0x0000000e242b7819 */ /* 0x100fe40000010e24 */
[----:B------:R-:W-:-:S02]  /*3bc0*/  SHF.R.U32.HI R34, RZ, 0x3, R36 ;  /* 0x00000003ff227819 */ /* 0x000fc40000011624 */
[----:B------:R-:W-:Y:S02]  /*3bd0*/  IADD3 R26, PT, PT, R18, UR43, R47 ;  /* 0x0000002b121a7c10 */ /* 0x000fe4000fffe02f */
[----:B------:R-:W-:Y:S02]  /*3be0*/  IADD3 R37, PT, PT, R21, R44, R37 ;  /* 0x0000002c15257210 */ /* 0x000fe40007ffe025 */
[----:B------:R-:W-:Y:S01]  /*3bf0*/  LOP3.LUT R22, R34, R22, R43, 0x96, !PT ;  /* 0x0000001622167212 */ /* 0x000fe200078e962b */
[----:B------:R-:W-:Y:S01]  /*3c00*/  IMAD.IADD R21, R32, 0x1, R26 ;  /* 0x0000000120157824 */ /* 0x000fe200078e021a */
[C-C-:B------:R-:W-:Y:S02]  /*3c10*/  SHF.L.W.U32.HI R34, R23.reuse, 0xf, R23.reuse ;  /* 0x0000000f17227819 */ /* 0x140fe40000010e17 */
[--C-:B------:R-:W-:Y:S02]  /*3c20*/  SHF.L.W.U32.HI R41, R23, 0xd, R23.reuse ;  /* 0x0000000d17297819 */ /* 0x100fe40000010e17 */
[----:B------:R-:W-:-:S02]  /*3c30*/  SHF.R.U32.HI R43, RZ, 0xa, R23 ;  /* 0x0000000aff2b7819 */ /* 0x000fc40000011617 */
[C-C-:B------:R-:W-:Y:S02]  /*3c40*/  SHF.L.W.U32.HI R44, R37.reuse, 0x1e, R37.reuse ;  /* 0x0000001e252c7819 */ /* 0x140fe40000010e25 */
[C-C-:B------:R-:W-:Y:S02]  /*3c50*/  SHF.L.W.U32.HI R47, R37.reuse, 0x13, R37.reuse ;  /* 0x00000013252f7819 */ /* 0x140fe40000010e25 */
[----:B------:R-:W-:Y:S02]  /*3c60*/  SHF.L.W.U32.HI R46, R37, 0xa, R37 ;  /* 0x0000000a252e7819 */ /* 0x000fe40000010e25 */
        /* <DEDUP_REMOVED lines=8> */
[----:B------:R-:W-:Y:S01]  /*3cf0*/  IMAD.IADD R22, R22, 0x1, R43 ;  /* 0x0000000116167824 */ /* 0x000fe200078e022b */
[----:B------:R-:W-:-:S02]  /*3d00*/  LOP3.LUT R46, R12, R21, R28, 0xb8, !PT ;  /* 0x000000150c2e7212 */ /* 0x000fc400078eb81c */
[C-C-:B------:R-:W-:Y:S02]  /*3d10*/  SHF.L.W.U32.HI R34, R42.reuse, 0x19, R42.reuse ;  /* 0x000000192a227819 */ /* 0x140fe40000010e2a */
[--C-:B------:R-:W-:Y:S02]  /*3d20*/  SHF.L.W.U32.HI R47, R42, 0xe, R42.reuse ;  /* 0x0000000e2a2f7819 */ /* 0x100fe40000010e2a */
[----:B------:R-:W-:Y:S02]  /*3d30*/  SHF.R.U32.HI R40, RZ, 0x3, R42 ;  /* 0x00000003ff287819 */ /* 0x000fe4000001162a */
[----:B------:R-:W-:Y:S02]  /*3d40*/  IADD3 R41, PT, PT, R20, R41, R45 ;  /* 0x0000002914297210 */ /* 0x000fe40007ffe02d */
[----:B------:R-:W-:Y:S02]  /*3d50*/  IADD3 R45, PT, PT, R44, R46, R19 ;  /* 0x0000002e2c2d7210 */ /* 0x000fe40007ffe013 */
[----:B------:R-:W-:-:S02]  /*3d60*/  LOP3.LUT R34, R40, R34, R47, 0x96, !PT ;  /* 0x0000002228227212 */ /* 0x000fc400078e962f */
        /* <DEDUP_REMOVED lines=15> */
[----:B------:R-:W-:Y:S01]  /*3e60*/  LOP3.LUT R48, R28, R20, R21, 0xb8, !PT ;  /* 0x000000141c307212 */ /* 0x000fe200078eb815 */
[----:B------:R-:W-:Y:S01]  /*3e70*/  IMAD.IADD R34, R34, 0x1, R43 ;  /* 0x0000000122227824 */ /* 0x000fe200078e022b */
[----:B------:R-:W-:Y:S02]  /*3e80*/  LOP3.LUT R46, R37, R32, R41, 0xe8, !PT ;  /* 0x00000020252e7212 */ /* 0x000fe400078ee829 */
[----:B------:R-:W-:Y:S02]  /*3e90*/  IADD3 R47, PT, PT, R47, R48, R12 ;  /* 0x000000302f2f7210 */ /* 0x000fe40007ffe00c */
[----:B------:R-:W-:-:S02]  /*3ea0*/  SHF.L.W.U32.HI R36, R13, 0x19, R13 ;  /* 0x000000190d247819 */ /* 0x000fc40000010e0d */
[--C-:B------:R-:W-:Y:S02]  /*3eb0*/  SHF.L.W.U32.HI R45, R13, 0xe, R13.reuse ;  /* 0x0000000e0d2d7819 */ /* 0x100fe40000010e0d */
[----:B------:R-:W-:Y:S02]  /*3ec0*/  SHF.R.U32.HI R44, RZ, 0x3, R13 ;  /* 0x00000003ff2c7819 */ /* 0x000fe4000001160d */
[----:B------:R-:W-:Y:S02]  /*3ed0*/  IADD3 R12, PT, PT, R34, UR37, R47 ;  /* 0x00000025220c7c10 */ /* 0x000fe4000fffe02f */
[----:B------:R-:W-:Y:S02]  /*3ee0*/  IADD3 R30, PT, PT, R30, R19, R46 ;  /* 0x000000131e1e7210 */ /* 0x000fe40007ffe02e */
[----:B------:R-:W-:Y:S01]  /*3ef0*/  LOP3.LUT R32, R44, R36, R45, 0x96, !PT ;  /* 0x000000242c207212 */ /* 0x000fe200078e962d */
[----:B------:R-:W-:Y:S01]  /*3f00*/  IMAD.IADD R19, R41, 0x1, R12 ;  /* 0x0000000129137824 */ /* 0x000fe200078e020c */
[----:B------:R-:W-:-:S02]  /*3f10*/  SHF.L.W.U32.HI R36, R22, 0xf, R22 ;  /* 0x0000000f16247819 */ /* 0x000fc40000010e16 */
[--C-:B------:R-:W-:Y:S02]  /*3f20*/  SHF.L.W.U32.HI R43, R22, 0xd, R22.reuse ;  /* 0x0000000d162b7819 */ /* 0x100fe40000010e16 */
        /* <DEDUP_REMOVED lines=11> */
[----:B------:R-:W-:Y:S02]  /*3fe0*/  LOP3.LUT R46, R21, R19, R20, 0xb8, !PT ;  /* 0x00000013152e7212 */ /* 0x000fe400078eb814 */
[----:B------:R-:W-:Y:S01]  /*3ff0*/  LOP3.LUT R44, R41, R37, R30, 0xe8, !PT ;  /* 0x00000025292c7212 */ /* 0x000fe200078ee81e */
[----:B------:R-:W-:Y:S01]  /*4000*/  IMAD.IADD R37, R32, 0x1, R43 ;  /* 0x0000000120257824 */ /* 0x000fe200078e022b */
        /* <DEDUP_REMOVED lines=23> */
[----:B------:R-:W-:-:S02]  /*4180*/  SHF.L.W.U32.HI R13, R31, 0x19, R31 ;  /* 0x000000191f0d7819 */ /* 0x000fc40000010e1f */
[--C-:B------:R-:W-:Y:S02]  /*4190*/  SHF.L.W.U32.HI R28, R31, 0xe, R31.reuse ;  /* 0x0000000e1f1c7819 */ /* 0x100fe40000010e1f */
[----:B------:R-:W-:Y:S02]  /*41a0*/  SHF.R.U32.HI R32, RZ, 0x3, R31 ;  /* 0x00000003ff207819 */ /* 0x000fe4000001161f */
[----:B------:R-:W-:Y:S02]  /*41b0*/  IADD3 R21, PT, PT, R42, R44, R21 ;  /* 0x0000002c2a157210 */ /* 0x000fe40007ffe015 */
[----:B------:R-:W-:Y:S02]  /*41c0*/  LOP3.LUT R41, R30, R41, R45, 0xe8, !PT ;  /* 0x000000291e297212 */ /* 0x000fe400078ee82d */
[----:B------:R-:W-:Y:S02]  /*41d0*/  LOP3.LUT R13, R32, R13, R28, 0x96, !PT ;  /* 0x0000000d200d7212 */ /* 0x000fe400078e961c */
[----:B------:R-:W-:-:S02]  /*41e0*/  IADD3 R28, PT, PT, R36, UR39, R21 ;  /* 0x00000027241c7c10 */ /* 0x000fc4000fffe015 */
[----:B------:R-:W-:Y:S02]  /*41f0*/  IADD3 R40, PT, PT, R40, R47, R41 ;  /* 0x0000002f28287210 */ /* 0x000fe40007ffe029 */
[--C-:B------:R-:W-:Y:S01]  /*4200*/  SHF.L.W.U32.HI R32, R37, 0xf, R37.reuse ;  /* 0x0000000f25207819 */ /* 0x100fe20000010e25 */
[----:B------:R-:W-:Y:S01]  /*4210*/  IMAD.IADD R21, R45, 0x1, R28 ;  /* 0x000000012d157824 */ /* 0x000fe200078e021c */
[--C-:B------:R-:W-:Y:S02]  /*4220*/  SHF.L.W.U32.HI R41, R37, 0xd, R37.reuse ;  /* 0x0000000d25297819 */ /* 0x100fe40000010e25 */
        /* <DEDUP_REMOVED lines=15> */
[----:B------:R-:W-:-:S02]  /*4320*/  IADD3 R30, PT, PT, R49, R44, R20 ;  /* 0x0000002c311e7210 */ /* 0x000fc40007ffe014 */
[C-C-:B------:R-:W-:Y:S02]  /*4330*/  SHF.L.W.U32.HI R32, R29.reuse, 0x19, R29.reuse ;  /* 0x000000191d207819 */ /* 0x140fe40000010e1d */
[--C-:B------:R-:W-:Y:S02]  /*4340*/  SHF.L.W.U32.HI R47, R29, 0xe, R29.reuse ;  /* 0x0000000e1d2f7819 */ /* 0x100fe40000010e1d */
[----:B------:R-:W-:Y:S02]  /*4350*/  SHF.R.U32.HI R42, RZ, 0x3, R29 ;  /* 0x00000003ff2a7819 */ /* 0x000fe4000001161d */
[----:B------:R-:W-:Y:S02]  /*4360*/  IADD3 R30, PT, PT, R13, UR32, R30 ;  /* 0x000000200d1e7c10 */ /* 0x000fe4000fffe01e */
[----:B------:R-:W-:Y:S02]  /*4370*/  LOP3.LUT R32, R42, R32, R47, 0x96, !PT ;  /* 0x000000202a207212 */ /* 0x000fe400078e962f */
[----:B------:R-:W-:Y:S01]  /*4380*/  SHF.L.W.U32.HI R12, R36, 0xf, R36 ;  /* 0x0000000f240c7819 */ /* 0x000fe20000010e24 */
[----:B------:R-:W-:Y:S01]  /*4390*/  IMAD.IADD R14, R40, 0x1, R30 ;  /* 0x00000001280e7824 */ /* 0x000fe200078e021e */
[----:B------:R-:W-:-:S02]  /*43a0*/  SHF.L.W.U32.HI R47, R36, 0xd, R36 ;  /* 0x0000000d242f7819 */ /* 0x000fc40000010e24 */
[----:B------:R-:W-:Y:S02]  /*43b0*/  SHF.R.U32.HI R20, RZ, 0xa, R36 ;  /* 0x0000000aff147819 */ /* 0x000fe40000011624 */
[C-C-:B------:R-:W-:Y:S02]  /*43c0*/  SHF.L.W.U32.HI R42, R41.reuse, 0x1e, R41.reuse ;  /* 0x0000001e292a7819 */ /* 0x140fe40000010e29 */
[C-C-:B------:R-:W-:Y:S02]  /*43d0*/  SHF.L.W.U32.HI R49, R41.reuse, 0x13, R41.reuse ;  /* 0x0000001329317819 */ /* 0x140fe40000010e29 */
[----:B------:R-:W-:Y:S02]  /*43e0*/  SHF.L.W.U32.HI R44, R41, 0xa, R41 ;  /* 0x0000000a292c7819 */ /* 0x000fe40000010e29 */
[----:B------:R-:W-:Y:S02]  /*43f0*/  LOP3.LUT R12, R20, R12, R47, 0x96, !PT ;  /* 0x0000000c140c7212 */ /* 0x000fe400078e962f */
[----:B------:R-:W-:-:S02]  /*4400*/  LOP3.LUT R42, R44, R42, R49, 0x96, !PT ;  /* 0x0000002a2c2a7212 */ /* 0x000fc400078e9631 */
[C-C-:B------:R-:W-:Y:S02]  /*4410*/  SHF.L.W.U32.HI R20, R14.reuse, 0x1a, R14.reuse ;  /* 0x0000001a0e147819 */ /* 0x140fe40000010e0e */
[C-C-:B------:R-:W-:Y:S02]  /*4420*/  SHF.L.W.U32.HI R47, R14.reuse, 0x15, R14.reuse ;  /* 0x000000150e2f7819 */ /* 0x140fe40000010e0e */
[----:B------:R-:W-:Y:S02]  /*4430*/  SHF.L.W.U32.HI R44, R14, 0x7, R14 ;  /* 0x000000070e2c7819 */ /* 0x000fe40000010e0e */
[----:B------:R-:W-:Y:S02]  /*4440*/  IADD3 R31, PT, PT, R31, R12, R23 ;  /* 0x0000000c1f1f7210 */ /* 0x000fe40007ffe017 */
[----:B------:R-:W-:Y:S02]  /*4450*/  LOP3.LUT R44, R44, R20, R47, 0x96, !PT ;  /* 0x000000142c2c7212 */ /* 0x000fe400078e962f */
[----:B------:R-:W-:-:S02]  /*4460*/  SHF.L.W.U32.HI R20, R15, 0x19, R15 ;  /* 0x000000190f147819 */ /* 0x000fc40000010e0f */
[--C-:B------:R-:W-:Y:S02]  /*4470*/  SHF.L.W.U32.HI R47, R15, 0xe, R15.reuse ;  /* 0x0000000e0f2f7819 */ /* 0x100fe40000010e0f */
[----:B------:R-:W-:Y:S02]  /*4480*/  SHF.R.U32.HI R12, RZ, 0x3, R15 ;  /* 0x00000003ff0c7819 */ /* 0x000fe4000001160f */
[----:B------:R-:W-:Y:S02]  /*4490*/  LOP3.LUT R46, R26, R14, R21, 0xb8, !PT ;  /* 0x0000000e1a2e7212 */ /* 0x000fe400078eb815 */
[----:B------:R-:W-:Y:S01]  /*44a0*/  LOP3.LUT R20, R12, R20, R47, 0x96, !PT ;  /* 0x000000140c147212 */ /* 0x000fe200078e962f */
[----:B------:R-:W-:Y:S01]  /*44b0*/  IMAD.IADD R12, R32, 0x1, R31 ;  /* 0x00000001200c7824 */ /* 0x000fe200078e021f */
[----:B------:R-:W-:Y:S02]  /*44c0*/  IADD3 R31, PT, PT, R44, R46, R19 ;  /* 0x0000002e2c1f7210 */ /* 0x000fe40007ffe013 */
[----:B------:R-:W-:-:S02]  /*44d0*/  LOP3.LUT R45, R40, R45, R41, 0xe8, !PT ;  /* 0x0000002d282d7212 */ /* 0x000fc400078ee829 */
[----:B------:R-:W-:Y:S02]  /*44e0*/  IADD3 R32, PT, PT, R12, UR33, R31 ;  /* 0x000000210c207c10 */ /* 0x000fe4000fffe01f */
[----:B------:R-:W-:Y:S02]  /*44f0*/  IADD3 R42, PT, PT, R43, R42, R45 ;  /* 0x0000002a2b2a7210 */ /* 0x000fe40007ffe02d */
[--C-:B------:R-:W-:Y:S01]  /*4500*/  SHF.L.W.U32.HI R19, R13, 0xf, R13.reuse ;  /* 0x0000000f0d137819 */ /* 0x100fe20000010e0d */
[----:B------:R-:W-:Y:S01]  /*4510*/  IMAD.IADD R31, R41, 0x1, R32 ;  /* 0x00000001291f7824 */ /* 0x000fe200078e0220 */
[--C-:B------:R-:W-:Y:S02]  /*4520*/  SHF.L.W.U32.HI R44, R13, 0xd, R13.reuse ;  /* 0x0000000d0d2c7819 */ /* 0x100fe40000010e0d */
[----:B------:R-:W-:Y:S02]  /*4530*/  SHF.R.U32.HI R43, RZ, 0xa, R13 ;  /* 0x0000000aff2b7819 */ /* 0x000fe4000001160d */
[----:B------:R-:W-:-:S02]  /*4540*/  SHF.L.W.U32.HI R45, R42, 0x1e, R42 ;  /* 0x0000001e2a2d7819 */ /* 0x000fc40000010e2a */
[C-C-:B------:R-:W-:Y:S02]  /*4550*/  SHF.L.W.U32.HI R46, R42.reuse, 0x13, R42.reuse ;  /* 0x000000132a2e7819 */ /* 0x140fe40000010e2a */
[----:B------:R-:W-:Y:S02]  /*4560*/  SHF.L.W.U32.HI R47, R42, 0xa, R42 ;  /* 0x0000000a2a2f7819 */ /* 0x000fe40000010e2a */
[----:B------:R-:W-:Y:S02]  /*4570*/  LOP3.LUT R19, R43, R19, R44, 0x96, !PT ;  /* 0x000000132b137212 */ /* 0x000fe400078e962c */
[----:B------:R-:W-:Y:S02]  /*4580*/  LOP3.LUT R43, R47, R45, R46, 0x96, !PT ;  /* 0x0000002d2f2b7212 */ /* 0x000fe400078e962e */
[C-C-:B------:R-:W-:Y:S02]  /*4590*/  SHF.L.W.U32.HI R44, R31.reuse, 0x1a, R31.reuse ;  /* 0x0000001a1f2c7819 */ /* 0x140fe40000010e1f */
[----:B------:R-:W-:-:S02]  /*45a0*/  SHF.L.W.U32.HI R45, R31, 0x15, R31 ;  /* 0x000000151f2d7819 */ /* 0x000fc40000010e1f */
[----:B------:R-:W-:Y:S02]  /*45b0*/  SHF.L.W.U32.HI R46, R31, 0x7, R31 ;  /* 0x000000071f2e7819 */ /* 0x000fe40000010e1f */
[----:B------:R-:W-:Y:S02]  /*45c0*/  IADD3 R19, PT, PT, R29, R19, R18 ;  /* 0x000000131d137210 */ /* 0x000fe40007ffe012 */
[----:B------:R-:W-:Y:S02]  /*45d0*/  LOP3.LUT R47, R46, R44, R45, 0x96, !PT ;  /* 0x0000002c2e2f7212 */ /* 0x000fe400078e962d */
[----:B------:R-:W-:Y:S01]  /*45e0*/  LOP3.LUT R48, R21, R31, R14, 0xb8, !PT ;  /* 0x0000001f15307212 */ /* 0x000fe200078eb80e */
[----:B------:R-:W-:Y:S01]  /*45f0*/  IMAD.IADD R19, R20, 0x1, R19 ;  /* 0x0000000114137824 */ /* 0x000fe200078e0213 */
[C-C-:B------:R-:W-:Y:S02]  /*4600*/  SHF.L.W.U32.HI R29, R17.reuse, 0x19, R17.reuse ;  /* 0x00000019111d7819 */ /* 0x140fe40000010e11 */
[----:B------:R-:W-:-:S02]  /*4610*/  SHF.L.W.U32.HI R44, R17, 0xe, R17 ;  /* 0x0000000e112c7819 */ /* 0x000fc40000010e11 */
[----:B------:R-:W-:Y:S02]  /*4620*/  SHF.R.U32.HI R45, RZ, 0x3, R17 ;  /* 0x00000003ff2d7819 */ /* 0x000fe40000011611 */
[----:B------:R-:W-:Y:S02]  /*4630*/  IADD3 R48, PT, PT, R47, R48, R26 ;  /* 0x000000302f307210 */ /* 0x000fe40007ffe01a */
[----:B------:R-:W-:Y:S02]  /*4640*/  LOP3.LUT R46, R41, R40, R42, 0xe8, !PT ;  /* 0x00000028292e7212 */ /* 0x000fe400078ee82a */
[----:B------:R-:W-:Y:S02]  /*4650*/  LOP3.LUT R40, R45, R29, R44, 0x96, !PT ;  /* 0x0000001d2d287212 */ /* 0x000fe400078e962c */
[----:B------:R-:W-:Y:S02]  /*4660*/  IADD3 R29, PT, PT, R19, UR34, R48 ;  /* 0x00000022131d7c10 */ /* 0x000fe4000fffe030 */
[----:B------:R-:W-:-:S02]  /*4670*/  IADD3 R43, PT, PT, R28, R43, R46 ;  /* 0x0000002b1c2b7210 */ /* 0x000fc40007ffe02e */
[--C-:B------:R-:W-:Y:S01]  /*4680*/  SHF.L.W.U32.HI R20, R12, 0xf, R12.reuse ;  /* 0x0000000f0c147819 */ /* 0x100fe20000010e0c */
[----:B------:R-:W-:Y:S01]  /*4690*/  IMAD.IADD R28, R42, 0x1, R29 ;  /* 0x000000012a1c7824 */ /* 0x000fe200078e021d */
[--C-:B------:R-:W-:Y:S02]  /*46a0*/  SHF.L.W.U32.HI R45, R12, 0xd, R12.reuse ;  /* 0x0000000d0c2d7819 */ /* 0x100fe40000010e0c */
[----:B------:R-:W-:Y:S02]  /*46b0*/  SHF.R.U32.HI R26, RZ, 0xa, R12 ;  /* 0x0000000aff1a7819 */ /* 0x000fe4000001160c */
[C-C-:B------:R-:W-:Y:S02]  /*46c0*/  SHF.L.W.U32.HI R44, R43.reuse, 0x1e, R43.reuse ;  /* 0x0000001e2b2c7819 */ /* 0x140fe40000010e2b */
[C-C-:B------:R-:W-:Y:S02]  /*46d0*/  SHF.L.W.U32.HI R47, R43.reuse, 0x13, R43.reuse ;  /* 0x000000132b2f7819 */ /* 0x140fe40000010e2b */
[----:B------:R-:W-:-:S02]  /*46e0*/  SHF.L.W.U32.HI R46, R43, 0xa, R43 ;  /* 0x0000000a2b2e7819 */ /* 0x000fc40000010e2b */
[----:B------:R-:W-:Y:S02]  /*46f0*/  LOP3.LUT R20, R26, R20, R45, 0x96, !PT ;  /* 0x000000141a147212 */ /* 0x000fe400078e962d */
[----:B------:R-:W-:Y:S02]  /*4700*/  LOP3.LUT R45, R46, R44, R47, 0x96, !PT ;  /* 0x0000002c2e2d7212 */ /* 0x000fe400078e962f */
[C-C-:B------:R-:W-:Y:S02]  /*4710*/  SHF.L.W.U32.HI R26, R28.reuse, 0x1a, R28.reuse ;  /* 0x0000001a1c1a7819 */ /* 0x140fe40000010e1c */
[C-C-:B------:R-:W-:Y:S02]  /*4720*/  SHF.L.W.U32.HI R47, R28.reuse, 0x15, R28.reuse ;  /* 0x000000151c2f7819 */ /* 0x140fe40000010e1c */
[----:B------:R-:W-:Y:S02]  /*4730*/  SHF.L.W.U32.HI R44, R28, 0x7, R28 ;  /* 0x000000071c2c7819 */ /* 0x000fe40000010e1c */
[----:B------:R-:W-:-:S02]  /*4740*/  IADD3 R15, PT, PT, R15, R20, R22 ;  /* 0x000000140f0f7210 */ /* 0x000fc40007ffe016 */
[----:B------:R-:W-:Y:S02]  /*4750*/  LOP3.LUT R44, R44, R26, R47, 0x96, !PT ;  /* 0x0000001a2c2c7212 */ /* 0x000fe400078e962f */
[C-C-:B------:R-:W-:Y:S02]  /*4760*/  SHF.L.W.U32.HI R26, R27.reuse, 0x19, R27.reuse ;  /* 0x000000191b1a7819 */ /* 0x140fe40000010e1b */
[--C-:B------:R-:W-:Y:S02]  /*4770*/  SHF.L.W.U32.HI R47, R27, 0xe, R27.reuse ;  /* 0x0000000e1b2f7819 */ /* 0x100fe40000010e1b */
[----:B------:R-:W-:Y:S02]  /*4780*/  SHF.R.U32.HI R20, RZ, 0x3, R27 ;  /* 0x00000003ff147819 */ /* 0x000fe4000001161b */
[----:B------:R-:W-:Y:S02]  /*4790*/  LOP3.LUT R46, R14, R28, R31, 0xb8, !PT ;  /* 0x0000001c0e2e7212 */ /* 0x000fe400078eb81f */
[----:B------:R-:W-:Y:S01]  /*47a0*/  LOP3.LUT R26, R20, R26, R47, 0x96, !PT ;  /* 0x0000001a141a7212 */ /* 0x000fe200078e962f */
[----:B------:R-:W-:Y:S01]  /*47b0*/  IMAD.IADD R20, R40, 0x1, R15 ;  /* 0x0000000128147824 */ /* 0x000fe200078e020f */
[----:B------:R-:W-:-:S02]  /*47c0*/  LOP3.LUT R41, R42, R41, R43, 0xe8, !PT ;  /* 0x000000292a297212 */ /* 0x000fc400078ee82b */
[----:B------:R-:W-:Y:S02]  /*47d0*/  IADD3 R15, PT, PT, R44, R46, R21 ;  /* 0x0000002e2c0f7210 */ /* 0x000fe40007ffe015 */
[----:B------:R-:W-:Y:S02]  /*47e0*/  IADD3 R40, PT, PT, R30, R45, R41 ;  /* 0x0000002d1e287210 */ /* 0x000fe40007ffe029 */
[----:B------:R-:W-:Y:S02]  /*47f0*/  IADD3 R30, PT, PT, R20, UR35, R15 ;  /* 0x00000023141e7c10 */ /* 0x000fe4000fffe00f */
[C-C-:B------:R-:W-:Y:S02]  /*4800*/  SHF.L.W.U32.HI R21, R19.reuse, 0xf, R19.reuse ;  /* 0x0000000f13157819 */ /* 0x140fe40000010e13 */
[--C-:B------:R-:W-:Y:S01]  /*4810*/  SHF.L.W.U32.HI R44, R19, 0xd, R19.reuse ;  /* 0x0000000d132c7819 */ /* 0x100fe20000010e13 */
[----:B------:R-:W-:Y:S01]  /*4820*/  IMAD.IADD R15, R43, 0x1, R30 ;  /* 0x000000012b0f7824 */ /* 0x000fe200078e021e */
        /* <DEDUP_REMOVED lines=14> */
[----:B------:R-:W-:Y:S02]  /*4910*/  IADD3 R46, PT, PT, R47, R46, R14 ;  /* 0x0000002e2f2e7210 */ /* 0x000fe40007ffe00e */
[C-C-:B------:R-:W-:Y:S02]  /*4920*/  SHF.L.W.U32.HI R17, R35.reuse, 0x19, R35.reuse ;  /* 0x0000001923117819 */ /* 0x140fe40000010e23 */
[--C-:B------:R-:W-:Y:S02]  /*4930*/  SHF.L.W.U32.HI R44, R35, 0xe, R35.reuse ;  /* 0x0000000e232c7819 */ /* 0x100fe40000010e23 */
[----:B------:R-:W-:Y:S02]  /*4940*/  SHF.R.U32.HI R45, RZ, 0x3, R35 ;  /* 0x00000003ff2d7819 */ /* 0x000fe40000011623 */
[----:B------:R-:W-:Y:S02]  /*4950*/  IADD3 R42, PT, PT, R32, R41, R42 ;  /* 0x00000029202a7210 */ /* 0x000fe40007ffe02a */
[----:B------:R-:W-:-:S02]  /*4960*/  IADD3 R41, PT, PT, R21, UR28, R46 ;  /* 0x0000001c15297c10 */ /* 0x000fc4000fffe02e */
[----:B------:R-:W-:Y:S02]  /*4970*/  LOP3.LUT R17, R45, R17, R44, 0x96, !PT ;  /* 0x000000112d117212 */ /* 0x000fe400078e962c */
        /* <DEDUP_REMOVED lines=42> */
[----:B------:R-:W-:Y:S02]  /*4c20*/  IADD3 R40, PT, PT, R47, R46, R28 ;  /* 0x0000002e2f287210 */ /* 0x000fe40007ffe01c */
[C-C-:B------:R-:W-:Y:S02]  /*4c30*/  SHF.L.W.U32.HI R35, R16.reuse, 0x19, R16.reuse ;  /* 0x0000001910237819 */ /* 0x140fe40000010e10 */
[----:B------:R-:W-:-:S02]  /*4c40*/  SHF.L.W.U32.HI R44, R16, 0xe, R16 ;  /* 0x0000000e102c7819 */ /* 0x000fc40000010e10 */
[----:B------:R-:W-:Y:S02]  /*4c50*/  SHF.R.U32.HI R45, RZ, 0x3, R16 ;  /* 0x00000003ff2d7819 */ /* 0x000fe40000011610 */
[----:B------:R-:W-:Y:S02]  /*4c60*/  IADD3 R40, PT, PT, R27, UR30, R40 ;  /* 0x0000001e1b287c10 */ /* 0x000fe4000fffe028 */
[----:B------:R-:W-:Y:S02]  /*4c70*/  LOP3.LUT R35, R45, R35, R44, 0x96, !PT ;  /* 0x000000232d237212 */ /* 0x000fe400078e962c */
[C---:B------:R-:W-:Y:S01]  /*4c80*/  SHF.L.W.U32.HI R28, R26.reuse, 0xf, R26 ;  /* 0x0000000f1a1c7819 */ /* 0x040fe20000010e1a */
[----:B------:R-:W-:Y:S01]  /*4c90*/  IMAD.IADD R32, R29, 0x1, R40 ;  /* 0x000000011d207824 */ /* 0x000fe200078e0228 */
        /* <DEDUP_REMOVED lines=19> */
[----:B------:R-:W-:Y:S02]  /*4dd0*/  IADD3 R35, PT, PT, R28, UR31, R35 ;  /* 0x0000001f1c237c10 */ /* 0x000fe4000fffe023 */
[----:B------:R-:W-:-:S02]  /*4de0*/  IADD3 R41, PT, PT, R41, R44, R42 ;  /* 0x0000002c29297210 */ /* 0x000fc40007ffe02a */
[----:B------:R-:W-:Y:S01]  /*4df0*/  LOP3.LUT R39, R43, R39, R46, 0x96, !PT ;  /* 0x000000272b277212 */ /* 0x000fe200078e962e */
[----:B------:R-:W-:Y:S01]  /*4e00*/  IMAD.IADD R15, R30, 0x1, R35 ;  /* 0x000000011e0f7824 */ /* 0x000fe200078e0223 */
[C-C-:B------:R-:W-:Y:S02]  /*4e10*/  SHF.L.W.U32.HI R42, R27.reuse, 0xf, R27.reuse ;  /* 0x0000000f1b2a7819 */ /* 0x140fe40000010e1b */
        /* <DEDUP_REMOVED lines=12> */
[----:B------:R-:W-:Y:S02]  /*4ee0*/  LOP3.LUT R48, R17, R15, R32, 0xb8, !PT ;  /* 0x0000000f11307212 */ /* 0x000fe400078eb820 */
[----:B------:R-:W-:Y:S01]  /*4ef0*/  LOP3.LUT R46, R30, R29, R41, 0xe8, !PT ;  /* 0x0000001d1e2e7212 */ /* 0x000fe200078ee829 */
[----:B------:R-:W-:Y:S01]  /*4f00*/  IMAD.IADD R29, R39, 0x1, R44 ;  /* 0x00000001271d7824 */ /* 0x000fe200078e022c */
        /* <DEDUP_REMOVED lines=25> */
[----:B------:R-:W-:Y:S02]  /*50a0*/  IADD3 R33, PT, PT, R40, R43, R46 ;  /* 0x0000002b28217210 */ /* 0x000fe40007ffe02e */
[C-C-:B------:R-:W-:Y:S02]  /*50b0*/  SHF.L.W.U32.HI R31, R18.reuse, 0x19, R18.reuse ;  /* 0x00000019121f7819 */ /* 0x140fe40000010e12 */
[----:B------:R-:W-:-:S02]  /*50c0*/  SHF.L.W.U32.HI R44, R18, 0xe, R18 ;  /* 0x0000000e122c7819 */ /* 0x000fc40000010e12 */
[----:B------:R-:W-:Y:S02]  /*50d0*/  SHF.R.U32.HI R45, RZ, 0x3, R18 ;  /* 0x00000003ff2d7819 */ /* 0x000fe40000011612 */
[----:B------:R-:W-:Y:S02]  /*50e0*/  IADD3 R40, PT, PT, R30, UR25, R47 ;  /* 0x000000191e287c10 */ /* 0x000fe4000fffe02f */
[----:B------:R-:W-:Y:S02]  /*50f0*/  LOP3.LUT R31, R45, R31, R44, 0x96, !PT ;  /* 0x0000001f2d1f7212 */ /* 0x000fe400078e962c */
[C-C-:B------:R-:W-:Y:S01]  /*5100*/  SHF.L.W.U32.HI R16, R29.reuse, 0xf, R29.reuse ;  /* 0x0000000f1d107819 */ /* 0x140fe20000010e1d */
        /* <DEDUP_REMOVED lines=13> */
[C---:B------:R-:W-:Y:S01]  /*51e0*/  SHF.L.W.U32.HI R23, R22.reuse, 0x19, R22 ;  /* 0x0000001916177819 */ /* 0x040fe20000010e16 */
[----:B------:R-:W-:Y:S01]  /*51f0*/  IMAD.IADD R31, R31, 0x1, R16 ;  /* 0x000000011f1f7824 */ /* 0x000fe200078e0210 */
[----:B------:R-:W-:-:S02]  /*5200*/  SHF.L.W.U32.HI R44, R22, 0xe, R22 ;  /* 0x0000000e162c7819 */ /* 0x000fc40000010e16 */
[----:B------:R-:W-:Y:S02]  /*5210*/  SHF.R.U32.HI R43, RZ, 0x3, R22 ;  /* 0x00000003ff2b7819 */ /* 0x000fe40000011616 */
[----:B------:R-:W-:Y:S02]  /*5220*/  LOP3.LUT R47, R15, R17, R14, 0xb8, !PT ;  /* 0x000000110f2f7212 */ /* 0x000fe400078eb80e */
[----:B------:R-:W-:Y:S02]  /*5230*/  LOP3.LUT R23, R43, R23, R44, 0x96, !PT ;  /* 0x000000172b177212 */ /* 0x000fe400078e962c */
[----:B------:R-:W-:Y:S02]  /*5240*/  IADD3 R44, PT, PT, R45, R47, R32 ;  /* 0x0000002f2d2c7210 */ /* 0x000fe40007ffe020 */
[----:B------:R-:W-:Y:S02]  /*5250*/  LOP3.LUT R41, R42, R41, R33, 0xe8, !PT ;  /* 0x000000292a297212 */ /* 0x000fe400078ee821 */
[----:B------:R-:W-:-:S02]  /*5260*/  IADD3 R44, PT, PT, R31, UR26, R44 ;  /* 0x0000001a1f2c7c10 */ /* 0x000fc4000fffe02c */
[----:B------:R-:W-:Y:S02]  /*5270*/  IADD3 R46, PT, PT, R35, R46, R41 ;  /* 0x0000002e232e7210 */ /* 0x000fe40007ffe029 */
[C---:B------:R-:W-:Y:S01]  /*5280*/  SHF.L.W.U32.HI R32, R30.reuse, 0xf, R30 ;  /* 0x0000000f1e207819 */ /* 0x040fe20000010e1e */
[----:B------:R-:W-:Y:S01]  /*5290*/  IMAD.IADD R16, R33, 0x1, R44 ;  /* 0x0000000121107824 */ /* 0x000fe200078e022c */
[--C-:B------:R-:W-:Y:S02]  /*52a0*/  SHF.L.W.U32.HI R35, R30, 0xd, R30.reuse ;  /* 0x0000000d1e237819 */ /* 0x100fe40000010e1e */
[----:B------:R-:W-:Y:S02]  /*52b0*/  SHF.R.U32.HI R41, RZ, 0xa, R30 ;  /* 0x0000000aff297819 */ /* 0x000fe4000001161e */
[----:B------:R-:W-:Y:S02]  /*52c0*/  SHF.L.W.U32.HI R48, R46, 0x1e, R46 ;  /* 0x0000001e2e307819 */ /* 0x000fe40000010e2e */
[----:B------:R-:W-:-:S02]  /*52d0*/  LOP3.LUT R32, R41, R32, R35, 0x96, !PT ;  /* 0x0000002029207212 */ /* 0x000fc400078e9623 */
[C-C-:B------:R-:W-:Y:S02]  /*52e0*/  SHF.L.W.U32.HI R43, R46.reuse, 0x13, R46.reuse ;  /* 0x000000132e2b7819 */ /* 0x140fe40000010e2e */
[----:B------:R-:W-:Y:S02]  /*52f0*/  SHF.L.W.U32.HI R45, R46, 0xa, R46 ;  /* 0x0000000a2e2d7819 */ /* 0x000fe40000010e2e */
[C-C-:B------:R-:W-:Y:S02]  /*5300*/  SHF.L.W.U32.HI R35, R16.reuse, 0x1a, R16.reuse ;  /* 0x0000001a10237819 */ /* 0x140fe40000010e10 */
[C-C-:B------:R-:W-:Y:S02]  /*5310*/  SHF.L.W.U32.HI R50, R16.reuse, 0x15, R16.reuse ;  /* 0x0000001510327819 */ /* 0x140fe40000010e10 */
[----:B------:R-:W-:Y:S02]  /*5320*/  SHF.L.W.U32.HI R41, R16, 0x7, R16 ;  /* 0x0000000710297819 */ /* 0x000fe40000010e10 */
[----:B------:R-:W-:-:S02]  /*5330*/  IADD3 R32, PT, PT, R18, R32, R21 ;  /* 0x0000002012207210 */ /* 0x000fc40007ffe015 */
[----:B------:R-:W-:Y:S02]  /*5340*/  LOP3.LUT R48, R45, R48, R43, 0x96, !PT ;  /* 0x000000302d307212 */ /* 0x000fe400078e962b */
[----:B------:R-:W-:Y:S01]  /*5350*/  LOP3.LUT R50, R41, R35, R50, 0x96, !PT ;  /* 0x0000002329327212 */ /* 0x000fe200078e9632 */
[----:B------:R-:W-:Y:S01]  /*5360*/  IMAD.IADD R32, R23, 0x1, R32 ;  /* 0x0000000117207824 */ /* 0x000fe200078e0220 */
[----:B------:R-:W-:Y:S02]  /*5370*/  LOP3.LUT R43, R14, R16, R17, 0xb8, !PT ;  /* 0x000000100e2b7212 */ /* 0x000fe400078eb811 */
        /* <DEDUP_REMOVED lines=33> */
[----:B------:R-:W-:Y:S01]  /*5590*/  SHF.L.W.U32.HI R41, R32, 0xd, R32 ;  /* 0x0000000d20297819 */ /* 0x000fe20000010e20 */
        /* <DEDUP_REMOVED lines=36> */
[C-C-:B------:R-:W-:Y:S02]  /*57e0*/  SHF.L.W.U32.HI R35, R13.reuse, 0x19, R13.reuse ;  /* 0x000000190d237819 */ /* 0x140fe40000010e0d */
[--C-:B------:R-:W-:Y:S02]  /*57f0*/  SHF.L.W.U32.HI R48, R13, 0xe, R13.reuse ;  /* 0x0000000e0d307819 */ /* 0x100fe40000010e0d */
[----:B------:R-:W-:Y:S02]  /*5800*/  SHF.R.U32.HI R37, RZ, 0x3, R13 ;  /* 0x00000003ff257819 */ /* 0x000fe4000001160d */
[----:B------:R-:W-:-:S02]  /*5810*/  LOP3.LUT R47, R15, R18, R14, 0xb8, !PT ;  /* 0x000000120f2f7212 */ /* 0x000fc400078eb80e */
[----:B------:R-:W-:Y:S02]  /*5820*/  LOP3.LUT R43, R40, R39, R44, 0xe8, !PT ;  /* 0x00000027282b7212 */ /* 0x000fe400078ee82c */
[----:B------:R-:W-:Y:S01]  /*5830*/  LOP3.LUT R39, R37, R35, R48, 0x96, !PT ;  /* 0x0000002325277212 */ /* 0x000fe200078e9630 */
[----:B------:R-:W-:Y:S01]  /*5840*/  IMAD.IADD R35, R41, 0x1, R46 ;  /* 0x0000000129237824 */ /* 0x000fe200078e022e */
        /* <DEDUP_REMOVED lines=20> */
[C-C-:B------:R-:W-:Y:S02]  /*5990*/  SHF.L.W.U32.HI R41, R12.reuse, 0x19, R12.reuse ;  /* 0x000000190c297819 */ /* 0x140fe40000010e0c */
[--C-:B------:R-:W-:Y:S02]  /*59a0*/  SHF.L.W.U32.HI R16, R12, 0xe, R12.reuse ;  /* 0x0000000e0c107819 */ /* 0x100fe40000010e0c */
[----:B------:R-:W-:Y:S02]  /*59b0*/  SHF.R.U32.HI R42, RZ, 0x3, R12 ;  /* 0x00000003ff2a7819 */ /* 0x000fe4000001160c */
[----:B------:R-:W-:-:S02]  /*59c0*/  IADD3 R47, PT, PT, R46, R47, R15 ;  /* 0x0000002f2e2f7210 */ /* 0x000fc40007ffe00f */
[----:B------:R-:W-:Y:S02]  /*59d0*/  IADD3 R39, PT, PT, R22, R43, R40 ;  /* 0x0000002b16277210 */ /* 0x000fe40007ffe028 */
[----:B------:R-:W-:Y:S02]  /*59e0*/  LOP3.LUT R41, R42, R41, R16, 0x96, !PT ;  /* 0x000000292a297212 */ /* 0x000fe400078e9610 */
[C-C-:B------:R-:W-:Y:S02]  /*59f0*/  SHF.L.W.U32.HI R15, R35.reuse, 0xf, R35.reuse ;  /* 0x0000000f230f7819 */ /* 0x140fe40000010e23 */
[--C-:B------:R-:W-:Y:S02]  /*5a00*/  SHF.L.W.U32.HI R16, R35, 0xd, R35.reuse ;  /* 0x0000000d23107819 */ /* 0x100fe40000010e23 */
[----:B------:R-:W-:Y:S02]  /*5a10*/  SHF.R.U32.HI R22, RZ, 0xa, R35 ;  /* 0x0000000aff167819 */ /* 0x000fe40000011623 */
[----:B------:R-:W-:-:S02]  /*5a20*/  IADD3 R40, PT, PT, R36, UR23, R47 ;  /* 0x0000001724287c10 */ /* 0x000fc4000fffe02f */
[C-C-:B------:R-:W-:Y:S02]  /*5a30*/  SHF.L.W.U32.HI R43, R39.reuse, 0x1e, R39.reuse ;  /* 0x0000001e272b7819 */ /* 0x140fe40000010e27 */
[--C-:B------:R-:W-:Y:S01]  /*5a40*/  SHF.L.W.U32.HI R46, R39, 0x13, R39.reuse ;  /* 0x00000013272e7819 */ /* 0x100fe20000010e27 */
[----:B------:R-:W-:Y:S01]  /*5a50*/  IMAD.IADD R42, R23, 0x1, R40 ;  /* 0x00000001172a7824 */ /* 0x000fe200078e0228 */
[--C-:B------:R-:W-:Y:S02]  /*5a60*/  SHF.L.W.U32.HI R47, R39, 0xa, R39.reuse ;  /* 0x0000000a272f7819 */ /* 0x100fe40000010e27 */
[----:B------:R-:W-:Y:S02]  /*5a70*/  LOP3.LUT R15, R22, R15, R16, 0x96, !PT ;  /* 0x0000000f160f7212 */ /* 0x000fe400078e9610 */
[----:B------:R-:W-:Y:S02]  /*5a80*/  LOP3.LUT R16, R47, R43, R46, 0x96, !PT ;  /* 0x0000002b2f107212 */ /* 0x000fe400078e962e */
[----:B------:R-:W-:-:S02]  /*5a90*/  LOP3.LUT R44, R23, R44, R39, 0xe8, !PT ;  /* 0x0000002c172c7212 */ /* 0x000fc400078ee827 */
[----:B------:R-:W-:Y:S02]  /*5aa0*/  IADD3 R22, PT, PT, R13, R15, R30 ;  /* 0x0000000f0d167210 */ /* 0x000fe40007ffe01e */
[----:B------:R-:W-:Y:S02]  /*5ab0*/  IADD3 R44, PT, PT, R17, R16, R44 ;  /* 0x00000010112c7210 */ /* 0x000fe40007ffe02c */
[----:B------:R-:W-:Y:S01]  /*5ac0*/  SHF.L.W.U32.HI R43, R42, 0x1a, R42 ;  /* 0x0000001a2a2b7819 */ /* 0x000fe20000010e2a */
[----:B------:R-:W-:Y:S01]  /*5ad0*/  IMAD.IADD R41, R41, 0x1, R22 ;  /* 0x0000000129297824 */ /* 0x000fe200078e0216 */
[C-C-:B------:R-:W-:Y:S02]  /*5ae0*/  SHF.L.W.U32.HI R16, R44.reuse, 0x1e, R44.reuse ;  /* 0x0000001e2c107819 */ /* 0x140fe40000010e2c */
[C-C-:B------:R-:W-:Y:S02]  /*5af0*/  SHF.L.W.U32.HI R17, R44.reuse, 0x13, R44.reuse ;  /* 0x000000132c117819 */ /* 0x140fe40000010e2c */
[----:B------:R-:W-:-:S02]  /*5b00*/  SHF.L.W.U32.HI R22, R44, 0xa, R44 ;  /* 0x0000000a2c167819 */ /* 0x000fc40000010e2c */
[----:B------:R-:W-:Y:S02]  /*5b10*/  LOP3.LUT R23, R39, R23, R44, 0xe8, !PT ;  /* 0x0000001727177212 */ /* 0x000fe400078ee82c */
[----:B------:R-:W-:Y:S02]  /*5b20*/  LOP3.LUT R16, R22, R16, R17, 0x96, !PT ;  /* 0x0000001016107212 */ /* 0x000fe400078e9611 */
[C-C-:B------:R-:W-:Y:S02]  /*5b30*/  SHF.L.W.U32.HI R46, R42.reuse, 0x15, R42.reuse ;  /* 0x000000152a2e7819 */ /* 0x140fe40000010e2a */
[----:B------:R-:W-:Y:S02]  /*5b40*/  IADD3 R45, PT, PT, R45, R16, R23 ;  /* 0x000000102d2d7210 */ /* 0x000fe40007ffe017 */
[----:B------:R-:W2:Y:S01]  /*5b50*/  LDL.64 R22, [R1+0x1d8] ;  /* 0x0001d80001167983 */ /* 0x000ea20000100a00 */
[----:B------:R-:W-:Y:S02]  /*5b60*/  SHF.L.W.U32.HI R47, R42, 0x7, R42 ;  /* 0x000000072a2f7819 */ /* 0x000fe40000010e2a */
[----:B------:R-:W-:-:S02]  /*5b70*/  SHF.R.U32.HI R13, RZ, 0x3, R19 ;  /* 0x00000003ff0d7819 */ /* 0x000fc40000011613 */
[----:B------:R-:W-:Y:S02]  /*5b80*/  LOP3.LUT R43, R47, R43, R46, 0x96, !PT ;  /* 0x0000002b2f2b7212 */ /* 0x000fe400078e962e */
[C-C-:B------:R-:W-:Y:S02]  /*5b90*/  SHF.L.W.U32.HI R47, R19.reuse, 0x19, R19.reuse ;  /* 0x00000019132f7819 */ /* 0x140fe40000010e13 */
[----:B------:R-:W-:Y:S02]  /*5ba0*/  SHF.L.W.U32.HI R46, R19, 0xe, R19 ;  /* 0x0000000e132e7819 */ /* 0x000fe40000010e13 */
[----:B------:R-:W-:Y:S02]  /*5bb0*/  LOP3.LUT R15, R18, R42, R37, 0xb8, !PT ;  /* 0x0000002a120f7212 */ /* 0x000fe400078eb825 */
[----:B------:R-:W-:Y:S02]  /*5bc0*/  LOP3.LUT R47, R13, R47, R46, 0x96, !PT ;  /* 0x0000002f0d2f7212 */ /* 0x000fe400078e962e */
[----:B------:R-:W-:-:S02]  /*5bd0*/  IADD3 R46, PT, PT, R43, R15, R14 ;  /* 0x0000000f2b2e7210 */ /* 0x000fc40007ffe00e */
[C---:B------:R-:W-:Y:S02]  /*5be0*/  SHF.L.W.U32.HI R13, R36.reuse, 0xf, R36 ;  /* 0x0000000f240d7819 */ /* 0x040fe40000010e24 */
[----:B------:R-:W-:Y:S02]  /*5bf0*/  IADD3 R46, PT, PT, R41, UR16, R46 ;  /* 0x00000010292e7c10 */ /* 0x000fe4000fffe02e */
[--C-:B------:R-:W-:Y:S02]  /*5c00*/  SHF.L.W.U32.HI R14, R36, 0xd, R36.reuse ;  /* 0x0000000d240e7819 */ /* 0x100fe40000010e24 */
[----:B------:R-:W-:Y:S01]  /*5c10*/  SHF.R.U32.HI R15, RZ, 0xa, R36 ;  /* 0x0000000aff0f7819 */ /* 0x000fe20000011624 */
[----:B------:R-:W-:-:S03]  /*5c20*/  IMAD.IADD R43, R39, 0x1, R46 ;  /* 0x00000001272b7824 */ /* 0x000fc600078e022e */
        /* <DEDUP_REMOVED lines=8> */
[--C-:B------:R-:W-:Y:S02]  /*5cb0*/  SHF.L.W.U32.HI R12, R41, 0xf, R41.reuse ;  /* 0x0000000f290c7819 */ /* 0x100fe40000010e29 */
[----:B------:R-:W-:Y:S02]  /*5cc0*/  IADD3 R18, PT, PT, R15, R13, R18 ;  /* 0x0000000d0f127210 */ /* 0x000fe40007ffe012 */
[--C-:B------:R-:W-:Y:S02]  /*5cd0*/  SHF.L.W.U32.HI R15, R41, 0xd, R41.reuse ;  /* 0x0000000d290f7819 */ /* 0x100fe40000010e29 */
[----:B------:R-:W-:Y:S02]  /*5ce0*/  SHF.R.U32.HI R14, RZ, 0xa, R41 ;  /* 0x0000000aff0e7819 */ /* 0x000fe40000011629 */
[----:B------:R-:W-:-:S02]  /*5cf0*/  SHF.L.W.U32.HI R13, R20, 0x19, R20 ;  /* 0x00000019140d7819 */ /* 0x000fc40000010e14 */
[----:B------:R-:W-:Y:S02]  /*5d00*/  LOP3.LUT R14, R14, R12, R15, 0x96, !PT ;  /* 0x0000000c0e0e7212 */ /* 0x000fe400078e960f */
[--C-:B------:R-:W-:Y:S02]  /*5d10*/  SHF.L.W.U32.HI R16, R20, 0xe, R20.reuse ;  /* 0x0000000e14107819 */ /* 0x100fe40000010e14 */
[----:B------:R-:W-:Y:S02]  /*5d20*/  SHF.R.U32.HI R17, RZ, 0x3, R20 ;  /* 0x00000003ff117819 */ /* 0x000fe40000011614 */
[----:B------:R-:W-:Y:S02]  /*5d30*/  IADD3 R12, PT, PT, R47, UR17, R18 ;  /* 0x000000112f0c7c10 */ /* 0x000fe4000fffe012 */
[----:B------:R-:W-:Y:S02]  /*5d40*/  LOP3.LUT R13, R17, R13, R16, 0x96, !PT ;  /* 0x0000000d110d7212 */ /* 0x000fe400078e9610 */
[C-C-:B------:R-:W-:Y:S01]  /*5d50*/  SHF.L.W.U32.HI R15, R45.reuse, 0x1e, R45.reuse ;  /* 0x0000001e2d0f7819 */ /* 0x140fe20000010e2d */
[----:B------:R-:W-:Y:S01]  /*5d60*/  IMAD.IADD R16, R44, 0x1, R12 ;  /* 0x000000012c107824 */ /* 0x000fe200078e020c */
[----:B------:R-:W-:-:S02]  /*5d70*/  SHF.L.W.U32.HI R18, R45, 0x13, R45 ;  /* 0x000000132d127819 */ /* 0x000fc40000010e2d */
[----:B------:R-:W-:Y:S02]  /*5d80*/  SHF.L.W.U32.HI R17, R45, 0xa, R45 ;  /* 0x0000000a2d117819 */ /* 0x000fe40000010e2d */
[C---:B------:R-:W-:Y:S02]  /*5d90*/  SHF.L.W.U32.HI R48, R16.reuse, 0x7, R16 ;  /* 0x0000000710307819 */ /* 0x040fe40000010e10 */
[----:B------:R-:W-:Y:S02]  /*5da0*/  LOP3.LUT R15, R17, R15, R18, 0x96, !PT ;  /* 0x0000000f110f7212 */ /* 0x000fe400078e9612 */
[C-C-:B------:R-:W-:Y:S02]  /*5db0*/  SHF.L.W.U32.HI R17, R16.reuse, 0x1a, R16.reuse ;  /* 0x0000001a10117819 */ /* 0x140fe40000010e10 */
[----:B------:R-:W-:Y:S02]  /*5dc0*/  SHF.L.W.U32.HI R18, R16, 0x15, R16 ;  /* 0x0000001510127819 */ /* 0x000fe40000010e10 */
[----:B------:R-:W-:-:S02]  /*5dd0*/  IADD3 R14, PT, PT, R19, R14, R32 ;  /* 0x0000000e130e7210 */ /* 0x000fc40007ffe020 */
[----:B------:R-:W-:Y:S02]  /*5de0*/  LOP3.LUT R18, R48, R17, R18, 0x96, !PT ;  /* 0x0000001130127212 */ /* 0x000fe400078e9612 */
[----:B------:R-:W-:Y:S01]  /*5df0*/  LOP3.LUT R17, R42, R16, R43, 0xb8, !PT ;  /* 0x000000102a117212 */ /* 0x000fe200078eb82b */
[----:B------:R-:W-:Y:S01]  /*5e00*/  IMAD.IADD R13, R13, 0x1, R14 ;  /* 0x000000010d0d7824 */ /* 0x000fe200078e020e */
[----:B------:R-:W-:Y:S02]  /*5e10*/  LOP3.LUT R39, R44, R39, R45, 0xe8, !PT ;  /* 0x000000272c277212 */ /* 0x000fe400078ee82d */
[----:B------:R-:W-:Y:S02]  /*5e20*/  IADD3 R48, PT, PT, R18, R17, R37 ;  /* 0x0000001112307210 */ /* 0x000fe40007ffe025 */
[----:B------:R-:W-:Y:S02]  /*5e30*/  IADD3 R40, PT, PT, R40, R15, R39 ;  /* 0x0000000f28287210 */ /* 0x000fe40007ffe027 */
[----:B------:R-:W-:-:S02]  /*5e40*/  SHF.L.W.U32.HI R14, R21, 0x19, R21 ;  /* 0x00000019150e7819 */ /* 0x000fc40000010e15 */
[--C-:B------:R-:W-:Y:S02]  /*5e50*/  SHF.L.W.U32.HI R19, R21, 0xe, R21.reuse ;  /* 0x0000000e15137819 */ /* 0x100fe40000010e15 */
[----:B------:R-:W-:Y:S02]  /*5e60*/  SHF.R.U32.HI R37, RZ, 0x3, R21 ;  /* 0x00000003ff257819 */ /* 0x000fe40000011615 */
[C-C-:B------:R-:W-:Y:S02]  /*5e70*/  SHF.L.W.U32.HI R15, R47.reuse, 0xf, R47.reuse ;  /* 0x0000000f2f0f7819 */ /* 0x140fe40000010e2f */
[--C-:B------:R-:W-:Y:S02]  /*5e80*/  SHF.L.W.U32.HI R18, R47, 0xd, R47.reuse ;  /* 0x0000000d2f127819 */ /* 0x100fe40000010e2f */
[----:B------:R-:W-:Y:S02]  /*5e90*/  SHF.R.U32.HI R17, RZ, 0xa, R47 ;  /* 0x0000000aff117819 */ /* 0x000fe4000001162f */
[----:B------:R-:W-:-:S02]  /*5ea0*/  IADD3 R48, PT, PT, R13, UR18, R48 ;  /* 0x000000120d307c10 */ /* 0x000fc4000fffe030 */
[----:B------:R-:W-:Y:S02]  /*5eb0*/  LOP3.LUT R14, R37, R14, R19, 0x96, !PT ;  /* 0x0000000e250e7212 */ /* 0x000fe400078e9613 */
[----:B------:R-:W-:Y:S01]  /*5ec0*/  LOP3.LUT R17, R17, R15, R18, 0x96, !PT ;  /* 0x0000000f11117212 */ /* 0x000fe200078e9612 */
[----:B------:R-:W-:Y:S01]  /*5ed0*/  IMAD.IADD R15, R45, 0x1, R48 ;  /* 0x000000012d0f7824 */ /* 0x000fe200078e0230 */
[C-C-:B------:R-:W-:Y:S02]  /*5ee0*/  SHF.L.W.U32.HI R18, R40.reuse, 0x1e, R40.reuse ;  /* 0x0000001e28127819 */ /* 0x140fe40000010e28 */
[C-C-:B------:R-:W-:Y:S02]  /*5ef0*/  SHF.L.W.U32.HI R19, R40.reuse, 0x13, R40.reuse ;  /* 0x0000001328137819 */ /* 0x140fe40000010e28 */
[----:B------:R-:W-:Y:S02]  /*5f00*/  SHF.L.W.U32.HI R37, R40, 0xa, R40 ;  /* 0x0000000a28257819 */ /* 0x000fe40000010e28 */
[----:B------:R-:W-:-:S02]  /*5f10*/  SHF.L.W.U32.HI R39, R15, 0x7, R15 ;  /* 0x000000070f277819 */ /* 0x000fc40000010e0f */
[----:B------:R-:W-:Y:S02]  /*5f20*/  LOP3.LUT R37, R37, R18, R19, 0x96, !PT ;  /* 0x0000001225257212 */ /* 0x000fe400078e9613 */
[C-C-:B------:R-:W-:Y:S02]  /*5f30*/  SHF.L.W.U32.HI R18, R15.reuse, 0x1a, R15.reuse ;  /* 0x0000001a0f127819 */ /* 0x140fe40000010e0f */
[----:B------:R-:W-:Y:S02]  /*5f40*/  SHF.L.W.U32.HI R19, R15, 0x15, R15 ;  /* 0x000000150f137819 */ /* 0x000fe40000010e0f */
[----:B------:R-:W-:Y:S02]  /*5f50*/  LOP3.LUT R44, R45, R44, R40, 0xe8, !PT ;  /* 0x0000002c2d2c7212 */ /* 0x000fe400078ee828 */
[----:B------:R-:W-:Y:S02]  /*5f60*/  LOP3.LUT R19, R39, R18, R19, 0x96, !PT ;  /* 0x0000001227137212 */ /* 0x000fe400078e9613 */
[----:B------:R-:W-:-:S02]  /*5f70*/  IADD3 R17, PT, PT, R20, R17, R33 ;  /* 0x0000001114117210 */ /* 0x000fc40007ffe021 */
[----:B------:R-:W-:Y:S02]  /*5f80*/  LOP3.LUT R18, R43, R15, R16, 0xb8, !PT ;  /* 0x0000000f2b127212 */ /* 0x000fe400078eb810 */
[----:B------:R-:W-:Y:S01]  /*5f90*/  IADD3 R37, PT, PT, R46, R37, R44 ;  /* 0x000000252e257210 */ /* 0x000fe20007ffe02c */
[----:B------:R-:W-:Y:S01]  /*5fa0*/  IMAD.IADD R14, R14, 0x1, R17 ;  /* 0x000000010e0e7824 */ /* 0x000fe200078e0211 */
[----:B------:R-:W-:Y:S02]  /*5fb0*/  IADD3 R51, PT, PT, R19, R18, R42 ;  /* 0x0000001213337210 */ /* 0x000fe40007ffe02a */
[C-C-:B------:R-:W-:Y:S02]  /*5fc0*/  SHF.L.W.U32.HI R20, R37.reuse, 0x1e, R37.reuse ;  /* 0x0000001e25147819 */ /* 0x140fe40000010e25 */
[C-C-:B------:R-:W-:Y:S02]  /*5fd0*/  SHF.L.W.U32.HI R39, R37.reuse, 0x13, R37.reuse ;  /* 0x0000001325277819 */ /* 0x140fe40000010e25 */
[----:B------:R-:W-:-:S02]  /*5fe0*/  SHF.L.W.U32.HI R42, R37, 0xa, R37 ;  /* 0x0000000a252a7819 */ /* 0x000fc40000010e25 */
[--C-:B------:R-:W-:Y:S02]  /*5ff0*/  SHF.L.W.U32.HI R17, R26, 0x19, R26.reuse ;  /* 0x000000191a117819 */ /* 0x100fe40000010e1a */
[----:B------:R-:W-:Y:S02]  /*6000*/  LOP3.LUT R49, R42, R20, R39, 0x96, !PT ;  /* 0x000000142a317212 */ /* 0x000fe400078e9627 */
[--C-:B------:R-:W-:Y:S02]  /*6010*/  SHF.L.W.U32.HI R18, R26, 0xe, R26.reuse ;  /* 0x0000000e1a127819 */ /* 0x100fe40000010e1a */
[----:B------:R-:W-:Y:S02]  /*6020*/  SHF.R.U32.HI R19, RZ, 0x3, R26 ;  /* 0x00000003ff137819 */ /* 0x000fe4000001161a */
[----:B------:R-:W-:Y:S02]  /*6030*/  IADD3 R39, PT, PT, R14, UR19, R51 ;  /* 0x000000130e277c10 */ /* 0x000fe4000fffe033 */
[----:B------:R-:W-:-:S02]  /*6040*/  LOP3.LUT R17, R19, R17, R18, 0x96, !PT ;  /* 0x0000001113117212 */ /* 0x000fc400078e9612 */
[C---:B------:R-:W-:Y:S01]  /*6050*/  SHF.L.W.U32.HI R19, R13.reuse, 0xf, R13 ;  /* 0x0000000f0d137819 */ /* 0x040fe20000010e0d */
[C---:B------:R-:W-:Y:S01]  /*6060*/  IMAD.IADD R18, R40.reuse, 0x1, R39 ;  /* 0x0000000128127824 */ /* 0x040fe200078e0227 */
        /* <DEDUP_REMOVED lines=8> */
[----:B------:R-:W-:Y:S02]  /*60f0*/  IADD3 R34, PT, PT, R21, R19, R34 ;  /* 0x0000001315227210 */ /* 0x000fe40007ffe022 */
[----:B------:R-:W-:Y:S02]  /*6100*/  LOP3.LUT R42, R42, R20, R45, 0x96, !PT ;  /* 0x000000142a2a7212 */ /* 0x000fe400078e962d */
[----:B------:R-:W-:-:S02]  /*6110*/  SHF.L.W.U32.HI R19, R12, 0x1e, R12 ;  /* 0x0000001e0c137819 */ /* 0x000fc40000010e0c */
[C-C-:B------:R-:W-:Y:S02]  /*6120*/  SHF.L.W.U32.HI R20, R12.reuse, 0x13, R12.reuse ;  /* 0x000000130c147819 */ /* 0x140fe40000010e0c */
[----:B------:R-:W-:Y:S02]  /*6130*/  SHF.L.W.U32.HI R21, R12, 0xa, R12 ;  /* 0x0000000a0c157819 */ /* 0x000fe40000010e0c */
        /* <DEDUP_REMOVED lines=8> */
[----:B------:R-:W-:Y:S02]  /*61c0*/  LOP3.LUT R40, R37, R40, R12, 0xe8, !PT ;  /* 0x0000002825287212 */ /* 0x000fe400078ee80c */
[----:B------:R-:W-:Y:S01]  /*61d0*/  LOP3.LUT R34, R21, R19, R34, 0x96, !PT ;  /* 0x0000001315227212 */ /* 0x000fe200078e9622 */
[----:B------:R-:W-:Y:S01]  /*61e0*/  IMAD.IADD R19, R37, 0x1, R20 ;  /* 0x0000000125137824 */ /* 0x000fe200078e0214 */
[----:B------:R-:W-:-:S02]  /*61f0*/  IADD3 R21, PT, PT, R48, R45, R40 ;  /* 0x0000002d30157210 */ /* 0x000fc40007ffe028 */
[C-C-:B------:R-:W-:Y:S02]  /*6200*/  SHF.L.W.U32.HI R40, R27.reuse, 0x19, R27.reuse ;  /* 0x000000191b287819 */ /* 0x140fe40000010e1b */
[--C-:B------:R-:W-:Y:S02]  /*6210*/  SHF.L.W.U32.HI R43, R27, 0xe, R27.reuse ;  /* 0x0000000e1b2b7819 */ /* 0x100fe40000010e1b */
[----:B------:R-:W-:Y:S02]  /*6220*/  SHF.R.U32.HI R42, RZ, 0x3, R27 ;  /* 0x00000003ff2a7819 */ /* 0x000fe4000001161b */
[C-C-:B------:R-:W-:Y:S02]  /*6230*/  SHF.L.W.U32.HI R44, R19.reuse, 0x1a, R19.reuse ;  /* 0x0000001a132c7819 */ /* 0x140fe40000010e13 */
[C-C-:B------:R-:W-:Y:S02]  /*6240*/  SHF.L.W.U32.HI R45, R19.reuse, 0x15, R19.reuse ;  /* 0x00000015132d7819 */ /* 0x140fe40000010e13 */
[----:B------:R-:W-:-:S02]  /*6250*/  SHF.L.W.U32.HI R46, R19, 0x7, R19 ;  /* 0x00000007132e7819 */ /* 0x000fc40000010e13 */
[----:B------:R-:W-:Y:S02]  /*6260*/  LOP3.LUT R40, R42, R40, R43, 0x96, !PT ;  /* 0x000000282a287212 */ /* 0x000fe400078e962b */
[----:B------:R-:W-:Y:S02]  /*6270*/  IADD3 R35, PT, PT, R26, R34, R35 ;  /* 0x000000221a237210 */ /* 0x000fe40007ffe023 */
[----:B------:R-:W-:Y:S02]  /*6280*/  LOP3.LUT R45, R46, R44, R45, 0x96, !PT ;  /* 0x0000002c2e2d7212 */ /* 0x000fe400078e962d */
[----:B------:R-:W-:Y:S01]  /*6290*/  LOP3.LUT R44, R15, R19, R18, 0xb8, !PT ;  /* 0x000000130f2c7212 */ /* 0x000fe200078eb812 */
[----:B------:R-:W-:Y:S01]  /*62a0*/  IMAD.IADD R34, R40, 0x1, R35 ;  /* 0x0000000128227824 */ /* 0x000fe200078e0223 */
[C-C-:B------:R-:W-:Y:S02]  /*62b0*/  SHF.L.W.U32.HI R26, R21.reuse, 0x1e, R21.reuse ;  /* 0x0000001e151a7819 */ /* 0x140fe40000010e15 */
[----:B------:R-:W-:-:S02]  /*62c0*/  SHF.L.W.U32.HI R43, R21, 0x13, R21 ;  /* 0x00000013152b7819 */ /* 0x000fc40000010e15 */
[----:B------:R-:W-:Y:S02]  /*62d0*/  SHF.L.W.U32.HI R42, R21, 0xa, R21 ;  /* 0x0000000a152a7819 */ /* 0x000fe40000010e15 */
[----:B------:R-:W-:Y:S02]  /*62e0*/  IADD3 R35, PT, PT, R45, R44, R16 ;  /* 0x0000002c2d237210 */ /* 0x000fe40007ffe010 */
[----:B------:R-:W-:Y:S02]  /*62f0*/  LOP3.LUT R42, R42, R26, R43, 0x96, !PT ;  /* 0x0000001a2a2a7212 */ /* 0x000fe400078e962b */
[C-C-:B------:R-:W-:Y:S02]  /*6300*/  SHF.L.W.U32.HI R16, R17.reuse, 0xf, R17.reuse ;  /* 0x0000000f11107819 */ /* 0x140fe40000010e11 */
[--C-:B------:R-:W-:Y:S02]  /*6310*/  SHF.L.W.U32.HI R43, R17, 0xd, R17.reuse ;  /* 0x0000000d112b7819 */ /* 0x100fe40000010e11 */
[----:B------:R-:W-:-:S02]  /*6320*/  SHF.R.U32.HI R26, RZ, 0xa, R17 ;  /* 0x0000000aff1a7819 */ /* 0x000fc40000011611 */
[----:B------:R-:W-:Y:S02]  /*6330*/  IADD3 R35, PT, PT, R34, UR13, R35 ;  /* 0x0000000d22237c10 */ /* 0x000fe4000fffe023 */
[----:B------:R-:W-:Y:S02]  /*6340*/  LOP3.LUT R37, R12, R37, R21, 0xe8, !PT ;  /* 0x000000250c257212 */ /* 0x000fe400078ee815 */
[----:B------:R-:W-:Y:S01]  /*6350*/  LOP3.LUT R43, R26, R16, R43, 0x96, !PT ;  /* 0x000000101a2b7212 */ /* 0x000fe200078e962b */
[----:B------:R-:W-:Y:S01]  /*6360*/  IMAD.IADD R16, R12, 0x1, R35 ;  /* 0x000000010c107824 */ /* 0x000fe200078e0223 */
[----:B------:R-:W-:Y:S02]  /*6370*/  IADD3 R26, PT, PT, R39, R42, R37 ;  /* 0x0000002a271a7210 */ /* 0x000fe40007ffe025 */
[C-C-:B------:R-:W-:Y:S02]  /*6380*/  SHF.L.W.U32.HI R37, R28.reuse, 0x19, R28.reuse ;  /* 0x000000191c257819 */ /* 0x140fe40000010e1c */
[----:B------:R-:W-:-:S02]  /*6390*/  SHF.L.W.U32.HI R40, R28, 0xe, R28 ;  /* 0x0000000e1c287819 */ /* 0x000fc40000010e1c */
[----:B------:R-:W-:Y:S02]  /*63a0*/  SHF.R.U32.HI R39, RZ, 0x3, R28 ;  /* 0x00000003ff277819 */ /* 0x000fe4000001161c */
[C-C-:B------:R-:W-:Y:S02]  /*63b0*/  SHF.L.W.U32.HI R42, R16.reuse, 0x1a, R16.reuse ;  /* 0x0000001a102a7819 */ /* 0x140fe40000010e10 */
[C-C-:B------:R-:W-:Y:S02]  /*63c0*/  SHF.L.W.U32.HI R45, R16.reuse, 0x15, R16.reuse ;  /* 0x00000015102d7819 */ /* 0x140fe40000010e10 */
[----:B------:R-:W-:Y:S02]  /*63d0*/  SHF.L.W.U32.HI R44, R16, 0x7, R16 ;  /* 0x00000007102c7819 */ /* 0x000fe40000010e10 */
[----:B------:R-:W-:Y:S02]  /*63e0*/  LOP3.LUT R37, R39, R37, R40, 0x96, !PT ;  /* 0x0000002527257212 */ /* 0x000fe400078e9628 */
[----:B------:R-:W-:-:S02]  /*63f0*/  IADD3 R36, PT, PT, R27, R43, R36 ;  /* 0x0000002b1b247210 */ /* 0x000fc40007ffe024 */
[----:B------:R-:W-:Y:S02]  /*6400*/  LOP3.LUT R42, R44, R42, R45, 0x96, !PT ;  /* 0x0000002a2c2a7212 */ /* 0x000fe400078e962d */
[----:B------:R-:W-:Y:S01]  /*6410*/  LOP3.LUT R43, R18, R16, R19, 0xb8, !PT ;  /* 0x00000010122b7212 */ /* 0x000fe200078eb813 */
[----:B------:R-:W-:Y:S01]  /*6420*/  IMAD.IADD R36, R37, 0x1, R36 ;  /* 0x0000000125247824 */ /* 0x000fe200078e0224 */
[C-C-:B------:R-:W-:Y:S02]  /*6430*/  SHF.L.W.U32.HI R27, R26.reuse, 0x1e, R26.reuse ;  /* 0x0000001e1a1b7819 */ /* 0x140fe40000010e1a */
[C-C-:B------:R-:W-:Y:S02]  /*6440*/  SHF.L.W.U32.HI R40, R26.reuse, 0x13, R26.reuse ;  /* 0x000000131a287819 */ /* 0x140fe40000010e1a */
[----:B------:R-:W-:Y:S02]  /*6450*/  SHF.L.W.U32.HI R39, R26, 0xa, R26 ;  /* 0x0000000a1a277819 */ /* 0x000fe40000010e1a */
[----:B------:R-:W-:-:S02]  /*6460*/  IADD3 R45, PT, PT, R42, R43, R15 ;  /* 0x0000002b2a2d7210 */ /* 0x000fc40007ffe00f */
[----:B------:R-:W-:Y:S02]  /*6470*/  LOP3.LUT R39, R39, R27, R40, 0x96, !PT ;  /* 0x0000001b27277212 */ /* 0x000fe400078e9628 */
[C-C-:B------:R-:W-:Y:S02]  /*6480*/  SHF.L.W.U32.HI R15, R34.reuse, 0xf, R34.reuse ;  /* 0x0000000f220f7819 */ /* 0x140fe40000010e22 */
[----:B------:R-:W-:Y:S02]  /*6490*/  SHF.L.W.U32.HI R40, R34, 0xd, R34 ;  /* 0x0000000d22287819 */ /* 0x000fe40000010e22 */
[----:B------:R-:W-:Y:S02]  /*64a0*/  LOP3.LUT R43, R21, R12, R26, 0xe8, !PT ;  /* 0x0000000c152b7212 */ /* 0x000fe400078ee81a */
[----:B------:R-:W-:Y:S02]  /*64b0*/  SHF.L.W.U32.HI R27, R29, 0x19, R29 ;  /* 0x000000191d1b7819 */ /* 0x000fe40000010e1d */
[----:B------:R-:W-:-:S02]  /*64c0*/  SHF.R.U32.HI R34, RZ, 0xa, R34 ;  /* 0x0000000aff227819 */ /* 0x000fc40000011622 */
[--C-:B------:R-:W-:Y:S02]  /*64d0*/  SHF.L.W.U32.HI R42, R29, 0xe, R29.reuse ;  /* 0x0000000e1d2a7819 */ /* 0x100fe40000010e1d */
[----:B------:R-:W-:Y:S02]  /*64e0*/  SHF.R.U32.HI R37, RZ, 0x3, R29 ;  /* 0x00000003ff257819 */ /* 0x000fe4000001161d */
[----:B------:R-:W-:Y:S02]  /*64f0*/  IADD3 R12, PT, PT, R36, UR14, R45 ;  /* 0x0000000e240c7c10 */ /* 0x000fe4000fffe02d */
[----:B------:R-:W-:Y:S02]  /*6500*/  LOP3.LUT R34, R34, R15, R40, 0x96, !PT ;  /* 0x0000000f22227212 */ /* 0x000fe400078e9628 */
[----:B------:R-:W-:Y:S01]  /*6510*/  LOP3.LUT R37, R37, R27, R42, 0x96, !PT ;  /* 0x0000001b25257212 */ /* 0x000fe200078e962a */
[----:B------:R-:W-:Y:S01]  /*6520*/  IMAD.IADD R27, R21, 0x1, R12 ;  /* 0x00000001151b7824 */ /* 0x000fe200078e020c */
[----:B------:R-:W-:-:S02]  /*6530*/  IADD3 R15, PT, PT, R20, R39, R43 ;  /* 0x00000027140f7210 */ /* 0x000fc40007ffe02b */
[----:B------:R-:W-:Y:S02]  /*6540*/  IADD3 R28, PT, PT, R28, R34, R41 ;  /* 0x000000221c1c7210 */ /* 0x000fe40007ffe029 */
[C-C-:B------:R-:W-:Y:S02]  /*6550*/  SHF.L.W.U32.HI R20, R15.reuse, 0x1e, R15.reuse ;  /* 0x0000001e0f147819 */ /* 0x140fe40000010e0f */
[C-C-:B------:R-:W-:Y:S02]  /*6560*/  SHF.L.W.U32.HI R39, R15.reuse, 0x13, R15.reuse ;  /* 0x000000130f277819 */ /* 0x140fe40000010e0f */
[----:B------:R-:W-:Y:S02]  /*6570*/  SHF.L.W.U32.HI R34, R15, 0xa, R15 ;  /* 0x0000000a0f227819 */ /* 0x000fe40000010e0f */
[C-C-:B------:R-:W-:Y:S02]  /*6580*/  SHF.L.W.U32.HI R40, R27.reuse, 0x1a, R27.reuse ;  /* 0x0000001a1b287819 */ /* 0x140fe40000010e1b */
[----:B------:R-:W-:-:S02]  /*6590*/  SHF.L.W.U32.HI R41, R27, 0x15, R27 ;  /* 0x000000151b297819 */ /* 0x000fc40000010e1b */
[----:B------:R-:W-:Y:S01]  /*65a0*/  SHF.L.W.U32.HI R42, R27, 0x7, R27 ;  /* 0x000000071b2a7819 */ /* 0x000fe20000010e1b */
[----:B------:R-:W-:Y:S01]  /*65b0*/  IMAD.IADD R28, R37, 0x1, R28 ;  /* 0x00000001251c7824 */ /* 0x000fe200078e021c */
[----:B------:R-:W-:Y:S02]  /*65c0*/  LOP3.LUT R34, R34, R20, R39, 0x96, !PT ;  /* 0x0000001422227212 */ /* 0x000fe400078e9627 */
[----:B------:R-:W-:Y:S02]  /*65d0*/  LOP3.LUT R41, R42, R40, R41, 0x96, !PT ;  /* 0x000000282a297212 */ /* 0x000fe400078e9629 */
[----:B------:R-:W-:Y:S02]  /*65e0*/  LOP3.LUT R39, R19, R27, R16, 0xb8, !PT ;  /* 0x0000001b13277212 */ /* 0x000fe400078eb810 */
[C-C-:B------:R-:W-:Y:S02]  /*65f0*/  SHF.L.W.U32.HI R20, R36.reuse, 0xf, R36.reuse ;  /* 0x0000000f24147819 */ /* 0x140fe40000010e24 */
[----:B------:R-:W-:-:S02]  /*6600*/  SHF.L.W.U32.HI R37, R36, 0xd, R36 ;  /* 0x0000000d24257819 */ /* 0x000fc40000010e24 */
[----:B------:R-:W-:Y:S02]  /*6610*/  SHF.R.U32.HI R36, RZ, 0xa, R36 ;  /* 0x0000000aff247819 */ /* 0x000fe40000011624 */
[----:B------:R-:W-:Y:S02]  /*6620*/  LOP3.LUT R21, R26, R21, R15, 0xe8, !PT ;  /* 0x000000151a157212 */ /* 0x000fe400078ee80f */
[----:B------:R-:W-:Y:S02]  /*6630*/  IADD3 R39, PT, PT, R41, R39, R18 ;  /* 0x0000002729277210 */ /* 0x000fe40007ffe012 */
[----:B------:R-:W-:Y:S02]  /*6640*/  LOP3.LUT R36, R36, R20, R37, 0x96, !PT ;  /* 0x0000001424247212 */ /* 0x000fe400078e9625 */
[----:B------:R-:W-:Y:S02]  /*6650*/  IADD3 R20, PT, PT, R35, R34, R21 ;  /* 0x0000002223147210 */ /* 0x000fe40007ffe015 */
[----:B------:R-:W-:-:S02]  /*6660*/  IADD3 R35, PT, PT, R28, UR15, R39 ;  /* 0x0000000f1c237c10 */ /* 0x000fc4000fffe027 */
[----:B------:R-:W-:-:S03]  /*6670*/  SHF.L.W.U32.HI R21, R30, 0x19, R30 ;  /* 0x000000191e157819 */ /* 0x000fc60000010e1e */
[----:B------:R-:W-:Y:S01]  /*6680*/  IMAD.IADD R18, R26, 0x1, R35 ;  /* 0x000000011a127824 */ /* 0x000fe200078e0223 */
[--C-:B------:R-:W-:Y:S02]  /*6690*/  SHF.L.W.U32.HI R34, R30, 0xe, R30.reuse ;  /* 0x0000000e1e227819 */ /* 0x100fe40000010e1e */
[----:B------:R-:W-:Y:S02]  /*66a0*/  SHF.R.U32.HI R37, RZ, 0x3, R30 ;  /* 0x00000003ff257819 */ /* 0x000fe4000001161e */
[C-C-:B------:R-:W-:Y:S02]  /*66b0*/  SHF.L.W.U32.HI R39, R20.reuse, 0x1e, R20.reuse ;  /* 0x0000001e14277819 */ /* 0x140fe40000010e14 */
[C-C-:B------:R-:W-:Y:S02]  /*66c0*/  SHF.L.W.U32.HI R40, R20.reuse, 0x13, R20.reuse ;  /* 0x0000001314287819 */ /* 0x140fe40000010e14 */
[----:B------:R-:W-:Y:S02]  /*66d0*/  SHF.L.W.U32.HI R41, R20, 0xa, R20 ;  /* 0x0000000a14297819 */ /* 0x000fe40000010e14 */
[----:B------:R-:W-:-:S02]  /*66e0*/  SHF.L.W.U32.HI R42, R18, 0x1a, R18 ;  /* 0x0000001a122a7819 */ /* 0x000fc40000010e12 */
[C-C-:B------:R-:W-:Y:S02]  /*66f0*/  SHF.L.W.U32.HI R43, R18.reuse, 0x15, R18.reuse ;  /* 0x00000015122b7819 */ /* 0x140fe40000010e12 */
[----:B------:R-:W-:Y:S02]  /*6700*/  SHF.L.W.U32.HI R44, R18, 0x7, R18 ;  /* 0x00000007122c7819 */ /* 0x000fe40000010e12 */
[----:B------:R-:W-:Y:S02]  /*6710*/  LOP3.LUT R21, R37, R21, R34, 0x96, !PT ;  /* 0x0000001525157212 */ /* 0x000fe400078e9622 */
[----:B------:R-:W-:Y:S02]  /*6720*/  IADD3 R36, PT, PT, R29, R36, R47 ;  /* 0x000000241d247210 */ /* 0x000fe40007ffe02f */
[----:B------:R-:W-:Y:S02]  /*6730*/  LOP3.LUT R39, R41, R39, R40, 0x96, !PT ;  /* 0x0000002729277212 */ /* 0x000fe400078e9628 */
        /* <DEDUP_REMOVED lines=10> */
[C-C-:B------:R-:W-:Y:S02]  /*67e0*/  SHF.L.W.U32.HI R34, R21.reuse, 0x1e, R21.reuse ;  /* 0x0000001e15227819 */ /* 0x140fe40000010e15 */
[C-C-:B------:R-:W-:Y:S02]  /*67f0*/  SHF.L.W.U32.HI R37, R21.reuse, 0x13, R21.reuse ;  /* 0x0000001315257819 */ /* 0x140fe40000010e15 */
[----:B------:R-:W-:Y:S02]  /*6800*/  SHF.L.W.U32.HI R36, R21, 0xa, R21 ;  /* 0x0000000a15247819 */ /* 0x000fe40000010e15 */
[----:B------:R-:W-:Y:S01]  /*6810*/  LOP3.LUT R29, R29, R12, R19, 0x96, !PT ;  /* 0x0000000c1d1d7212 */ /* 0x000fe200078e9613 */
[----:B------:R-:W-:Y:S01]  /*6820*/  IMAD.IADD R19, R15, 0x1, R28 ;  /* 0x000000010f137824 */ /* 0x000fe200078e021c */
[----:B------:R-:W-:-:S02]  /*6830*/  LOP3.LUT R12, R36, R34, R37, 0x96, !PT ;  /* 0x00000022240c7212 */ /* 0x000fc400078e9625 */
[C-C-:B------:R-:W-:Y:S02]  /*6840*/  SHF.L.W.U32.HI R34, R31.reuse, 0x19, R31.reuse ;  /* 0x000000191f227819 */ /* 0x140fe40000010e1f */
[--C-:B------:R-:W-:Y:S02]  /*6850*/  SHF.L.W.U32.HI R37, R31, 0xe, R31.reuse ;  /* 0x0000000e1f257819 */ /* 0x100fe40000010e1f */
[----:B------:R-:W-:Y:S02]  /*6860*/  SHF.R.U32.HI R36, RZ, 0x3, R31 ;  /* 0x00000003ff247819 */ /* 0x000fe4000001161f */
[----:B------:R-:W-:Y:S02]  /*6870*/  LOP3.LUT R15, R20, R15, R21, 0xe8, !PT ;  /* 0x0000000f140f7212 */ /* 0x000fe400078ee815 */
[C-C-:B------:R-:W-:Y:S02]  /*6880*/  SHF.L.W.U32.HI R39, R19.reuse, 0x1a, R19.reuse ;  /* 0x0000001a13277819 */ /* 0x140fe40000010e13 */
[----:B------:R-:W-:-:S02]  /*6890*/  SHF.L.W.U32.HI R40, R19, 0x15, R19 ;  /* 0x0000001513287819 */ /* 0x000fc40000010e13 */
[----:B------:R-:W-:Y:S02]  /*68a0*/  SHF.L.W.U32.HI R41, R19, 0x7, R19 ;  /* 0x0000000713297819 */ /* 0x000fe40000010e13 */
[----:B------:R-:W-:Y:S02]  /*68b0*/  LOP3.LUT R34, R36, R34, R37, 0x96, !PT ;  /* 0x0000002224227212 */ /* 0x000fe400078e9625 */
[----:B------:R-:W-:Y:S02]  /*68c0*/  IADD3 R13, PT, PT, R30, R29, R13 ;  /* 0x0000001d1e0d7210 */ /* 0x000fe40007ffe00d */
[----:B------:R-:W-:Y:S02]  /*68d0*/  IADD3 R12, PT, PT, R35, R12, R15 ;  /* 0x0000000c230c7210 */ /* 0x000fe40007ffe00f */
[----:B------:R-:W-:Y:S02]  /*68e0*/  LOP3.LUT R39, R41, R39, R40, 0x96, !PT ;  /* 0x0000002729277212 */ /* 0x000fe400078e9628 */
[----:B------:R-:W-:Y:S01]  /*68f0*/  LOP3.LUT R35, R27, R19, R18, 0xb8, !PT ;  /* 0x000000131b237212 */ /* 0x000fe200078eb812 */
[----:B------:R-:W-:Y:S01]  /*6900*/  IMAD.IADD R13, R34, 0x1, R13 ;  /* 0x00000001220d7824 */ /* 0x000fe200078e020d */
[----:B------:R-:W-:-:S02]  /*6910*/  SHF.L.W.U32.HI R15, R12, 0x1e, R12 ;  /* 0x0000001e0c0f7819 */ /* 0x000fc40000010e0c */
[C-C-:B------:R-:W-:Y:S02]  /*6920*/  SHF.L.W.U32.HI R30, R12.reuse, 0x13, R12.reuse ;  /* 0x000000130c1e7819 */ /* 0x140fe40000010e0c */
[----:B------:R-:W-:Y:S02]  /*6930*/  SHF.L.W.U32.HI R29, R12, 0xa, R12 ;  /* 0x0000000a0c1d7819 */ /* 0x000fe40000010e0c */
[----:B------:R-:W-:Y:S02]  /*6940*/  IADD3 R40, PT, PT, R39, R35, R16 ;  /* 0x0000002327287210 */ /* 0x000fe40007ffe010 */
[----:B------:R-:W-:Y:S02]  /*6950*/  LOP3.LUT R37, R29, R15, R30, 0x96, !PT ;  /* 0x0000000f1d257212 */ /* 0x000fe400078e961e */
[----:B------:R-:W-:Y:S02]  /*6960*/  IADD3 R29, PT, PT, R13, UR5, R40 ;  /* 0x000000050d1d7c10 */ /* 0x000fe4000fffe028 */
[----:B------:R-:W-:-:S02]  /*6970*/  SHF.L.W.U32.HI R15, R26, 0xf, R26 ;  /* 0x0000000f1a0f7819 */ /* 0x000fc40000010e1a */
[--C-:B------:R-:W-:Y:S02]  /*6980*/  SHF.L.W.U32.HI R16, R26, 0xd, R26.reuse ;  /* 0x0000000d1a107819 */ /* 0x100fe40000010e1a */
[----:B------:R-:W-:Y:S02]  /*6990*/  SHF.R.U32.HI R26, RZ, 0xa, R26 ;  /* 0x0000000aff1a7819 */ /* 0x000fe4000001161a */
[----:B------:R-:W-:Y:S01]  /*69a0*/  LOP3.LUT R36, R21, R20, R12, 0xe8, !PT ;  /* 0x0000001415247212 */ /* 0x000fe200078ee80c */
[----:B------:R-:W-:Y:S01]  /*69b0*/  IMAD.IADD R20, R20, 0x1, R29 ;  /* 0x0000000114147824 */ /* 0x000fe200078e021d */
[C-C-:B------:R-:W-:Y:S02]  /*69c0*/  SHF.L.W.U32.HI R30, R32.reuse, 0x19, R32.reuse ;  /* 0x00000019201e7819 */ /* 0x140fe40000010e20 */
[--C-:B------:R-:W-:Y:S02]  /*69d0*/  SHF.L.W.U32.HI R35, R32, 0xe, R32.reuse ;  /* 0x0000000e20237819 */ /* 0x100fe40000010e20 */
[----:B------:R-:W-:-:S02]  /*69e0*/  SHF.R.U32.HI R34, RZ, 0x3, R32 ;  /* 0x00000003ff227819 */ /* 0x000fc40000011620 */
[----:B------:R-:W-:Y:S02]  /*69f0*/  LOP3.LUT R16, R26, R15, R16, 0x96, !PT ;  /* 0x0000000f1a107212 */ /* 0x000fe400078e9610 */
[----:B------:R-:W-:Y:S02]  /*6a00*/  IADD3 R15, PT, PT, R28, R37, R36 ;  /* 0x000000251c0f7210 */ /* 0x000fe40007ffe024 */
[C-C-:B------:R-:W-:Y:S02]  /*6a10*/  SHF.L.W.U32.HI R26, R20.reuse, 0x1a, R20.reuse ;  /* 0x0000001a141a7819 */ /* 0x140fe40000010e14 */
[C-C-:B------:R-:W-:Y:S02]  /*6a20*/  SHF.L.W.U32.HI R37, R20.reuse, 0x15, R20.reuse ;  /* 0x0000001514257819 */ /* 0x140fe40000010e14 */
[----:B------:R-:W-:Y:S02]  /*6a30*/  SHF.L.W.U32.HI R28, R20, 0x7, R20 ;  /* 0x00000007141c7819 */ /* 0x000fe40000010e14 */
[----:B------:R-:W-:-:S02]  /*6a40*/  LOP3.LUT R30, R34, R30, R35, 0x96, !PT ;  /* 0x0000001e221e7212 */ /* 0x000fc400078e9623 */
[----:B------:R-:W-:Y:S02]  /*6a50*/  IADD3 R31, PT, PT, R31, R16, R14 ;  /* 0x000000101f1f7210 */ /* 0x000fe40007ffe00e */
[C-C-:B------:R-:W-:Y:S02]  /*6a60*/  SHF.L.W.U32.HI R14, R15.reuse, 0x1e, R15.reuse ;  /* 0x0000001e0f0e7819 */ /* 0x140fe40000010e0f */
[C-C-:B------:R-:W-:Y:S02]  /*6a70*/  SHF.L.W.U32.HI R35, R15.reuse, 0x13, R15.reuse ;  /* 0x000000130f237819 */ /* 0x140fe40000010e0f */
[----:B------:R-:W-:Y:S02]  /*6a80*/  SHF.L.W.U32.HI R16, R15, 0xa, R15 ;  /* 0x0000000a0f107819 */ /* 0x000fe40000010e0f */
        /* <DEDUP_REMOVED lines=8> */
[----:B------:R-:W-:Y:S02]  /*6b10*/  LOP3.LUT R26, R12, R21, R15, 0xe8, !PT ;  /* 0x000000150c1a7212 */ /* 0x000fe400078ee80f */
[----:B------:R-:W-:-:S02]  /*6b20*/  LOP3.LUT R13, R13, R14, R31, 0x96, !PT ;  /* 0x0000000e0d0d7212 */ /* 0x000fc400078e961f */
[----:B------:R-:W-:Y:S02]  /*6b30*/  IADD3 R30, PT, PT, R30, UR6, R27 ;  /* 0x000000061e1e7c10 */ /* 0x000fe4000fffe01b */
[----:B------:R-:W-:Y:S02]  /*6b40*/  IADD3 R14, PT, PT, R29, R16, R26 ;  /* 0x000000101d0e7210 */ /* 0x000fe40007ffe01a */
[C-C-:B------:R-:W-:Y:S02]  /*6b50*/  SHF.L.W.U32.HI R16, R33.reuse, 0x19, R33.reuse ;  /* 0x0000001921107819 */ /* 0x140fe40000010e21 */
[--C-:B------:R-:W-:Y:S01]  /*6b60*/  SHF.L.W.U32.HI R27, R33, 0xe, R33.reuse ;  /* 0x0000000e211b7819 */ /* 0x100fe20000010e21 */
[----:B------:R-:W-:Y:S01]  /*6b70*/  IMAD.IADD R34, R21, 0x1, R30 ;  /* 0x0000000115227824 */ /* 0x000fe200078e021e */
[----:B------:R-:W-:Y:S02]  /*6b80*/  SHF.R.U32.HI R33, RZ, 0x3, R33 ;  /* 0x00000003ff217819 */ /* 0x000fe40000011621 */
[----:B------:R-:W-:-:S02]  /*6b90*/  SHF.L.W.U32.HI R26, R14, 0x1e, R14 ;  /* 0x0000001e0e1a7819 */ /* 0x000fc40000010e0e */
[C-C-:B------:R-:W-:Y:S02]  /*6ba0*/  SHF.L.W.U32.HI R29, R14.reuse, 0x13, R14.reuse ;  /* 0x000000130e1d7819 */ /* 0x140fe40000010e0e */
[--C-:B------:R-:W-:Y:S02]  /*6bb0*/  SHF.L.W.U32.HI R28, R14, 0xa, R14.reuse ;  /* 0x0000000a0e1c7819 */ /* 0x100fe40000010e0e */
[----:B------:R-:W-:Y:S02]  /*6bc0*/  LOP3.LUT R16, R33, R16, R27, 0x96, !PT ;  /* 0x0000001021107212 */ /* 0x000fe400078e961b */
[----:B------:R-:W-:Y:S02]  /*6bd0*/  IADD3 R13, PT, PT, R32, R13, R17 ;  /* 0x0000000d200d7210 */ /* 0x000fe40007ffe011 */
[----:B------:R-:W-:Y:S02]  /*6be0*/  LOP3.LUT R29, R28, R26, R29, 0x96, !PT ;  /* 0x0000001a1c1d7212 */ /* 0x000fe400078e961d */
[----:B------:R-:W-:-:S02]  /*6bf0*/  LOP3.LUT R17, R15, R12, R14, 0xe8, !PT ;  /* 0x0000000c0f117212 */ /* 0x000fc400078ee80e */
[C-C-:B------:R-:W-:Y:S02]  /*6c00*/  SHF.L.W.U32.HI R21, R34.reuse, 0x1a, R34.reuse ;  /* 0x0000001a22157819 */ /* 0x140fe40000010e22 */
[C-C-:B------:R-:W-:Y:S02]  /*6c10*/  SHF.L.W.U32.HI R26, R34.reuse, 0x15, R34.reuse ;  /* 0x00000015221a7819 */ /* 0x140fe40000010e22 */
[----:B------:R-:W-:Y:S01]  /*6c20*/  SHF.L.W.U32.HI R27, R34, 0x7, R34 ;  /* 0x00000007221b7819 */ /* 0x000fe20000010e22 */
[----:B------:R-:W-:Y:S01]  /*6c30*/  IMAD.IADD R13, R16, 0x1, R13 ;  /* 0x00000001100d7824 */ /* 0x000fe200078e020d */
[----:B------:R-:W-:Y:S02]  /*6c40*/  IADD3 R30, PT, PT, R30, R29, R17 ;  /* 0x0000001d1e1e7210 */ /* 0x000fe40007ffe011 */
[----:B------:R-:W-:Y:S02]  /*6c50*/  LOP3.LUT R21, R27, R21, R26, 0x96, !PT ;  /* 0x000000151b157212 */ /* 0x000fe400078e961a */
[----:B------:R-:W-:-:S02]  /*6c60*/  LOP3.LUT R16, R19, R34, R20, 0xb8, !PT ;  /* 0x0000002213107212 */ /* 0x000fc400078eb814 */
[C-C-:B------:R-:W-:Y:S02]  /*6c70*/  SHF.L.W.U32.HI R17, R30.reuse, 0x1e, R30.reuse ;  /* 0x0000001e1e117819 */ /* 0x140fe40000010e1e */
[C-C-:B------:R-:W-:Y:S02]  /*6c80*/  SHF.L.W.U32.HI R26, R30.reuse, 0x13, R30.reuse ;  /* 0x000000131e1a7819 */ /* 0x140fe40000010e1e */
[----:B------:R-:W-:Y:S02]  /*6c90*/  SHF.L.W.U32.HI R27, R30, 0xa, R30 ;  /* 0x0000000a1e1b7819 */ /* 0x000fe40000010e1e */
[----:B------:R-:W-:Y:S02]  /*6ca0*/  IADD3 R16, PT, PT, R21, R16, R18 ;  /* 0x0000001015107210 */ /* 0x000fe40007ffe012 */
[----:B------:R-:W-:Y:S02]  /*6cb0*/  LOP3.LUT R26, R27, R17, R26, 0x96, !PT ;  /* 0x000000111b1a7212 */ /* 0x000fe400078e961a */
[----:B------:R-:W-:-:S02]  /*6cc0*/  IADD3 R13, PT, PT, R13, UR7, R16 ;  /* 0x000000070d0d7c10 */ /* 0x000fc4000fffe010 */
[----:B------:R-:W-:Y:S01]  /*6cd0*/  LOP3.LUT R17, R14, R15, R30, 0xe8, !PT ;  /* 0x0000000f0e117212 */ /* 0x000fe200078ee81e */
[----:B------:R-:W-:Y:S01]  /*6ce0*/  IMAD.IADD R11, R19, 0x1, R11 ;  /* 0x00000001130b7824 */ /* 0x000fe200078e020b */
[----:B--2---:R-:W-:Y:S02]  /*6cf0*/  IADD3 R16, P2, PT, R22, 0x200, RZ ;  /* 0x0000020016107810 */ /* 0x004fe40007f5e0ff */
[----:B------:R-:W-:Y:S01]  /*6d00*/  IADD3 R19, PT, PT, R13, R26, R17 ;  /* 0x0000001a0d137210 */ /* 0x000fe20007ffe011 */
[----:B------:R-:W-:Y:S01]  /*6d10*/  IMAD.IADD R10, R20, 0x1, R10 ;  /* 0x00000001140a7824 */ /* 0x000fe200078e020a */
[----:B------:R-:W-:Y:S01]  /*6d20*/  IADD3 R8, PT, PT, R8, R13, R12 ;  /* 0x0000000d08087210 */ /* 0x000fe20007ffe00c */
[----:B------:R-:W-:Y:S02]  /*6d30*/  IMAD.IADD R9, R9, 0x1, R34 ;  /* 0x0000000109097824 */ /* 0x000fe400078e0222 */
[----:B------:R-:W-:Y:S02]  /*6d40*/  IMAD.X R17, RZ, RZ, R23, P2 ;  /* 0x000000ffff117224 */ /* 0x000fe400010e0617 */
[----:B------:R-:W-:-:S02]  /*6d50*/  IMAD.IADD R15, R15, 0x1, R7 ;  /* 0x000000010f0f7824 */ /* 0x000fc400078e0207 */
[----:B------:R-:W-:Y:S02]  /*6d60*/  IMAD.IADD R14, R14, 0x1, R6 ;  /* 0x000000010e0e7824 */ /* 0x000fe400078e0206 */
[----:B------:R-:W-:Y:S02]  /*6d70*/  IMAD.IADD R13, R5, 0x1, R30 ;  /* 0x00000001050d7824 */ /* 0x000fe400078e021e */
[----:B------:R-:W-:Y:S01]  /*6d80*/  IMAD.IADD R12, R4, 0x1, R19 ;  /* 0x00000001040c7824 */ /* 0x000fe200078e0213 */
[----:B------:R0:W-:Y:S04]  /*6d90*/  STL.128 [R1+0x1f0], R8 ;  /* 0x0001f00801007387 */ /* 0x0001e80000100c00 */
[----:B------:R0:W-:Y:S04]  /*6da0*/  STL.64 [R1+0x1d8], R16 ;  /* 0x0001d81001007387 */ /* 0x0001e80000100a00 */
[----:B------:R0:W-:Y:S04]  /*6db0*/  STL.128 [R1+0x1e0], R12 ;  /* 0x0001e00c01007387 */ /* 0x0001e80000100c00 */
[----:B------:R0:W-:Y:S01]  /*6dc0*/  STL [R1+0x1d0], RZ ;  /* 0x0001d0ff01007387 */ /* 0x0001e20000100800 */
[----:B------:R-:W-:-:S07]  /*6dd0*/  IMAD.MOV.U32 R4, RZ, RZ, RZ ;  /* 0x000000ffff047224 */ /* 0x000fce00078e00ff */
.L_x_9:
[----:B------:R-:W-:Y:S05]  /*6de0*/  BSYNC.RECONVERGENT B1 ;  /* 0x0000000000017941 */ /* 0x000fea0003800200 */
.L_x_8:
[----:B------:R-:W-:Y:S01]  /*6df0*/  VIADD R38, R38, 0x1 ;  /* 0x0000000126267836 */ /* 0x000fe20000000000 */
[----:B------:R-:W-:Y:S06]  /*6e00*/  @P0 BRA `(.L_x_10) ;  /* 0xffffff9c00700947 */ /* 0x000fec000383ffff */
.L_x_7:
[----:B------:R-:W-:Y:S01]  /*6e10*/  ISETP.GT.U32.AND P0, PT, R4, 0x37, PT ;  /* 0x000000370400780c */ /* 0x000fe20003f04070 */
[----:B------:R-:W-:-:S12]  /*6e20*/  BSSY.RECONVERGENT B1, `(.L_x_11) ;  /* 0x00006d4000017945 */ /* 0x000fd80003800200 */
[----:B------:R-:W-:Y:S05]  /*6e30*/  @P0 BRA `(.L_x_12) ;  /* 0x0000000400200947 */ /* 0x000fea0003800000 */
[----:B------:R-:W-:Y:S01]  /*6e40*/  IMAD.MOV.U32 R2, RZ, RZ, 0x80 ;  /* 0x00000080ff027424 */ /* 0x000fe200078e00ff */
[----:B------:R-:W-:Y:S01]  /*6e50*/  ISETP.NE.AND P0, PT, R4, 0x37, PT ;  /* 0x000000370400780c */ /* 0x000fe20003f05270 */
[----:B------:R-:W-:-:S05]  /*6e60*/  IMAD.IADD R0, R1, 0x1, R4 ;  /* 0x0000000101007824 */ /* 0x000fca00078e0204 */
[----:B------:R1:W-:Y:S07]  /*6e70*/  STL.U8 [R0+0x190], R2 ;  /* 0x0001900200007387 */ /* 0x0003ee0000100000 */
[----:B------:R-:W-:Y:S05]  /*6e80*/  @!P0 BRA `(.L_x_13) ;  /* 0x0000006c00348947 */ /* 0x000fea0003800000 */
[C---:B------:R-:W-:Y:S01]  /*6e90*/  ISETP.GT.U32.AND P2, PT, R4.reuse, 0x27, PT ;  /* 0x000000270400780c */ /* 0x040fe20003f44070 */
[----:B------:R-:W-:Y:S01]  /*6ea0*/  BSSY.RECONVERGENT B2, `(.L_x_14) ;  /* 0x000001c000027945 */ /* 0x000fe20003800200 */
[----:B-1----:R-:W-:-:S04]  /*6eb0*/  IADD3 R2, PT, PT, -R4, 0x37, RZ ;  /* 0x0000003704027810 */ /* 0x002fc80007ffe1ff */
[----:B------:R-:W-:-:S04]  /*6ec0*/  LOP3.LUT R7, R2, 0xf, RZ, 0xc0, !PT ;  /* 0x0000000f02077812 */ /* 0x000fc800078ec0ff */
[----:B------:R-:W-:-:S03]  /*6ed0*/  ISETP.NE.AND P0, PT, R7, RZ, PT ;  /* 0x000000ff0700720c */ /* 0x000fc60003f05270 */
[----:B------:R-:W-:Y:S10]  /*6ee0*/  @P2 BRA `(.L_x_15) ;  /* 0x00000000005c2947 */ /* 0x000ff40003800000 */
[----:B------:R-:W-:Y:S01]  /*6ef0*/  LOP3.LUT R5, R2, 0x30, RZ, 0xc0, !PT ;  /* 0x0000003002057812 */ /* 0x000fe200078ec0ff */
[----:B------:R-:W-:-:S07]  /*6f00*/  IMAD.MOV.U32 R0, RZ, RZ, RZ ;  /* 0x000000ffff007224 */ /* 0x000fce00078e00ff */
.L_x_16:
[----:B-1----:R-:W-:Y:S02]  /*6f10*/  IMAD.IADD R6, R1, 0x1, R4 ;  /* 0x0000000101067824 */ /* 0x002fe400078e0204 */
[----:B------:R-:W-:Y:S02]  /*6f20*/  VIADD R0, R0, 0x10 ;  /* 0x0000001000007836 */ /* 0x000fe40000000000 */
[----:B------:R-:W-:Y:S01]  /*6f30*/  VIADD R4, R4, 0x10 ;  /* 0x0000001004047836 */ /* 0x000fe20000000000 */
[----:B------:R1:W-:Y:S02]  /*6f40*/  STL.U8 [R6+0x191], RZ ;  /* 0x000191ff06007387 */ /* 0x0003e40000100000 */
[----:B------:R-:W-:Y:S02]  /*6f50*/  ISETP.NE.AND P2, PT, R0, R5, PT ;  /* 0x000000050000720c */ /* 0x000fe40003f45270 */
[----:B------:R1:W-:Y:S04]  /*6f60*/  STL.U8 [R6+0x192], RZ ;  /* 0x000192ff06007387 */ /* 0x0003e80000100000 */
        /* <DEDUP_REMOVED lines=13> */
[----:B------:R1:W-:Y:S01]  /*7040*/  STL.U8 [R6+0x1a0], RZ ;  /* 0x0001a0ff06007387 */ /* 0x0003e20000100000 */
[----:B------:R-:W-:Y:S05]  /*7050*/  @P2 BRA `(.L_x_16) ;  /* 0xfffffffc00ac2947 */ /* 0x000fea000383ffff */
.L_x_15:
[----:B------:R-:W-:Y:S05]  /*7060*/  BSYNC.RECONVERGENT B2 ;  /* 0x0000000000027941 */ /* 0x000fea0003800200 */
.L_x_14:
[----:B------:R-:W-:Y:S05]  /*7070*/  @!P0 BRA `(.L_x_13) ;  /* 0x0000006800b88947 */ /* 0x000fea0003800000 */
[----:B------:R-:W-:Y:S01]  /*7080*/  ISETP.GE.U32.AND P0, PT, R7, 0x8, PT ;  /* 0x000000080700780c */ /* 0x000fe20003f06070 */
[----:B------:R-:W-:Y:S01]  /*7090*/  BSSY.RECONVERGENT B2, `(.L_x_17) ;  /* 0x000000e000027945 */ /* 0x000fe20003800200 */
[----:B------:R-:W-:-:S04]  /*70a0*/  LOP3.LUT R5, R2, 0x7, RZ, 0xc0, !PT ;  /* 0x0000000702057812 */ /* 0x000fc800078ec0ff */
[----:B------:R-:W-:-:S07]  /*70b0*/  ISETP.NE.AND P2, PT, R5, RZ, PT ;  /* 0x000000ff0500720c */ /* 0x000fce0003f45270 */
[----:B------:R-:W-:Y:S06]  /*70c0*/  @!P0 BRA `(.L_x_18) ;  /* 0x0000000000288947 */ /* 0x000fec0003800000 */
[----:B------:R-:W-:Y:S02]  /*70d0*/  IMAD.IADD R0, R1, 0x1, R4 ;  /* 0x0000000101007824 */ /* 0x000fe400078e0204 */
[----:B------:R-:W-:-:S03]  /*70e0*/  VIADD R4, R4, 0x8 ;  /* 0x0000000804047836 */ /* 0x000fc60000000000 */
[----:B------:R2:W-:Y:S04]  /*70f0*/  STL.U8 [R0+0x191], RZ ;  /* 0x000191ff00007387 */ /* 0x0005e80000100000 */
[----:B------:R2:W-:Y:S04]  /*7100*/  STL.U8 [R0+0x192], RZ ;  /* 0x000192ff00007387 */ /* 0x0005e80000100000 */
[----:B------:R2:W-:Y:S04]  /*7110*/  STL.U8 [R0+0x193], RZ ;  /* 0x000193ff00007387 */ /* 0x0005e80000100000 */
[----:B------:R2:W-:Y:S04]  /*7120*/  STL.U8 [R0+0x194], RZ ;  /* 0x000194ff00007387 */ /* 0x0005e80000100000 */
[----:B------:R2:W-:Y:S04]  /*7130*/  STL.U8 [R0+0x195], RZ ;  /* 0x000195ff00007387 */ /* 0x0005e80000100000 */
[----:B------:R2:W-:Y:S04]  /*7140*/  STL.U8 [R0+0x196], RZ ;  /* 0x000196ff00007387 */ /* 0x0005e80000100000 */
[----:B------:R2:W-:Y:S04]  /*7150*/  STL.U8 [R0+0x197], RZ ;  /* 0x000197ff00007387 */ /* 0x0005e80000100000 */
[----:B------:R2:W-:Y:S02]  /*7160*/  STL.U8 [R0+0x198], RZ ;  /* 0x000198ff00007387 */ /* 0x0005e40000100000 */
.L_x_18:
[----:B------:R-:W-:Y:S05]  /*7170*/  BSYNC.RECONVERGENT B2 ;  /* 0x0000000000027941 */ /* 0x000fea0003800200 */
.L_x_17:
[----:B------:R-:W-:Y:S05]  /*7180*/  @!P2 BRA `(.L_x_13) ;  /* 0x000000680074a947 */ /* 0x000fea0003800000 */
[----:B------:R-:W-:Y:S02]  /*7190*/  ISETP.GE.U32.AND P0, PT, R5, 0x4, PT ;  /* 0x000000040500780c */ /* 0x000fe40003f06070 */
[----:B------:R-:W-:-:S04]  /*71a0*/  LOP3.LUT R2, R2, 0x3, RZ, 0xc0, !PT ;  /* 0x0000000302027812 */ /* 0x000fc800078ec0ff */
[----:B------:R-:W-:-:S07]  /*71b0*/  ISETP.NE.AND P2, PT, R2, RZ, PT ;  /* 0x000000ff0200720c */ /* 0x000fce0003f45270 */
[----:B--2---:R-:W-:Y:S02]  /*71c0*/  @P0 IMAD.IADD R0, R1, 0x1, R4 ;  /* 0x0000000101000824 */ /* 0x004fe400078e0204 */
[----:B------:R-:W-:-:S03]  /*71d0*/  @P0 VIADD R4, R4, 0x4 ;  /* 0x0000000404040836 */ /* 0x000fc60000000000 */
[----:B------:R3:W-:Y:S04]  /*71e0*/  @P0 STL.U8 [R0+0x191], RZ ;  /* 0x000191ff00000387 */ /* 0x0007e80000100000 */
[----:B------:R3:W-:Y:S04]  /*71f0*/  @P0 STL.U8 [R0+0x192], RZ ;  /* 0x000192ff00000387 */ /* 0x0007e80000100000 */
[----:B------:R3:W-:Y:S04]  /*7200*/  @P0 STL.U8 [R0+0x193], RZ ;  /* 0x000193ff00000387 */ /* 0x0007e80000100000 */
[----:B------:R3:W-:Y:S01]  /*7210*/  @P0 STL.U8 [R0+0x194], RZ ;  /* 0x000194ff00000387 */ /* 0x0007e20000100000 */
[----:B------:R-:W-:Y:S05]  /*7220*/  @!P2 BRA `(.L_x_13) ;  /* 0x00000068004ca947 */ /* 0x000fea0003800000 */
[----:B------:R-:W-:Y:S01]  /*7230*/  IMAD.IADD R4, R1, 0x1, R4 ;  /* 0x0000000101047824 */ /* 0x000fe200078e0204 */
[----:B------:R-:W-:-:S04]  /*7240*/  ISETP.NE.AND P0, PT, R2, 0x1, PT ;  /* 0x000000010200780c */ /* 0x000fc80003f05270 */
[----:B------:R4:W-:Y:S09]  /*7250*/  STL.U8 [R4+0x191], RZ ;  /* 0x000191ff04007387 */ /* 0x0009f20000100000 */
[----:B----4-:R-:W-:Y:S05]  /*7260*/  @!P0 BRA `(.L_x_13) ;  /* 0x00000068003c8947 */ /* 0x010fea0003800000 */
[----:B------:R4:W-:Y:S01]  /*7270*/  STL.U8 [R4+0x192], RZ ;  /* 0x000192ff04007387 */ /* 0x0009e20000100000 */
[----:B------:R-:W-:-:S13]  /*7280*/  ISETP.NE.AND P0, PT, R2, 0x2, PT ;  /* 0x000000020200780c */ /* 0x000fda0003f05270 */
[----:B----4-:R-:W-:Y:S05]  /*7290*/  @!P0 BRA `(.L_x_13) ;  /* 0x0000006800308947 */ /* 0x010fea0003800000 */
[----:B------:R4:W-:Y:S01]  /*72a0*/  STL.U8 [R4+0x193], RZ ;  /* 0x000193ff04007387 */ /* 0x0009e20000100000 */
[----:B------:R-:W-:Y:S05]  /*72b0*/  BRA `(.L_x_13) ;  /* 0x0000006800287947 */ /* 0x000fea0003800000 */
.L_x_12:
[----:B------:R-:W-:Y:S01]  /*72c0*/  IMAD.MOV.U32 R5, RZ, RZ, 0x80 ;  /* 0x00000080ff057424 */ /* 0x000fe200078e00ff */
[----:B------:R-:W-:Y:S01]  /*72d0*/  BSSY.RECONVERGENT B2, `(.L_x_19) ;  /* 0x0000066000027945 */ /* 0x000fe20003800200 */
[----:B------:R-:W-:Y:S02]  /*72e0*/  IMAD.IADD R2, R1, 0x1, R4 ;  /* 0x0000000101027824 */ /* 0x000fe400078e0204 */
[----:B------:R-:W-:-:S03]  /*72f0*/  VIADD R0, R4, 0x1 ;  /* 0x0000000104007836 */ /* 0x000fc60000000000 */
[----:B------:R1:W-:Y:S02]  /*7300*/  STL.U8 [R2+0x190], R5 ;  /* 0x0001900502007387 */ /* 0x0003e40000100000 */
[----:B------:R-:W-:-:S13]  /*7310*/  ISETP.GT.U32.AND P0, PT, R0, 0x3f, PT ;  /* 0x0000003f0000780c */ /* 0x000fda0003f04070 */
[----:B-1----:R-:W-:Y:S05]  /*7320*/  @P0 BRA `(.L_x_20) ;  /* 0x0000000400800947 */ /* 0x002fea0003800000 */
[C---:B0-----:R-:W-:Y:S01]  /*7330*/  IADD3 R13, PT, PT, -R4.reuse, 0x3f, RZ ;  /* 0x0000003f040d7810 */ /* 0x041fe20007ffe1ff */
[----:B------:R-:W-:Y:S01]  /*7340*/  VIADD R4, R4, 0xffffffd0 ;  /* 0xffffffd004047836 */ /* 0x000fe20000000000 */
[----:B------:R-:W-:Y:S02]  /*7350*/  BSSY.RECONVERGENT B3, `(.L_x_21) ;  /* 0x000002b000037945 */ /* 0x000fe40003800200 */
[----:B------:R-:W-:Y:S02]  /*7360*/  LOP3.LUT R14, R13, 0xf, RZ, 0xc0, !PT ;  /* 0x0000000f0d0e7812 */ /* 0x000fe400078ec0ff */
[----:B------:R-:W-:Y:S02]  /*7370*/  ISETP.GE.U32.AND P2, PT, R4, 0xf, PT ;  /* 0x0000000f0400780c */ /* 0x000fe40003f46070 */
[----:B------:R-:W-:-:S11]  /*7380*/  ISETP.NE.AND P0, PT, R14, RZ, PT ;  /* 0x000000ff0e00720c */ /* 0x000fd60003f05270 */
[----:B------:R-:W-:Y:S05]  /*7390*/  @!P2 BRA `(.L_x_22) ;  /* 0x000000000098a947 */ /* 0x000fea0003800000 */
[----:B------:R-:W-:Y:S01]  /*73a0*/  LOP3.LUT R15, R13, 0xfffffff0, RZ, 0xc0, !PT ;  /* 0xfffffff00d0f7812 */ /* 0x000fe200078ec0ff */
[----:B------:R-:W-:-:S07]  /*73b0*/  IMAD.MOV.U32 R2, RZ, RZ, RZ ;  /* 0x000000ffff027224 */ /* 0x000fce00078e00ff */
.L_x_23:
[C-C-:B-1----:R-:W-:Y:S01]  /*73c0*/  IMAD.IADD R10, R1.reuse, 0x1, R0.reuse ;  /* 0x00000001010a7824 */ /* 0x142fe200078e0200 */
[C-C-:B------:R-:W-:Y:S01]  /*73d0*/  IADD3 R9, PT, PT, R1.reuse, 0x1, R0.reuse ;  /* 0x0000000101097810 */ /* 0x140fe20007ffe000 */
[----:B------:R-:W-:Y:S01]  /*73e0*/  VIADD R2, R2, 0x10 ;  /* 0x0000001002027836 */ /* 0x000fe20000000000 */
[C-C-:B------:R-:W-:Y:S02]  /*73f0*/  IADD3 R8, PT, PT, R1.reuse, 0x2, R0.reuse ;  /* 0x0000000201087810 */ /* 0x140fe40007ffe000 */
[C-C-:B------:R-:W-:Y:S01]  /*7400*/  IADD3 R7, PT, PT, R1.reuse, 0x3, R0.reuse ;  /* 0x0000000301077810 */ /* 0x140fe20007ffe000 */
[----:B------:R0:W-:Y:S01]  /*7410*/  STL.U8 [R10+0x190], RZ ;  /* 0x000190ff0a007387 */ /* 0x0001e20000100000 */
[C-C-:B------:R-:W-:Y:S02]  /*7420*/  IADD3 R6, PT, PT, R1.reuse, 0x4, R0.reuse ;  /* 0x0000000401067810 */ /* 0x140fe40007ffe000 */
[C-C-:B------:R-:W-:Y:S01]  /*7430*/  IADD3 R5, PT, PT, R1.reuse, 0x5, R0.reuse ;  /* 0x0000000501057810 */ /* 0x140fe20007ffe000 */
[----:B------:R1:W-:Y:S01]  /*7440*/  STL.U8 [R9+0x190], RZ ;  /* 0x000190ff09007387 */ /* 0x0003e20000100000 */
[----:B------:R-:W-:-:S02]  /*7450*/  IADD3 R4, PT, PT, R1, 0x6, R0 ;  /* 0x0000000601047810 */ /* 0x000fc40007ffe000 */
[C-C-:B------:R-:W-:Y:S01]  /*7460*/  IADD3 R12, PT, PT, R1.reuse, 0x7, R0.reuse ;  /* 0x00000007010c7810 */ /* 0x140fe20007ffe000 */
[----:B------:R2:W-:Y:S01]  /*7470*/  STL.U8 [R8+0x190], RZ ;  /* 0x000190ff08007387 */ /* 0x0005e20000100000 */
[C-C-:B------:R-:W-:Y:S02]  /*7480*/  IADD3 R11, PT, PT, R1.reuse, 0x8, R0.reuse ;  /* 0x00000008010b7810 */ /* 0x140fe40007ffe000 */
[C-C-:B0-----:R-:W-:Y:S01]  /*7490*/  IADD3 R10, PT, PT, R1.reuse, 0x9, R0.reuse ;  /* 0x00000009010a7810 */ /* 0x141fe20007ffe000 */
[----:B------:R0:W-:Y:S01]  /*74a0*/  STL.U8 [R7+0x190], RZ ;  /* 0x000190ff07007387 */ /* 0x0001e20000100000 */
[C-C-:B-1----:R-:W-:Y:S02]  /*74b0*/  IADD3 R9, PT, PT, R1.reuse, 0xa, R0.reuse ;  /* 0x0000000a01097810 */ /* 0x142fe40007ffe000 */
[----:B------:R-:W-:Y:S01]  /*74c0*/  ISETP.NE.AND P2, PT, R2, R15, PT ;  /* 0x0000000f0200720c */ /* 0x000fe20003f45270 */
[----:B------:R1:W-:Y:S01]  /*74d0*/  STL.U8 [R6+0x190], RZ ;  /* 0x000190ff06007387 */ /* 0x0003e20000100000 */
[----:B--2---:R-:W-:-:S03]  /*74e0*/  IADD3 R8, PT, PT, R1, 0xb, R0 ;  /* 0x0000000b01087810 */ /* 0x004fc60007ffe000 */
[----:B------:R2:W-:Y:S01]  /*74f0*/  STL.U8 [R5+0x190], RZ ;  /* 0x000190ff05007387 */ /* 0x0005e20000100000 */
[----:B0-----:R-:W-:-:S03]  /*7500*/  IADD3 R7, PT, PT, R1, 0xc, R0 ;  /* 0x0000000c01077810 */ /* 0x001fc60007ffe000 */
[----:B------:R0:W-:Y:S01]  /*7510*/  STL.U8 [R4+0x190], RZ ;  /* 0x000190ff04007387 */ /* 0x0001e20000100000 */
[----:B-1----:R-:W-:-:S03]  /*7520*/  IADD3 R6, PT, PT, R1, 0xd, R0 ;  /* 0x0000000d01067810 */ /* 0x002fc60007ffe000 */
[----:B------:R1:W-:Y:S01]  /*7530*/  STL.U8 [R12+0x190], RZ ;  /* 0x000190ff0c007387 */ /* 0x0003e20000100000 */
[----:B--2---:R-:W-:-:S03]  /*7540*/  IADD3 R5, PT, PT, R1, 0xe, R0 ;  /* 0x0000000e01057810 */ /* 0x004fc60007ffe000 */
[----:B------:R1:W-:Y:S01]  /*7550*/  STL.U8 [R11+0x190], RZ ;  /* 0x000190ff0b007387 */ /* 0x0003e20000100000 */
[----:B0-----:R-:W-:Y:S01]  /*7560*/  IADD3 R4, PT, PT, R1, 0xf, R0 ;  /* 0x0000000f01047810 */ /* 0x001fe20007ffe000 */
[----:B------:R-:W-:Y:S02]  /*7570*/  VIADD R0, R0, 0x10 ;  /* 0x0000001000007836 */ /* 0x000fe40000000000 */
        /* <DEDUP_REMOVED lines=8> */
.L_x_22:
[----:B------:R-:W-:Y:S05]  /*7600*/  BSYNC.RECONVERGENT B3 ;  /* 0x0000000000037941 */ /* 0x000fea0003800200 */
.L_x_21:
[----:B------:R-:W-:Y:S05]  /*7610*/  @!P0 BRA `(.L_x_20) ;  /* 0x0000000000c48947 */ /* 0x000fea0003800000 */
[----:B------:R-:W-:Y:S01]  /*7620*/  ISETP.GE.U32.AND P0, PT, R14, 0x8, PT ;  /* 0x000000080e00780c */ /* 0x000fe20003f06070 */
[----:B------:R-:W-:Y:S01]  /*7630*/  BSSY.RECONVERGENT B3, `(.L_x_24) ;  /* 0x0000015000037945 */ /* 0x000fe20003800200 */
[----:B-1----:R-:W-:-:S04]  /*7640*/  LOP3.LUT R11, R13, 0x7, RZ, 0xc0, !PT ;  /* 0x000000070d0b7812 */ /* 0x002fc800078ec0ff */
[----:B------:R-:W-:-:S07]  /*7650*/  ISETP.NE.AND P2, PT, R11, RZ, PT ;  /* 0x000000ff0b00720c */ /* 0x000fce0003f45270 */
[----:B------:R-:W-:Y:S06]  /*7660*/  @!P0 BRA `(.L_x_25) ;  /* 0x0000000000448947 */ /* 0x000fec0003800000 */
[C-C-:B------:R-:W-:Y:S01]  /*7670*/  IMAD.IADD R10, R1.reuse, 0x1, R0.reuse ;  /* 0x00000001010a7824 */ /* 0x140fe200078e0200 */
[C-C-:B------:R-:W-:Y:S02]  /*7680*/  IADD3 R9, PT, PT, R1.reuse, 0x1, R0.reuse ;  /* 0x0000000101097810 */ /* 0x140fe40007ffe000 */
[C-C-:B------:R-:W-:Y:S02]  /*7690*/  IADD3 R8, PT, PT, R1.reuse, 0x2, R0.reuse ;  /* 0x0000000201087810 */ /* 0x140fe40007ffe000 */
[C-C-:B------:R-:W-:Y:S01]  /*76a0*/  IADD3 R7, PT, PT, R1.reuse, 0x3, R0.reuse ;  /* 0x0000000301077810 */ /* 0x140fe20007ffe000 */
[----:B------:R0:W-:Y:S01]  /*76b0*/  STL.U8 [R10+0x190], RZ ;  /* 0x000190ff0a007387 */ /* 0x0001e20000100000 */
[C-C-:B------:R-:W-:Y:S02]  /*76c0*/  IADD3 R6, PT, PT, R1.reuse, 0x4, R0.reuse ;  /* 0x0000000401067810 */ /* 0x140fe40007ffe000 */
[C-C-:B------:R-:W-:Y:S01]  /*76d0*/  IADD3 R5, PT, PT, R1.reuse, 0x5, R0.reuse ;  /* 0x0000000501057810 */ /* 0x140fe20007ffe000 */
[----:B------:R0:W-:Y:S01]  /*76e0*/  STL.U8 [R9+0x190], RZ ;  /* 0x000190ff09007387 */ /* 0x0001e20000100000 */
[----:B------:R-:W-:-:S02]  /*76f0*/  IADD3 R4, PT, PT, R1, 0x6, R0 ;  /* 0x0000000601047810 */ /* 0x000fc40007ffe000 */
[----:B------:R-:W-:Y:S01]  /*7700*/  IADD3 R2, PT, PT, R1, 0x7, R0 ;  /* 0x0000000701027810 */ /* 0x000fe20007ffe000 */
[----:B------:R0:W-:Y:S01]  /*7710*/  STL.U8 [R8+0x190], RZ ;  /* 0x000190ff08007387 */ /* 0x0001e20000100000 */
[----:B------:R-:W-:-:S03]  /*7720*/  VIADD R0, R0, 0x8 ;  /* 0x0000000800007836 */ /* 0x000fc60000000000 */
[----:B------:R0:W-:Y:S04]  /*7730*/  STL.U8 [R7+0x190], RZ ;  /* 0x000190ff07007387 */ /* 0x0001e80000100000 */
[----:B------:R0:W-:Y:S04]  /*7740*/  STL.U8 [R6+0x190], RZ ;  /* 0x000190ff06007387 */ /* 0x0001e80000100000 */
[----:B------:R0:W-:Y:S04]  /*7750*/  STL.U8 [R5+0x190], RZ ;  /* 0x000190ff05007387 */ /* 0x0001e80000100000 */
[----:B------:R0:W-:Y:S04]  /*7760*/  STL.U8 [R4+0x190], RZ ;  /* 0x000190ff04007387 */ /* 0x0001e80000100000 */
[----:B------:R0:W-:Y:S02]  /*7770*/  STL.U8 [R2+0x190], RZ ;  /* 0x000190ff02007387 */ /* 0x0001e40000100000 */
.L_x_25:
[----:B------:R-:W-:Y:S05]  /*7780*/  BSYNC.RECONVERGENT B3 ;  /* 0x0000000000037941 */ /* 0x000fea0003800200 */
.L_x_24:
[----:B------:R-:W-:Y:S05]  /*7790*/  @!P2 BRA `(.L_x_20) ;  /* 0x000000000064a947 */ /* 0x000fea0003800000 */
[----:B------:R-:W-:Y:S01]  /*77a0*/  ISETP.GE.U32.AND P0, PT, R11, 0x4, PT ;  /* 0x000000040b00780c */ /* 0x000fe20003f06070 */
[----:B------:R-:W-:Y:S01]  /*77b0*/  BSSY.RECONVERGENT B3, `(.L_x_26) ;  /* 0x000000d000037945 */ /* 0x000fe20003800200 */
[----:B------:R-:W-:-:S04]  /*77c0*/  LOP3.LUT R13, R13, 0x3, RZ, 0xc0, !PT ;  /* 0x000000030d0d7812 */ /* 0x000fc800078ec0ff */
[----:B------:R-:W-:-:S07]  /*77d0*/  ISETP.NE.AND P2, PT, R13, RZ, PT ;  /* 0x000000ff0d00720c */ /* 0x000fce0003f45270 */
[----:B------:R-:W-:Y:S06]  /*77e0*/  @!P0 BRA `(.L_x_27) ;  /* 0x0000000000248947 */ /* 0x000fec0003800000 */
[C-C-:B0-----:R-:W-:Y:S01]  /*77f0*/  IMAD.IADD R2, R1.reuse, 0x1, R0.reuse ;  /* 0x0000000101027824 */ /* 0x141fe200078e0200 */
[C-C-:B------:R-:W-:Y:S02]  /*7800*/  IADD3 R4, PT, PT, R1.reuse, 0x1, R0.reuse ;  /* 0x0000000101047810 */ /* 0x140fe40007ffe000 */
[C-C-:B------:R-:W-:Y:S02]  /*7810*/  IADD3 R5, PT, PT, R1.reuse, 0x2, R0.reuse ;  /* 0x0000000201057810 */ /* 0x140fe40007ffe000 */
[----:B------:R-:W-:Y:S01]  /*7820*/  IADD3 R6, PT, PT, R1, 0x3, R0 ;  /* 0x0000000301067810 */ /* 0x000fe20007ffe000 */
[----:B------:R1:W-:Y:S01]  /*7830*/  STL.U8 [R2+0x190], RZ ;  /* 0x000190ff02007387 */ /* 0x0003e20000100000 */
[----:B------:R-:W-:-:S03]  /*7840*/  VIADD R0, R0, 0x4 ;  /* 0x0000000400007836 */ /* 0x000fc60000000000 */
[----:B------:R1:W-:Y:S04]  /*7850*/  STL.U8 [R4+0x190], RZ ;  /* 0x000190ff04007387 */ /* 0x0003e80000100000 */
[----:B------:R1:W-:Y:S04]  /*7860*/  STL.U8 [R5+0x190], RZ ;  /* 0x000190ff05007387 */ /* 0x0003e80000100000 */
[----:B------:R1:W-:Y:S02]  /*7870*/  STL.U8 [R6+0x190], RZ ;  /* 0x000190ff06007387 */ /* 0x0003e40000100000 */
.L_x_27:
[----:B------:R-:W-:Y:S05]  /*7880*/  BSYNC.RECONVERGENT B3 ;  /* 0x0000000000037941 */ /* 0x000fea0003800200 */
.L_x_26:
[----:B------:R-:W-:Y:S05]  /*7890*/  @!P2 BRA `(.L_x_20) ;  /* 0x000000000024a947 */ /* 0x000fea0003800000 */
[----:B01----:R-:W-:Y:S01]  /*78a0*/  IMAD.IADD R2, R1, 0x1, R0 ;  /* 0x0000000101027824 */ /* 0x003fe200078e0200 */
[----:B------:R-:W-:-:S04]  /*78b0*/  ISETP.NE.AND P0, PT, R13, 0x1, PT ;  /* 0x000000010d00780c */ /* 0x000fc80003f05270 */
[----:B------:R2:W-:Y:S09]  /*78c0*/  STL.U8 [R2+0x190], RZ ;  /* 0x000190ff02007387 */ /* 0x0005f20000100000 */
[----:B--2---:R-:W-:Y:S05]  /*78d0*/  @!P0 BRA `(.L_x_20) ;  /* 0x0000000000148947 */ /* 0x004fea0003800000 */
[----:B------:R-:W-:Y:S02]  /*78e0*/  ISETP.NE.AND P0, PT, R13, 0x2, PT ;  /* 0x000000020d00780c */ /* 0x000fe40003f05270 */
[----:B------:R-:W-:-:S05]  /*78f0*/  IADD3 R2, PT, PT, R1, 0x1, R0 ;  /* 0x0000000101027810 */ /* 0x000fca0007ffe000 */
[----:B------:R2:W-:Y:S06]  /*7900*/  STL.U8 [R2+0x190], RZ ;  /* 0x000190ff02007387 */ /* 0x0005ec0000100000 */
[----:B------:R-:W-:-:S05]  /*7910*/  @P0 IADD3 R0, PT, PT, R1, 0x2, R0 ;  /* 0x0000000201000810 */ /* 0x000fca0007ffe000 */
[----:B------:R2:W-:Y:S02]  /*7920*/  @P0 STL.U8 [R0+0x190], RZ ;  /* 0x000190ff00000387 */ /* 0x0005e40000100000 */
.L_x_20:
[----:B------:R-:W-:Y:S05]  /*7930*/  BSYNC.RECONVERGENT B2 ;  /* 0x0000000000027941 */ /* 0x000fea0003800200 */
.L_x_19:
[----:B------:R-:W3:Y:S01]  /*7940*/  LDL.128 R28, [R1+0x190] ;  /* 0x00019000011c7983 */ /* 0x000ee20000100c00 */
[----:B------:R-:W4:Y:S03]  /*7950*/  LDCU.128 UR72, c[0x3][URZ] ;  /* 0x00c00000ff4877ac */ /* 0x000f260008000c00 */
[----:B------:R-:W5:Y:S04]  /*7960*/  LDL.128 R20, [R1+0x1b0] ;  /* 0x0001b00001147983 */ /* 0x000f680000100c00 */
[----:B01----:R-:W4:Y:S04]  /*7970*/  LDL.128 R4, [R1+0x1f0] ;  /* 0x0001f00001047983 */ /* 0x003f280000100c00 */
[----:B------:R-:W4:Y:S04]  /*7980*/  LDL.128 R12, [R1+0x1c0] ;  /* 0x0001c000010c7983 */ /* 0x000f280000100c00 */
[----:B------:R-:W4:Y:S04]  /*7990*/  LDL.128 R8, [R1+0x1e0] ;  /* 0x0001e00001087983 */ /* 0x000f280000100c00 */
[----:B------:R-:W4:Y:S04]  /*79a0*/  LDL.128 R16, [R1+0x1a0] ;  /* 0x0001a00001107983 */ /* 0x000f280000100c00 */
[----:B------:R0:W-:Y:S04]  /*79b0*/  STL.128 [R1+0x190], RZ ;  /* 0x000190ff01007387 */ /* 0x0001e80000100c00 */
[----:B------:R0:W-:Y:S04]  /*79c0*/  STL.128 [R1+0x1b0], RZ ;  /* 0x0001b0ff01007387 */ /* 0x0001e80000100c00 */
[----:B------:R0:W-:Y:S04]  /*79d0*/  STL.64 [R1+0x1c0], RZ ;  /* 0x0001c0ff01007387 */ /* 0x0001e80000100a00 */
[----:B------:R0:W-:Y:S01]  /*79e0*/  STL.128 [R1+0x1a0], RZ ;  /* 0x0001a0ff01007387 */ /* 0x0001e20000100c00 */
[----:B---3--:R-:W-:-:S02]  /*79f0*/  PRMT R33, R28, 0x7771, RZ ;  /* 0x000077711c217816 */ /* 0x008fc400000000ff */
[C---:B------:R-:W-:Y:S02]  /*7a00*/  PRMT R34, R28.reuse, 0x7770, RZ ;  /* 0x000077701c227816 */ /* 0x040fe400000000ff */
[C---:B------:R-:W-:Y:S01]  /*7a10*/  PRMT R26, R28.reuse, 0x7772, RZ ;  /* 0x000077721c1a7816 */ /* 0x040fe200000000ff */
[----:B------:R-:W-:Y:S01]  /*7a20*/  IMAD.U32 R33, R33, 0x10000, RZ ;  /* 0x0001000021217824 */ /* 0x000fe200078e00ff */
[----:B--2---:R-:W-:Y:S02]  /*7a30*/  PRMT R2, R28, 0x7773, RZ ;  /* 0x000077731c027816 */ /* 0x004fe400000000ff */
[C---:B------:R-:W-:Y:S01]  /*7a40*/  PRMT R28, R29.reuse, 0x7771, RZ ;  /* 0x000077711d1c7816 */ /* 0x040fe200000000ff */
[----:B------:R-:W-:Y:S01]  /*7a50*/  IMAD.SHL.U32 R26, R26, 0x100, RZ ;  /* 0x000001001a1a7824 */ /* 0x000fe200078e00ff */
[C---:B------:R-:W-:Y:S02]  /*7a60*/  PRMT R32, R29.reuse, 0x7770, RZ ;  /* 0x000077701d207816 */ /* 0x040fe400000000ff */
[----:B------:R-:W-:-:S02]  /*7a70*/  PRMT R27, R29, 0x7772, RZ ;  /* 0x000077721d1b7816 */ /* 0x000fc400000000ff */
[----:B------:R-:W-:Y:S02]  /*7a80*/  PRMT R0, R29, 0x7773, RZ ;  /* 0x000077731d007816 */ /* 0x000fe400000000ff */
[C---:B------:R-:W-:Y:S01]  /*7a90*/  PRMT R29, R30.reuse, 0x7771, RZ ;  /* 0x000077711e1d7816 */ /* 0x040fe200000000ff */
[----:B------:R-:W-:Y:S01]  /*7aa0*/  IMAD.SHL.U32 R27, R27, 0x100, RZ ;  /* 0x000001001b1b7824 */ /* 0x000fe200078e00ff */
[C---:B------:R-:W-:Y:S02]  /*7ab0*/  PRMT R35, R30.reuse, 0x7770, RZ ;  /* 0x000077701e237816 */ /* 0x040fe400000000ff */
[C---:B------:R-:W-:Y:S01]  /*7ac0*/  PRMT R37, R30.reuse, 0x7772, RZ ;  /* 0x000077721e257816 */ /* 0x040fe200000000ff */
[----:B------:R-:W-:Y:S01]  /*7ad0*/  IMAD.U32 R29, R29, 0x10000, RZ ;  /* 0x000100001d1d7824 */ /* 0x000fe200078e00ff */
[----:B------:R-:W-:Y:S01]  /*7ae0*/  PRMT R36, R30, 0x7773, RZ ;  /* 0x000077731e247816 */ /* 0x000fe200000000ff */
[----:B------:R-:W-:Y:S01]  /*7af0*/  IMAD.U32 R30, R28, 0x10000, RZ ;  /* 0x000100001c1e7824 */ /* 0x000fe200078e00ff */
[----:B------:R-:W-:-:S02]  /*7b00*/  PRMT R38, R31, 0x7771, RZ ;  /* 0x000077711f267816 */ /* 0x000fc400000000ff */
[----:B------:R-:W-:Y:S02]  /*7b10*/  LOP3.LUT R33, R33, 0xff0000, RZ, 0xc0, !PT ;  /* 0x00ff000021217812 */ /* 0x000fe400078ec0ff */
[----:B------:R-:W-:Y:S01]  /*7b20*/  LOP3.LUT R39, R30, 0xff0000, RZ, 0xc0, !PT ;  /* 0x00ff00001e277812 */ /* 0x000fe200078ec0ff */
[----:B------:R-:W-:Y:S01]  /*7b30*/  IMAD.U32 R38, R38, 0x10000, RZ ;  /* 0x0001000026267824 */ /* 0x000fe200078e00ff */
[----:B------:R-:W-:Y:S01]  /*7b40*/  LOP3.LUT R30, R29, 0xff0000, RZ, 0xc0, !PT ;  /* 0x00ff00001d1e7812 */ /* 0x000fe200078ec0ff */
[----:B------:R-:W-:Y:S01]  /*7b50*/  IMAD R33, R34, 0x1000000, R33 ;  /* 0x0100000022217824 */ /* 0x000fe200078e0221 */
[----:B------:R-:W-:Y:S01]  /*7b60*/  PRMT R40, R31, 0x7770, RZ ;  /* 0x000077701f287816 */ /* 0x000fe200000000ff */
[----:B------:R-:W-:Y:S01]  /*7b70*/  IMAD R32, R32, 0x1000000, R39 ;  /* 0x0100000020207824 */ /* 0x000fe200078e0227 */
[----:B------:R-:W-:Y:S01]  /*7b80*/  LOP3.LUT R29, R38, 0xff0000, RZ, 0xc0, !PT ;  /* 0x00ff0000261d7812 */ /* 0x000fe200078ec0ff */
[----:B------:R-:W-:Y:S01]  /*7b90*/  IMAD R35, R35, 0x1000000, R30 ;  /* 0x0100000023237824 */ /* 0x000fe200078e021e */
[----:B------:R-:W-:-:S02]  /*7ba0*/  LOP3.LUT R38, R2, R33, R26, 0xfe, !PT ;  /* 0x0000002102267212 */ /* 0x000fc400078efe1a */
[----:B-----5:R-:W-:Y:S01]  /*7bb0*/  PRMT R2, R21, 0x7771, RZ ;  /* 0x0000777115027816 */ /* 0x020fe200000000ff */
[----:B------:R-:W-:Y:S01]  /*7bc0*/  IMAD R29, R40, 0x1000000, R29 ;  /* 0x01000000281d7824 */ /* 0x000fe200078e021d */
[----:B------:R-:W-:Y:S02]  /*7bd0*/  LOP3.LUT R27, R32, R27, RZ, 0xfc, !PT ;  /* 0x0000001b201b7212 */ /* 0x000fe400078efcff */
[----:B------:R-:W-:Y:S01]  /*7be0*/  PRMT R28, R31, 0x7772, RZ ;  /* 0x000077721f1c7816 */ /* 0x000fe200000000ff */
[----:B------:R-:W-:Y:S01]  /*7bf0*/  IMAD.U32 R2, R2, 0x10000, RZ ;  /* 0x0001000002027824 */ /* 0x000fe200078e00ff */
[----:B------:R-:W-:Y:S01]  /*7c00*/  LOP3.LUT R30, R27, R0, RZ, 0xfc, !PT ;  /* 0x000000001b1e7212 */ /* 0x000fe200078efcff */
[----:B------:R-:W-:Y:S01]  /*7c10*/  IMAD.SHL.U32 R0, R37, 0x100, RZ ;  /* 0x0000010025007824 */ /* 0x000fe200078e00ff */
[----:B------:R-:W-:Y:S01]  /*7c20*/  PRMT R31, R31, 0x7773, RZ ;  /* 0x000077731f1f7816 */ /* 0x000fe200000000ff */
[----:B------:R-:W-:Y:S01]  /*7c30*/  IMAD.SHL.U32 R28, R28, 0x100, RZ ;  /* 0x000001001c1c7824 */ /* 0x000fe200078e00ff */
[----:B------:R-:W-:-:S02]  /*7c40*/  SHF.L.W.U32.HI R33, R27, 0xe, R30 ;  /* 0x0000000e1b217819 */ /* 0x000fc40000010e1e */
[----:B------:R-:W-:Y:S02]  /*7c50*/  LOP3.LUT R27, R2, 0xff0000, RZ, 0xc0, !PT ;  /* 0x00ff0000021b7812 */ /* 0x000fe400078ec0ff */
[----:B------:R-:W-:Y:S02]  /*7c60*/  PRMT R2, R22, 0x7771, RZ ;  /* 0x0000777116027816 */ /* 0x000fe400000000ff */
[--C-:B------:R-:W-:Y:S02]  /*7c70*/  SHF.L.W.U32.HI R32, R30, 0x19, R30.reuse ;  /* 0x000000191e207819 */ /* 0x100fe40000010e1e */
[----:B------:R-:W-:Y:S01]  /*7c80*/  SHF.R.U32.HI R34, RZ, 0x3, R30 ;  /* 0x00000003ff227819 */ /* 0x000fe2000001161e */
[----:B------:R-:W-:Y:S01]  /*7c90*/  IMAD.U32 R2, R2, 0x10000, RZ ;  /* 0x0001000002027824 */ /* 0x000fe200078e00ff */
[----:B------:R-:W-:Y:S02]  /*7ca0*/  LOP3.LUT R35, R35, R0, RZ, 0xfc, !PT ;  /* 0x0000000023237212 */ /* 0x000fe400078efcff */
[----:B------:R-:W-:-:S02]  /*7cb0*/  LOP3.LUT R28, R29, R28, RZ, 0xfc, !PT ;  /* 0x0000001c1d1c7212 */ /* 0x000fc400078efcff */
[C---:B------:R-:W-:Y:S02]  /*7cc0*/  PRMT R26, R21.reuse, 0x7770, RZ ;  /* 0x00007770151a7816 */ /* 0x040fe400000000ff */
[----:B------:R-:W-:Y:S02]  /*7cd0*/  LOP3.LUT R29, R34, R32, R33, 0x96, !PT ;  /* 0x00000020221d7212 */ /* 0x000fe400078e9621 */
[----:B------:R-:W-:Y:S01]  /*7ce0*/  PRMT R0, R21, 0x7772, RZ ;  /* 0x0000777215007816 */ /* 0x000fe200000000ff */
[----:B------:R-:W-:Y:S01]  /*7cf0*/  IMAD R26, R26, 0x1000000, R27 ;  /* 0x010000001a1a7824 */ /* 0x000fe200078e021b */
[----:B------:R-:W-:Y:S02]  /*7d00*/  LOP3.LUT R32, R35, R36, RZ, 0xfc, !PT ;  /* 0x0000002423207212 */ /* 0x000fe400078efcff */
[----:B------:R-:W-:Y:S01]  /*7d10*/  LOP3.LUT R37, R28, R31, RZ, 0xfc, !PT ;  /* 0x0000001f1c257212 */ /* 0x000fe200078efcff */
[----:B------:R-:W-:Y:S01]  /*7d20*/  IMAD.SHL.U32 R27, R0, 0x100, RZ ;  /* 0x00000100001b7824 */ /* 0x000fe200078e00ff */
[----:B------:R-:W-:-:S02]  /*7d30*/  PRMT R31, R22, 0x7770, RZ ;  /* 0x00007770161f7816 */ /* 0x000fc400000000ff */
[--C-:B------:R-:W-:Y:S02]  /*7d40*/  SHF.L.W.U32.HI R34, R35, 0xe, R32.reuse ;  /* 0x0000000e23227819 */ /* 0x100fe40000010e20 */
[--C-:B------:R-:W-:Y:S02]  /*7d50*/  SHF.L.W.U32.HI R36, R28, 0xe, R37.reuse ;  /* 0x0000000e1c247819 */ /* 0x100fe40000010e25 */
[----:B------:R-:W-:Y:S02]  /*7d60*/  LOP3.LUT R2, R2, 0xff0000, RZ, 0xc0, !PT ;  /* 0x00ff000002027812 */ /* 0x000fe400078ec0ff */
[--C-:B------:R-:W-:Y:S02]  /*7d70*/  SHF.L.W.U32.HI R39, R32, 0x19, R32.reuse ;  /* 0x0000001920277819 */ /* 0x100fe40000010e20 */
[----:B------:R-:W-:Y:S01]  /*7d80*/  SHF.R.U32.HI R28, RZ, 0x3, R32 ;  /* 0x00000003ff1c7819 */ /* 0x000fe20000011620 */
[----:B------:R-:W-:Y:S01]  /*7d90*/  IMAD R2, R31, 0x1000000, R2 ;  /* 0x010000001f027824 */ /* 0x000fe200078e0202 */
[----:B------:R-:W-:-:S02]  /*7da0*/  SHF.L.W.U32.HI R35, R37, 0x19, R37 ;  /* 0x0000001925237819 */ /* 0x000fc40000010e25 */
[----:B------:R-:W-:Y:S02]  /*7db0*/  SHF.R.U32.HI R33, RZ, 0x3, R37 ;  /* 0x00000003ff217819 */ /* 0x000fe40000011625 */
[----:B------:R-:W-:Y:S02]  /*7dc0*/  LOP3.LUT R39, R28, R39, R34, 0x96, !PT ;  /* 0x000000271c277212 */ /* 0x000fe400078e9622 */
[----:B------:R-:W-:Y:S02]  /*7dd0*/  LOP3.LUT R35, R33, R35, R36, 0x96, !PT ;  /* 0x0000002321237212 */ /* 0x000fe400078e9624 */
[----:B------:R-:W-:Y:S02]  /*7de0*/  LOP3.LUT R26, R26, R27, RZ, 0xfc, !PT ;  /* 0x0000001b1a1a7212 */ /* 0x000fe400078efcff */
[C-C-:B----4-:R-:W-:Y:S02]  /*7df0*/  SHF.L.W.U32.HI R28, R4.reuse, 0x1a, R4.reuse ;  /* 0x0000001a041c7819 */ /* 0x150fe40000010e04 */
[----:B------:R-:W-:-:S02]  /*7e00*/  SHF.L.W.U32.HI R31, R4, 0x15, R4 ;  /* 0x00000015041f7819 */ /* 0x000fc40000010e04 */
[----:B------:R-:W-:Y:S02]  /*7e10*/  SHF.L.W.U32.HI R33, R4, 0x7, R4 ;  /* 0x0000000704217819 */ /* 0x000fe40000010e04 */
[----:B------:R-:W-:Y:S02]  /*7e20*/  PRMT R27, R14, 0x7771, RZ ;  /* 0x000077710e1b7816 */ /* 0x000fe400000000ff */
[----:B------:R-:W-:Y:S02]  /*7e30*/  PRMT R0, R22, 0x7772, RZ ;  /* 0x0000777216007816 */ /* 0x000fe400000000ff */
[----:B------:R-:W-:Y:S01]  /*7e40*/  LOP3.LUT R34, R33, R28, R31, 0x96, !PT ;  /* 0x0000001c21227212 */ /* 0x000fe200078e961f */
[----:B------:R-:W-:Y:S01]  /*7e50*/  IMAD.U32 R31, R27, 0x10000, RZ ;  /* 0x000100001b1f7824 */ /* 0x000fe200078e00ff */
[----:B------:R-:W-:Y:S01]  /*7e60*/  PRMT R28, R14, 0x7770, RZ ;  /* 0x000077700e1c7816 */ /* 0x000fe200000000ff */
[----:B------:R-:W-:Y:S01]  /*7e70*/  IMAD.SHL.U32 R27, R0, 0x100, RZ ;  /* 0x00000100001b7824 */ /* 0x000fe200078e00ff */
[----:B------:R-:W-:-:S02]  /*7e80*/  PRMT R21, R21, 0x7773, RZ ;  /* 0x0000777315157816 */ /* 0x000fc400000000ff */
[----:B------:R-:W-:Y:S02]  /*7e90*/  LOP3.LUT R31, R31, 0xff0000, RZ, 0xc0, !PT ;  /* 0x00ff00001f1f7812 */ /* 0x000fe400078ec0ff */
[----:B------:R-:W-:Y:S02]  /*7ea0*/  LOP3.LUT R0, R2, R27, RZ, 0xfc, !PT ;  /* 0x0000001b02007212 */ /* 0x000fe400078efcff */
[----:B------:R-:W-:Y:S01]  /*7eb0*/  PRMT R2, R14, 0x7772, RZ ;  /* 0x000077720e027816 */ /* 0x000fe200000000ff */
[----:B------:R-:W-:Y:S01]  /*7ec0*/  IMAD R28, R28, 0x1000000, R31 ;  /* 0x010000001c1c7824 */ /* 0x000fe200078e021f */
[----:B------:R-:W-:Y:S02]  /*7ed0*/  LOP3.LUT R33, R6, R4, R5, 0xb8, !PT ;  /* 0x0000000406217212 */ /* 0x000fe400078eb805 */
[----:B------:R-:W-:Y:S01]  /*7ee0*/  PRMT R27, R15, 0x7771, RZ ;  /* 0x000077710f1b7816 */ /* 0x000fe200000000ff */
[----:B------:R-:W-:Y:S01]  /*7ef0*/  IMAD.SHL.U32 R31, R2, 0x100, RZ ;  /* 0x00000100021f7824 */ /* 0x000fe200078e00ff */
[----:B------:R-:W-:-:S02]  /*7f00*/  LOP3.LUT R21, R26, R21, RZ, 0xfc, !PT ;  /* 0x000000151a157212 */ /* 0x000fc400078efcff */
[----:B------:R-:W-:Y:S02]  /*7f10*/  IADD3 R41, PT, PT, R34, R33, R7 ;  /* 0x0000002122297210 */ /* 0x000fe40007ffe007 */
[----:B------:R-:W-:Y:S01]  /*7f20*/  LOP3.LUT R2, R28, R31, RZ, 0xfc, !PT ;  /* 0x0000001f1c027212 */ /* 0x000fe200078efcff */
[----:B------:R-:W-:Y:S01]  /*7f30*/  IMAD.U32 R28, R27, 0x10000, RZ ;  /* 0x000100001b1c7824 */ /* 0x000fe200078e00ff */
[--C-:B------:R-:W-:Y:S02]  /*7f40*/  SHF.L.W.U32.HI R33, R26, 0xe, R21.reuse ;  /* 0x0000000e1a217819 */ /* 0x100fe40000010e15 */
[--C-:B------:R-:W-:Y:S02]  /*7f50*/  SHF.L.W.U32.HI R26, R21, 0x19, R21.reuse ;  /* 0x00000019151a7819 */ /* 0x100fe40000010e15 */
[----:B------:R-:W-:Y:S02]  /*7f60*/  SHF.R.U32.HI R34, RZ, 0x3, R21 ;  /* 0x00000003ff227819 */ /* 0x000fe40000011615 */
[----:B------:R-:W-:-:S02]  /*7f70*/  IADD3 R36, PT, PT, R38, UR72, R41 ;  /* 0x0000004826247c10 */ /* 0x000fc4000fffe029 */
[----:B------:R-:W-:Y:S02]  /*7f80*/  PRMT R27, R15, 0x7770, RZ ;  /* 0x000077700f1b7816 */ /* 0x000fe400000000ff */
[----:B------:R-:W-:Y:S02]  /*7f90*/  LOP3.LUT R28, R28, 0xff0000, RZ, 0xc0, !PT ;  /* 0x00ff00001c1c7812 */ /* 0x000fe400078ec0ff */
[----:B------:R-:W-:Y:S01]  /*7fa0*/  LOP3.LUT R26, R34, R26, R33, 0x96, !PT ;  /* 0x0000001a221a7212 */ /* 0x000fe200078e9621 */
[----:B------:R-:W-:Y:S01]  /*7fb0*/  IMAD.IADD R33, R36, 0x1, R11 ;  /* 0x0000000124217824 */ /* 0x000fe200078e020b */
[----:B------:R-:W-:Y:S01]  /*7fc0*/  PRMT R31, R14, 0x7773, RZ ;  /* 0x000077730e1f7816 */ /* 0x000fe200000000ff */
[----:B------:R-:W-:Y:S01]  /*7fd0*/  IMAD R28, R27, 0x1000000, R28 ;  /* 0x010000001b1c7824 */ /* 0x000fe200078e021c */
[----:B------:R-:W-:Y:S02]  /*7fe0*/  PRMT R14, R15, 0x7772, RZ ;  /* 0x000077720f0e7816 */ /* 0x000fe400000000ff */
[----:B------:R-:W-:-:S02]  /*7ff0*/  LOP3.LUT R27, R2, R31, RZ, 0xfc, !PT ;  /* 0x0000001f021b7212 */ /* 0x000fc400078efcff */
[C-C-:B------:R-:W-:Y:S01]  /*8000*/  SHF.L.W.U32.HI R34, R33.reuse, 0x1a, R33.reuse ;  /* 0x0000001a21227819 */ /* 0x140fe20000010e21 */
[----:B------:R-:W-:Y:S01]  /*8010*/  IMAD.SHL.U32 R31, R14, 0x100, RZ ;  /* 0x000001000e1f7824 */ /* 0x000fe200078e00ff */
[C-C-:B------:R-:W-:Y:S02]  /*8020*/  SHF.L.W.U32.HI R41, R33.reuse, 0x15, R33.reuse ;  /* 0x0000001521297819 */ /* 0x140fe40000010e21 */
[----:B------:R-:W-:Y:S02]  /*8030*/  SHF.L.W.U32.HI R40, R33, 0x7, R33 ;  /* 0x0000000721287819 */ /* 0x000fe40000010e21 */
[----:B------:R-:W-:Y:S02]  /*8040*/  LOP3.LUT R42, R5, R33, R4, 0xb8, !PT ;  /* 0x00000021052a7212 */ /* 0x000fe400078eb804 */
[----:B------:R-:W-:Y:S02]  /*8050*/  LOP3.LUT R43, R40, R34, R41, 0x96, !PT ;  /* 0x00000022282b7212 */ /* 0x000fe400078e9629 */
[----:B------:R-:W-:-:S02]  /*8060*/  LOP3.LUT R14, R28, R31, RZ, 0xfc, !PT ;  /* 0x0000001f1c0e7212 */ /* 0x000fc400078efcff */
[----:B------:R-:W-:Y:S02]  /*8070*/  SHF.R.U32.HI R40, RZ, 0xa, R2 ;  /* 0x0000000aff287819 */ /* 0x000fe40000011602 */
[C-C-:B------:R-:W-:Y:S02]  /*8080*/  SHF.L.W.U32.HI R34, R2.reuse, 0xf, R27.reuse ;  /* 0x0000000f02227819 */ /* 0x140fe40000010e1b */
[----:B------:R-:W-:Y:S02]  /*8090*/  SHF.L.W.U32.HI R41, R2, 0xd, R27 ;  /* 0x0000000d02297819 */ /* 0x000fe40000010e1b */
[----:B------:R-:W-:Y:S02]  /*80a0*/  PRMT R28, R23, 0x7771, RZ ;  /* 0x00007771171c7816 */ /* 0x000fe400000000ff */
[----:B------:R-:W-:Y:S02]  /*80b0*/  IADD3 R43, PT, PT, R43, R42, R6 ;  /* 0x0000002a2b2b7210 */ /* 0x000fe40007ffe006 */
[----:B------:R-:W-:Y:S01]  /*80c0*/  LOP3.LUT R31, R40, R34, R41, 0x96, !PT ;  /* 0x00000022281f7212 */ /* 0x000fe200078e9629 */
[----:B------:R-:W-:Y:S01]  /*80d0*/  IMAD.U32 R34, R28, 0x10000, RZ ;  /* 0x000100001c227824 */ /* 0x000fe200078e00ff */
[----:B------:R-:W-:-:S02]  /*80e0*/  IADD3 R45, PT, PT, R30, UR73, R43 ;  /* 0x000000491e2d7c10 */ /* 0x000fc4000fffe02b */
[----:B------:R-:W-:Y:S02]  /*80f0*/  PRMT R15, R15, 0x7773, RZ ;  /* 0x000077730f0f7816 */ /* 0x000fe400000000ff */
[----:B------:R-:W-:Y:S01]  /*8100*/  LOP3.LUT R41, R34, 0xff0000, RZ, 0xc0, !PT ;  /* 0x00ff000022297812 */ /* 0x000fe200078ec0ff */
[----:B------:R-:W-:Y:S01]  /*8110*/  IMAD.IADD R34, R45, 0x1, R10 ;  /* 0x000000012d227824 */ /* 0x000fe200078e020a */
[----:B------:R-:W-:Y:S02]  /*8120*/  PRMT R28, R23, 0x7770, RZ ;  /* 0x00007770171c7816 */ /* 0x000fe400000000ff */
[----:B------:R-:W-:Y:S02]  /*8130*/  LOP3.LUT R15, R14, R15, RZ, 0xfc, !PT ;  /* 0x0000000f0e0f7212 */ /* 0x000fe400078efcff */
[--C-:B------:R-:W-:Y:S01]  /*8140*/  SHF.L.W.U32.HI R44, R34, 0x1a, R34.reuse ;  /* 0x0000001a222c7819 */ /* 0x100fe20000010e22 */
[----:B------:R-:W-:Y:S01]  /*8150*/  IMAD R28, R28, 0x1000000, R41 ;  /* 0x010000001c1c7824 */ /* 0x000fe200078e0229 */
[----:B------:R-:W-:-:S02]  /*8160*/  SHF.L.W.U32.HI R47, R34, 0x15, R34 ;  /* 0x00000015222f7819 */ /* 0x000fc40000010e22 */
[----:B------:R-:W-:Y:S02]  /*8170*/  SHF.L.W.U32.HI R46, R34, 0x7, R34 ;  /* 0x00000007222e7819 */ /* 0x000fe40000010e22 */
[----:B------:R-:W-:Y:S02]  /*8180*/  SHF.R.U32.HI R42, RZ, 0xa, R14 ;  /* 0x0000000aff2a7819 */ /* 0x000fe4000001160e */
[C-C-:B------:R-:W-:Y:S02]  /*8190*/  SHF.L.W.U32.HI R40, R14.reuse, 0xf, R15.reuse ;  /* 0x0000000f0e287819 */ /* 0x140fe40000010e0f */
[----:B------:R-:W-:Y:S02]  /*81a0*/  SHF.L.W.U32.HI R43, R14, 0xd, R15 ;  /* 0x0000000d0e2b7819 */ /* 0x000fe40000010e0f */
[----:B------:R-:W-:Y:S02]  /*81b0*/  PRMT R41, R23, 0x7772, RZ ;  /* 0x0000777217297816 */ /* 0x000fe400000000ff */
[----:B------:R-:W-:-:S02]  /*81c0*/  LOP3.LUT R46, R46, R44, R47, 0x96, !PT ;  /* 0x0000002c2e2e7212 */ /* 0x000fc400078e962f */
[----:B------:R-:W-:Y:S01]  /*81d0*/  LOP3.LUT R47, R4, R34, R33, 0xb8, !PT ;  /* 0x00000022042f7212 */ /* 0x000fe200078eb821 */
[----:B------:R-:W-:Y:S01]  /*81e0*/  IMAD.SHL.U32 R41, R41, 0x100, RZ ;  /* 0x0000010029297824 */ /* 0x000fe200078e00ff */
[----:B------:R-:W-:Y:S02]  /*81f0*/  LOP3.LUT R40, R42, R40, R43, 0x96, !PT ;  /* 0x000000282a287212 */ /* 0x000fe400078e962b */
[C-C-:B------:R-:W-:Y:S02]  /*8200*/  SHF.L.W.U32.HI R42, R8.reuse, 0x1e, R8.reuse ;  /* 0x0000001e082a7819 */ /* 0x140fe40000010e08 */
[C-C-:B------:R-:W-:Y:S02]  /*8210*/  SHF.L.W.U32.HI R43, R8.reuse, 0x13, R8.reuse ;  /* 0x00000013082b7819 */ /* 0x140fe40000010e08 */
[----:B------:R-:W-:Y:S02]  /*8220*/  SHF.L.W.U32.HI R44, R8, 0xa, R8 ;  /* 0x0000000a082c7819 */ /* 0x000fe40000010e08 */
[----:B------:R-:W-:-:S02]  /*8230*/  IADD3 R47, PT, PT, R46, R47, R5 ;  /* 0x0000002f2e2f7210 */ /* 0x000fc40007ffe005 */
[----:B------:R-:W-:Y:S02]  /*8240*/  LOP3.LUT R43, R44, R42, R43, 0x96, !PT ;  /* 0x0000002a2c2b7212 */ /* 0x000fe400078e962b */
[----:B------:R-:W-:Y:S02]  /*8250*/  LOP3.LUT R28, R28, R41, RZ, 0xfc, !PT ;  /* 0x000000291c1c7212 */ /* 0x000fe400078efcff */
[----:B------:R-:W-:Y:S02]  /*8260*/  IADD3 R42, PT, PT, R38, R31, R21 ;  /* 0x0000001f262a7210 */ /* 0x000fe40007ffe015 */
[----:B------:R-:W-:Y:S02]  /*8270*/  LOP3.LUT R41, R9, R10, R8, 0xe8, !PT ;  /* 0x0000000a09297212 */ /* 0x000fe400078ee808 */
[----:B------:R-:W-:Y:S02]  /*8280*/  IADD3 R38, PT, PT, R32, UR74, R47 ;  /* 0x0000004a20267c10 */ /* 0x000fe4000fffe02f */
[----:B------:R-:W-:Y:S01]  /*8290*/  PRMT R31, R22, 0x7773, RZ ;  /* 0x00007773161f7816 */ /* 0x000fe200000000ff */
[----:B------:R-:W-:Y:S01]  /*82a0*/  IMAD.IADD R22, R29, 0x1, R42 ;  /* 0x000000011d167824 */ /* 0x000fe200078e022a */
[----:B------:R-:W-:Y:S01]  /*82b0*/  IADD3 R36, PT, PT, R36, R43, R41 ;  /* 0x0000002b24247210 */ /* 0x000fe20007ffe029 */
[----:B------:R-:W-:Y:S01]  /*82c0*/  IMAD.IADD R41, R9, 0x1, R38 ;  /* 0x0000000109297824 */ /* 0x000fe200078e0226 */
[----:B------:R-:W-:-:S02]  /*82d0*/  LOP3.LUT R31, R0, R31, RZ, 0xfc, !PT ;  /* 0x0000001f001f7212 */ /* 0x000fc400078efcff */
[C-C-:B------:R-:W-:Y:S02]  /*82e0*/  SHF.L.W.U32.HI R29, R36.reuse, 0x1e, R36.reuse ;  /* 0x0000001e241d7819 */ /* 0x140fe40000010e24 */
[C-C-:B------:R-:W-:Y:S02]  /*82f0*/  SHF.L.W.U32.HI R44, R41.reuse, 0x1a, R41.reuse ;  /* 0x0000001a292c7819 */ /* 0x140fe40000010e29 */
[C-C-:B------:R-:W-:Y:S02]  /*8300*/  SHF.L.W.U32.HI R47, R41.reuse, 0x15, R41.reuse ;  /* 0x00000015292f7819 */ /* 0x140fe40000010e29 */
[----:B------:R-:W-:Y:S02]  /*8310*/  SHF.L.W.U32.HI R46, R41, 0x7, R41 ;  /* 0x00000007292e7819 */ /* 0x000fe40000010e29 */
[C-C-:B------:R-:W-:Y:S02]  /*8320*/  SHF.L.W.U32.HI R42, R36.reuse, 0x13, R36.reuse ;  /* 0x00000013242a7819 */ /* 0x140fe40000010e24 */
[----:B------:R-:W-:-:S02]  /*8330*/  SHF.L.W.U32.HI R43, R36, 0xa, R36 ;  /* 0x0000000a242b7819 */ /* 0x000fc40000010e24 */
[----:B------:R-:W-:Y:S02]  /*8340*/  IADD3 R40, PT, PT, R30, R40, R31 ;  /* 0x000000281e287210 */ /* 0x000fe40007ffe01f */
[----:B------:R-:W-:Y:S02]  /*8350*/  LOP3.LUT R47, R46, R44, R47, 0x96, !PT ;  /* 0x0000002c2e2f7212 */ /* 0x000fe400078e962f */
[----:B------:R-:W-:Y:S01]  /*8360*/  LOP3.LUT R30, R43, R29, R42, 0x96, !PT ;  /* 0x0000001d2b1e7212 */ /* 0x000fe200078e962a */
[----:B------:R-:W-:Y:S01]  /*8370*/  IMAD.IADD R29, R39, 0x1, R40 ;  /* 0x00000001271d7824 */ /* 0x000fe200078e0228 */
[----:B------:R-:W-:Y:S02]  /*8380*/  LOP3.LUT R46, R33, R41, R34, 0xb8, !PT ;  /* 0x00000029212e7212 */ /* 0x000fe400078eb822 */
[----:B------:R-:W-:Y:S02]  /*8390*/  LOP3.LUT R39, R8, R9, R36, 0xe8, !PT ;  /* 0x0000000908277212 */ /* 0x000fe400078ee824 */
[----:B------:R-:W-:-:S02]  /*83a0*/  IADD3 R46, PT, PT, R47, R46, R4 ;  /* 0x0000002e2f2e7210 */ /* 0x000fc40007ffe004 */
[C-C-:B------:R-:W-:Y:S02]  /*83b0*/  SHF.L.W.U32.HI R42, R22.reuse, 0xf, R22.reuse ;  /* 0x0000000f162a7819 */ /* 0x140fe40000010e16 */
[--C-:B------:R-:W-:Y:S02]  /*83c0*/  SHF.L.W.U32.HI R43, R22, 0xd, R22.reuse ;  /* 0x0000000d162b7819 */ /* 0x100fe40000010e16 */
[----:B------:R-:W-:Y:S02]  /*83d0*/  SHF.R.U32.HI R44, RZ, 0xa, R22 ;  /* 0x0000000aff2c7819 */ /* 0x000fe40000011616 */
[----:B------:R-:W-:Y:S02]  /*83e0*/  PRMT R23, R23, 0x7773, RZ ;  /* 0x0000777317177816 */ /* 0x000fe400000000ff */
[----:B------:R-:W-:Y:S02]  /*83f0*/  IADD3 R45, PT, PT, R45, R30, R39 ;  /* 0x0000001e2d2d7210 */ /* 0x000fe40007ffe027 */
[----:B------:R-:W-:-:S02]  /*8400*/  PRMT R30, R16, 0x7771, RZ ;  /* 0x00007771101e7816 */ /* 0x000fc400000000ff */
[----:B------:R-:W-:Y:S01]  /*8410*/  IADD3 R47, PT, PT, R37, UR75, R46 ;  /* 0x0000004b252f7c10 */ /* 0x000fe2000fffe02e */
[----:B------:R-:W1:Y:S01]  /*8420*/  LDCU.128 UR72, c[0x3][0x10] ;  /* 0x00c00200ff4877ac */ /* 0x000e620008000c00 */
[----:B------:R-:W-:Y:S01]  /*8430*/  LOP3.LUT R42, R44, R42, R43, 0x96, !PT ;  /* 0x0000002a2c2a7212 */ /* 0x000fe200078e962b */
[----:B------:R-:W-:Y:S01]  /*8440*/  IMAD.U32 R40, R30, 0x10000, RZ ;  /* 0x000100001e287824 */ /* 0x000fe200078e00ff */
[----:B------:R-:W-:Y:S01]  /*8450*/  LOP3.LUT R23, R28, R23, RZ, 0xfc, !PT ;  /* 0x000000171c177212 */ /* 0x000fe200078efcff */
[----:B------:R-:W-:Y:S01]  /*8460*/  IMAD.IADD R30, R8, 0x1, R47 ;  /* 0x00000001081e7824 */ /* 0x000fe200078e022f */
[C-C-:B------:R-:W-:Y:S02]  /*8470*/  SHF.L.W.U32.HI R39, R45.reuse, 0x1e, R45.reuse ;  /* 0x0000001e2d277819 */ /* 0x140fe40000010e2d */
[C-C-:B------:R-:W-:Y:S02]  /*8480*/  SHF.L.W.U32.HI R44, R45.reuse, 0x13, R45.reuse ;  /* 0x000000132d2c7819 */ /* 0x140fe40000010e2d */
[----:B------:R-:W-:-:S02]  /*8490*/  SHF.L.W.U32.HI R43, R45, 0xa, R45 ;  /* 0x0000000a2d2b7819 */ /* 0x000fc40000010e2d */
[----:B------:R-:W-:Y:S02]  /*84a0*/  IADD3 R32, PT, PT, R32, R42, R23 ;  /* 0x0000002a20207210 */ /* 0x000fe40007ffe017 */
[----:B------:R-:W-:Y:S02]  /*84b0*/  LOP3.LUT R39, R43, R39, R44, 0x96, !PT ;  /* 0x000000272b277212 */ /* 0x000fe400078e962c */
[----:B------:R-:W-:Y:S01]  /*84c0*/  LOP3.LUT R43, R40, 0xff0000, RZ, 0xc0, !PT ;  /* 0x00ff0000282b7812 */ /* 0x000fe200078ec0ff */
[----:B------:R-:W-:Y:S01]  /*84d0*/  IMAD.IADD R32, R35, 0x1, R32 ;  /* 0x0000000123207824 */ /* 0x000fe200078e0220 */
[C-C-:B------:R-:W-:Y:S02]  /*84e0*/  SHF.L.W.U32.HI R42, R30.reuse, 0x1a, R30.reuse ;  /* 0x0000001a1e2a7819 */ /* 0x140fe40000010e1e */
[C-C-:B------:R-:W-:Y:S02]  /*84f0*/  SHF.L.W.U32.HI R49, R30.reuse, 0x15, R30.reuse ;  /* 0x000000151e317819 */ /* 0x140fe40000010e1e */
[----:B------:R-:W-:-:S02]  /*8500*/  SHF.L.W.U32.HI R44, R30, 0x7, R30 ;  /* 0x000000071e2c7819 */ /* 0x000fc40000010e1e */
[C---:B------:R-:W-:Y:S02]  /*8510*/  PRMT R40, R16.reuse, 0x7770, RZ ;  /* 0x0000777010287816 */ /* 0x040fe400000000ff */
[----:B------:R-:W-:Y:S02]  /*8520*/  PRMT R35, R16, 0x7772, RZ ;  /* 0x0000777210237816 */ /* 0x000fe400000000ff */
[----:B------:R-:W-:Y:S01]  /*8530*/  LOP3.LUT R44, R44, R42, R49, 0x96, !PT ;  /* 0x0000002a2c2c7212 */ /* 0x000fe200078e9631 */
[----:B------:R-:W-:Y:S01]  /*8540*/  IMAD R40, R40, 0x1000000, R43 ;  /* 0x0100000028287824 */ /* 0x000fe200078e022b */
[----:B------:R-:W-:Y:S01]  /*8550*/  LOP3.LUT R42, R36, R8, R45, 0xe8, !PT ;  /* 0x00000008242a7212 */ /* 0x000fe200078ee82d */
[----:B------:R-:W-:Y:S01]  /*8560*/  IMAD.SHL.U32 R35, R35, 0x100, RZ ;  /* 0x0000010023237824 */ /* 0x000fe200078e00ff */
[----:B------:R-:W-:Y:S02]  /*8570*/  LOP3.LUT R43, R34, R30, R41, 0xb8, !PT ;  /* 0x0000001e222b7212 */ /* 0x000fe400078eb829 */
[----:B------:R-:W-:-:S02]  /*8580*/  IADD3 R39, PT, PT, R38, R39, R42 ;  /* 0x0000002726277210 */ /* 0x000fc40007ffe02a */
[----:B------:R-:W-:Y:S02]  /*8590*/  IADD3 R42, PT, PT, R44, R43, R33 ;  /* 0x0000002b2c2a7210 */ /* 0x000fe40007ffe021 */
[----:B------:R-:W-:Y:S02]  /*85a0*/  LOP3.LUT R40, R40, R35, RZ, 0xfc, !PT ;  /* 0x0000002328287212 */ /* 0x000fe400078efcff */
[----:B------:R-:W-:Y:S02]  /*85b0*/  PRMT R43, R16, 0x7773, RZ ;  /* 0x00007773102b7816 */ /* 0x000fe400000000ff */
[C-C-:B------:R-:W-:Y:S02]  /*85c0*/  SHF.L.W.U32.HI R35, R39.reuse, 0x1e, R39.reuse ;  /* 0x0000001e27237819 */ /* 0x140fe40000010e27 */
[C-C-:B------:R-:W-:Y:S02]  /*85d0*/  SHF.L.W.U32.HI R44, R39.reuse, 0x13, R39.reuse ;  /* 0x00000013272c7819 */ /* 0x140fe40000010e27 */
[----:B------:R-:W-:-:S02]  /*85e0*/  SHF.L.W.U32.HI R46, R39, 0xa, R39 ;  /* 0x0000000a272e7819 */ /* 0x000fc40000010e27 */
[----:B------:R-:W-:Y:S02]  /*85f0*/  LOP3.LUT R43, R40, R43, RZ, 0xfc, !PT ;  /* 0x0000002b282b7212 */ /* 0x000fe400078efcff */
[----:B------:R-:W-:Y:S02]  /*8600*/  LOP3.LUT R46, R46, R35, R44, 0x96, !PT ;  /* 0x000000232e2e7212 */ /* 0x000fe400078e962c */
[C-C-:B------:R-:W-:Y:S02]  /*8610*/  SHF.L.W.U32.HI R38, R29.reuse, 0xf, R29.reuse ;  /* 0x0000000f1d267819 */ /* 0x140fe40000010e1d */
[--C-:B------:R-:W-:Y:S02]  /*8620*/  SHF.L.W.U32.HI R33, R29, 0xd, R29.reuse ;  /* 0x0000000d1d217819 */ /* 0x100fe40000010e1d */
[----:B------:R-:W-:Y:S02]  /*8630*/  SHF.R.U32.HI R16, RZ, 0xa, R29 ;  /* 0x0000000aff107819 */ /* 0x000fe4000001161d */
[----:B-1----:R-:W-:-:S02]  /*8640*/  IADD3 R35, PT, PT, R43, UR72, R42 ;  /* 0x000000482b237c10 */ /* 0x002fc4000fffe02a */
[----:B------:R-:W-:Y:S02]  /*8650*/  LOP3.LUT R38, R16, R38, R33, 0x96, !PT ;  /* 0x0000002610267212 */ /* 0x000fe400078e9621 */
[--C-:B------:R-:W-:Y:S01]  /*8660*/  SHF.L.W.U32.HI R44, R32, 0xf, R32.reuse ;  /* 0x0000000f202c7819 */ /* 0x100fe20000010e20 */
[----:B------:R-:W-:Y:S01]  /*8670*/  IMAD.IADD R33, R36, 0x1, R35 ;  /* 0x0000000124217824 */ /* 0x000fe200078e0223 */
[--C-:B------:R-:W-:Y:S02]  /*8680*/  SHF.L.W.U32.HI R49, R32, 0xd, R32.reuse ;  /* 0x0000000d20317819 */ /* 0x100fe40000010e20 */
[----:B------:R-:W-:Y:S02]  /*8690*/  SHF.R.U32.HI R16, RZ, 0xa, R32 ;  /* 0x0000000aff107819 */ /* 0x000fe40000011620 */
[----:B------:R-:W-:Y:S02]  /*86a0*/  LOP3.LUT R42, R45, R36, R39, 0xe8, !PT ;  /* 0x000000242d2a7212 */ /* 0x000fe400078ee827 */
[----:B------:R-:W-:-:S02]  /*86b0*/  PRMT R36, R17, 0x7771, RZ ;  /* 0x0000777111247816 */ /* 0x000fc400000000ff */
[----:B------:R-:W-:Y:S02]  /*86c0*/  LOP3.LUT R44, R16, R44, R49, 0x96, !PT ;  /* 0x0000002c102c7212 */ /* 0x000fe400078e9631 */
[----:B------:R-:W-:Y:S01]  /*86d0*/  IADD3 R16, PT, PT, R47, R46, R42 ;  /* 0x0000002e2f107210 */ /* 0x000fe20007ffe02a */
[----:B------:R-:W-:Y:S01]  /*86e0*/  IMAD.U32 R36, R36, 0x10000, RZ ;  /* 0x0001000024247824 */ /* 0x000fe200078e00ff */
[C-C-:B------:R-:W-:Y:S02]  /*86f0*/  SHF.L.W.U32.HI R42, R33.reuse, 0x1a, R33.reuse ;  /* 0x0000001a212a7819 */ /* 0x140fe40000010e21 */
[C-C-:B------:R-:W-:Y:S02]  /*8700*/  SHF.L.W.U32.HI R47, R33.reuse, 0x15, R33.reuse ;  /* 0x00000015212f7819 */ /* 0x140fe40000010e21 */
[----:B------:R-:W-:Y:S02]  /*8710*/  SHF.L.W.U32.HI R46, R33, 0x7, R33 ;  /* 0x00000007212e7819 */ /* 0x000fe40000010e21 */
[----:B------:R-:W-:-:S02]  /*8720*/  PRMT R50, R13, 0x7773, RZ ;  /* 0x000077730d327816 */ /* 0x000fc400000000ff */
[----:B------:R-:W-:Y:S02]  /*8730*/  LOP3.LUT R49, R46, R42, R47, 0x96, !PT ;  /* 0x0000002a2e317212 */ /* 0x000fe400078e962f */
[----:B------:R-:W-:Y:S02]  /*8740*/  LOP3.LUT R47, R36, 0xff0000, RZ, 0xc0, !PT ;  /* 0x00ff0000242f7812 */ /* 0x000fe400078ec0ff */
[C---:B------:R-:W-:Y:S02]  /*8750*/  PRMT R42, R17.reuse, 0x7770, RZ ;  /* 0x00007770112a7816 */ /* 0x040fe400000000ff */
[C---:B------:R-:W-:Y:S02]  /*8760*/  PRMT R36, R17.reuse, 0x7772, RZ ;  /* 0x0000777211247816 */ /* 0x040fe400000000ff */
[----:B------:R-:W-:Y:S01]  /*8770*/  PRMT R46, R17, 0x7773, RZ ;  /* 0x00007773112e7816 */ /* 0x000fe200000000ff */
[----:B------:R-:W-:Y:S01]  /*8780*/  IMAD R47, R42, 0x1000000, R47 ;  /* 0x010000002a2f7824 */ /* 0x000fe200078e022f */
[----:B------:R-:W-:Y:S01]  /*8790*/  LOP3.LUT R42, R41, R33, R30, 0xb8, !PT ;  /* 0x00000021292a7212 */ /* 0x000fe200078eb81e */
[----:B------:R-:W-:Y:S01]  /*87a0*/  IMAD.SHL.U32 R36, R36, 0x100, RZ ;  /* 0x0000010024247824 */ /* 0x000fe200078e00ff */
[----:B------:R-:W-:-:S02]  /*87b0*/  SHF.L.W.U32.HI R17, R40, 0xe, R43 ;  /* 0x0000000e28117819 */ /* 0x000fc40000010e2b */
[----:B------:R-:W-:Y:S02]  /*87c0*/  IADD3 R51, PT, PT, R49, R42, R34 ;  /* 0x0000002a31337210 */ /* 0x000fe40007ffe022 */
[----:B------:R-:W-:Y:S02]  /*87d0*/  LOP3.LUT R47, R47, R36, RZ, 0xfc, !PT ;  /* 0x000000242f2f7212 */ /* 0x000fe400078efcff */
[C-C-:B------:R-:W-:Y:S02]  /*87e0*/  SHF.L.W.U32.HI R34, R16.reuse, 0x1e, R16.reuse ;  /* 0x0000001e10227819 */ /* 0x140fe40000010e10 */
[C-C-:B------:R-:W-:Y:S02]  /*87f0*/  SHF.L.W.U32.HI R49, R16.reuse, 0x13, R16.reuse ;  /* 0x0000001310317819 */ /* 0x140fe40000010e10 */
[----:B------:R-:W-:Y:S02]  /*8800*/  SHF.L.W.U32.HI R36, R16, 0xa, R16 ;  /* 0x0000000a10247819 */ /* 0x000fe40000010e10 */
[----:B------:R-:W-:-:S02]  /*8810*/  LOP3.LUT R46, R47, R46, RZ, 0xfc, !PT ;  /* 0x0000002e2f2e7212 */ /* 0x000fc400078efcff */
[----:B------:R-:W-:Y:S02]  /*8820*/  LOP3.LUT R48, R36, R34, R49, 0x96, !PT ;  /* 0x0000002224307212 */ /* 0x000fe400078e9631 */
[--C-:B------:R-:W-:Y:S02]  /*8830*/  SHF.L.W.U32.HI R40, R43, 0x19, R43.reuse ;  /* 0x000000192b287819 */ /* 0x100fe40000010e2b */
[----:B------:R-:W-:Y:S02]  /*8840*/  SHF.R.U32.HI R34, RZ, 0x3, R43 ;  /* 0x00000003ff227819 */ /* 0x000fe4000001162b */
[----:B------:R-:W-:Y:S02]  /*8850*/  IADD3 R42, PT, PT, R46, UR73, R51 ;  /* 0x000000492e2a7c10 */ /* 0x000fe4000fffe033 */
[----:B------:R-:W-:Y:S02]  /*8860*/  LOP3.LUT R40, R34, R40, R17, 0x96, !PT ;  /* 0x0000002822287212 */ /* 0x000fe400078e9611 */
[----:B------:R-:W-:Y:S01]  /*8870*/  LOP3.LUT R17, R39, R45, R16, 0xe8, !PT ;  /* 0x0000002d27117212 */ /* 0x000fe200078ee810 */
[----:B------:R-:W-:-:S03]  /*8880*/  IMAD.IADD R36, R45, 0x1, R42 ;  /* 0x000000012d247824 */ /* 0x000fc600078e022a */
[----:B------:R-:W-:Y:S02]  /*8890*/  IADD3 R35, PT, PT, R35, R48, R17 ;  /* 0x0000003023237210 */ /* 0x000fe40007ffe011 */
[C-C-:B------:R-:W-:Y:S02]  /*88a0*/  SHF.L.W.U32.HI R17, R36.reuse, 0x1a, R36.reuse ;  /* 0x0000001a24117819 */ /* 0x140fe40000010e24 */
[C-C-:B------:R-:W-:Y:S02]  /*88b0*/  SHF.L.W.U32.HI R34, R36.reuse, 0x15, R36.reuse ;  /* 0x0000001524227819 */ /* 0x140fe40000010e24 */
[----:B------:R-:W-:Y:S02]  /*88c0*/  SHF.L.W.U32.HI R45, R36, 0x7, R36 ;  /* 0x00000007242d7819 */ /* 0x000fe40000010e24 */
[----:B------:R-:W-:Y:S02]  /*88d0*/  SHF.L.W.U32.HI R49, R35, 0x1e, R35 ;  /* 0x0000001e23317819 */ /* 0x000fe40000010e23 */
[----:B------:R-:W-:-:S02]  /*88e0*/  LOP3.LUT R48, R45, R17, R34, 0x96, !PT ;  /* 0x000000112d307212 */ /* 0x000fc400078e9622 */
[--C-:B------:R-:W-:Y:S02]  /*88f0*/  SHF.L.W.U32.HI R34, R47, 0xe, R46.reuse ;  /* 0x0000000e2f227819 */ /* 0x100fe40000010e2e */
[--C-:B------:R-:W-:Y:S02]  /*8900*/  SHF.L.W.U32.HI R45, R46, 0x19, R46.reuse ;  /* 0x000000192e2d7819 */ /* 0x100fe40000010e2e */
[----:B------:R-:W-:Y:S02]  /*8910*/  SHF.R.U32.HI R17, RZ, 0x3, R46 ;  /* 0x00000003ff117819 */ /* 0x000fe4000001162e */
[----:B------:R-:W-:Y:S02]  /*8920*/  LOP3.LUT R47, R30, R36, R33, 0xb8, !PT ;  /* 0x000000241e2f7212 */ /* 0x000fe400078eb821 */
[----:B------:R-:W-:Y:S02]  /*8930*/  LOP3.LUT R45, R17, R45, R34, 0x96, !PT ;  /* 0x0000002d112d7212 */ /* 0x000fe400078e9622 */
[----:B------:R-:W-:-:S02]  /*8940*/  SHF.L.W.U32.HI R34, R35, 0x13, R35 ;  /* 0x0000001323227819 */ /* 0x000fc40000010e23 */
[----:B------:R-:W-:Y:S02]  /*8950*/  SHF.L.W.U32.HI R17, R35, 0xa, R35 ;  /* 0x0000000a23117819 */ /* 0x000fe40000010e23 */
[----:B------:R-:W-:Y:S02]  /*8960*/  IADD3 R41, PT, PT, R48, R47, R41 ;  /* 0x0000002f30297210 */ /* 0x000fe40007ffe029 */
[----:B------:R-:W-:Y:S02]  /*8970*/  LOP3.LUT R49, R17, R49, R34, 0x96, !PT ;  /* 0x0000003111317212 */ /* 0x000fe400078e9622 */
[----:B------:R-:W-:-:S05]  /*8980*/  PRMT R17, R12, 0x7771, RZ ;  /* 0x000077710c117816 */ /* 0x000fca00000000ff */
[----:B------:R-:W-:-:S05]  /*8990*/  IMAD.U32 R17, R17, 0x10000, RZ ;  /* 0x0001000011117824 */ /* 0x000fca00078e00ff */
[----:B------:R-:W-:Y:S02]  /*89a0*/  LOP3.LUT R34, R17, 0xff0000, RZ, 0xc0, !PT ;  /* 0x00ff000011227812 */ /* 0x000fe400078ec0ff */
[----:B------:R-:W-:-:S05]  /*89b0*/  PRMT R17, R12, 0x7770, RZ ;  /* 0x000077700c117816 */ /* 0x000fca00000000ff */
[----:B------:R-:W-:Y:S01]  /*89c0*/  IMAD R47, R17, 0x1000000, R34 ;  /* 0x01000000112f7824 */ /* 0x000fe200078e0222 */
[----:B------:R-:W-:Y:S02]  /*89d0*/  PRMT R34, R12, 0x7772, RZ ;  /* 0x000077720c227816 */ /* 0x000fe400000000ff */
[----:B------:R-:W-:Y:S02]  /*89e0*/  PRMT R17, R18, 0x7771, RZ ;  /* 0x0000777112117816 */ /* 0x000fe400000000ff */
[----:B------:R-:W-:Y:S01]  /*89f0*/  PRMT R12, R12, 0x7773, RZ ;  /* 0x000077730c0c7816 */ /* 0x000fe200000000ff */
[----:B------:R-:W-:Y:S02]  /*8a00*/  IMAD.SHL.U32 R48, R34, 0x100, RZ ;  /* 0x0000010022307824 */ /* 0x000fe400078e00ff */
[----:B------:R-:W-:-:S03]  /*8a10*/  IMAD.U32 R34, R17, 0x10000, RZ ;  /* 0x0001000011227824 */ /* 0x000fc600078e00ff */
[----:B------:R-:W-:Y:S02]  /*8a20*/  LOP3.LUT R17, R47, R48, RZ, 0xfc, !PT ;  /* 0x000000302f117212 */ /* 0x000fe400078efcff */
[----:B------:R-:W-:Y:S02]  /*8a30*/  LOP3.LUT R47, R34, 0xff0000, RZ, 0xc0, !PT ;  /* 0x00ff0000222f7812 */ /* 0x000fe400078ec0ff */
[----:B------:R-:W-:Y:S02]  /*8a40*/  PRMT R34, R18, 0x7770, RZ ;  /* 0x0000777012227816 */ /* 0x000fe400000000ff */
[----:B------:R-:W-:-:S03]  /*8a50*/  LOP3.LUT R12, R17, R12, RZ, 0xfc, !PT ;  /* 0x0000000c110c7212 */ /* 0x000fc600078efcff */
[----:B------:R-:W-:Y:S01]  /*8a60*/  IMAD R47, R34, 0x1000000, R47 ;  /* 0x01000000222f7824 */ /* 0x000fe200078e022f */
[----:B------:R-:W-:Y:S02]  /*8a70*/  PRMT R34, R18, 0x7772, RZ ;  /* 0x0000777212227816 */ /* 0x000fe400000000ff */
[----:B------:R-:W-:-:S03]  /*8a80*/  IADD3 R37, PT, PT, R37, R38, R12 ;  /* 0x0000002625257210 */ /* 0x000fc60007ffe00c */
[----:B------:R-:W-:-:S05]  /*8a90*/  IMAD.SHL.U32 R34, R34, 0x100, RZ ;  /* 0x0000010022227824 */ /* 0x000fca00078e00ff */
[----:B------:R-:W-:Y:S02]  /*8aa0*/  LOP3.LUT R47, R47, R34, RZ, 0xfc, !PT ;  /* 0x000000222f2f7212 */ /* 0x000fe400078efcff */
[----:B------:R-:W-:Y:S01]  /*8ab0*/  PRMT R34, R18, 0x7773, RZ ;  /* 0x0000777312227816 */ /* 0x000fe200000000ff */
[----:B------:R-:W-:Y:S01]  /*8ac0*/  IMAD.IADD R18, R40, 0x1, R37 ;  /* 0x0000000128127824 */ /* 0x000fe200078e0225 */
[----:B------:R-:W-:Y:S02]  /*8ad0*/  LOP3.LUT R40, R16, R39, R35, 0xe8, !PT ;  /* 0x0000002710287212 */ /* 0x000fe400078ee823 */
[C---:B------:R-:W-:Y:S02]  /*8ae0*/  LOP3.LUT R34, R47.reuse, R34, RZ, 0xfc, !PT ;  /* 0x000000222f227212 */ /* 0x040fe400078efcff */
[----:B------:R-:W-:Y:S02]  /*8af0*/  SHF.L.W.U32.HI R48, R18, 0xf, R18 ;  /* 0x0000000f12307819 */ /* 0x000fe40000010e12 */
[----:B------:R-:W-:-:S02]  /*8b00*/  SHF.L.W.U32.HI R38, R47, 0xe, R34 ;  /* 0x0000000e2f267819 */ /* 0x000fc40000010e22 */
[C-C-:B------:R-:W-:Y:S02]  /*8b10*/  SHF.L.W.U32.HI R47, R34.reuse, 0x19, R34.reuse ;  /* 0x00000019222f7819 */ /* 0x140fe40000010e22 */
[----:B------:R-:W-:Y:S02]  /*8b20*/  SHF.R.U32.HI R37, RZ, 0x3, R34 ;  /* 0x00000003ff257819 */ /* 0x000fe40000011622 */
[----:B------:R-:W-:Y:S02]  /*8b30*/  IADD3 R41, PT, PT, R34, UR74, R41 ;  /* 0x0000004a22297c10 */ /* 0x000fe4000fffe029 */
[----:B------:R-:W-:Y:S02]  /*8b40*/  LOP3.LUT R47, R37, R47, R38, 0x96, !PT ;  /* 0x0000002f252f7212 */ /* 0x000fe400078e9626 */
[--C-:B------:R-:W-:Y:S01]  /*8b50*/  SHF.L.W.U32.HI R37, R18, 0xd, R18.reuse ;  /* 0x0000000d12257819 */ /* 0x100fe20000010e12 */
[----:B------:R-:W-:Y:S01]  /*8b60*/  IMAD.IADD R39, R39, 0x1, R41 ;  /* 0x0000000127277824 */ /* 0x000fe200078e0229 */
[----:B------:R-:W-:-:S02]  /*8b70*/  SHF.R.U32.HI R38, RZ, 0xa, R18 ;  /* 0x0000000aff267819 */ /* 0x000fc40000011612 */
[----:B------:R-:W-:Y:S02]  /*8b80*/  IADD3 R42, PT, PT, R42, R49, R40 ;  /* 0x000000312a2a7210 */ /* 0x000fe40007ffe028 */
[----:B------:R-:W-:Y:S02]  /*8b90*/  LOP3.LUT R48, R38, R48, R37, 0x96, !PT ;  /* 0x0000003026307212 */ /* 0x000fe400078e9625 */
[C-C-:B------:R-:W-:Y:S02]  /*8ba0*/  SHF.L.W.U32.HI R49, R39.reuse, 0x1a, R39.reuse ;  /* 0x0000001a27317819 */ /* 0x140fe40000010e27 */
[C-C-:B------:R-:W-:Y:S02]  /*8bb0*/  SHF.L.W.U32.HI R38, R39.reuse, 0x15, R39.reuse ;  /* 0x0000001527267819 */ /* 0x140fe40000010e27 */
[----:B------:R-:W-:Y:S02]  /*8bc0*/  SHF.L.W.U32.HI R37, R39, 0x7, R39 ;  /* 0x0000000727257819 */ /* 0x000fe40000010e27 */
[----:B------:R-:W-:-:S02]  /*8bd0*/  PRMT R40, R13, 0x7771, RZ ;  /* 0x000077710d287816 */ /* 0x000fc400000000ff */
[----:B------:R-:W-:Y:S02]  /*8be0*/  LOP3.LUT R49, R37, R49, R38, 0x96, !PT ;  /* 0x0000003125317212 */ /* 0x000fe400078e9626 */
[----:B------:R-:W-:Y:S01]  /*8bf0*/  PRMT R37, R19, 0x7771, RZ ;  /* 0x0000777113257816 */ /* 0x000fe200000000ff */
[----:B------:R-:W-:Y:S01]  /*8c00*/  IMAD.U32 R40, R40, 0x10000, RZ ;  /* 0x0001000028287824 */ /* 0x000fe200078e00ff */
[----:B------:R-:W-:-:S03]  /*8c10*/  IADD3 R48, PT, PT, R46, R48, R27 ;  /* 0x000000302e307210 */ /* 0x000fc60007ffe01b */
[----:B------:R-:W-:Y:S01]  /*8c20*/  IMAD.U32 R37, R37, 0x10000, RZ ;  /* 0x0001000025257824 */ /* 0x000fe200078e00ff */
[----:B------:R-:W-:-:S04]  /*8c30*/  LOP3.LUT R40, R40, 0xff0000, RZ, 0xc0, !PT ;  /* 0x00ff000028287812 */ /* 0x000fc800078ec0ff */
[----:B------:R-:W-:Y:S02]  /*8c40*/  LOP3.LUT R38, R37, 0xff0000, RZ, 0xc0, !PT ;  /* 0x00ff000025267812 */ /* 0x000fe400078ec0ff */
[----:B------:R-:W-:-:S05]  /*8c50*/  PRMT R37, R19, 0x7770, RZ ;  /* 0x0000777013257816 */ /* 0x000fca00000000ff */
[----:B------:R-:W-:Y:S01]  /*8c60*/  IMAD R38, R37, 0x1000000, R38 ;  /* 0x0100000025267824 */ /* 0x000fe200078e0226 */
[----:B------:R-:W-:-:S05]  /*8c70*/  PRMT R37, R19, 0x7772, RZ ;  /* 0x0000777213257816 */ /* 0x000fca00000000ff */
[----:B------:R-:W-:-:S05]  /*8c80*/  IMAD.SHL.U32 R37, R37, 0x100, RZ ;  /* 0x0000010025257824 */ /* 0x000fca00078e00ff */
[----:B------:R-:W-:Y:S02]  /*8c90*/  LOP3.LUT R38, R38, R37, RZ, 0xfc, !PT ;  /* 0x0000002526267212 */ /* 0x000fe400078efcff */
[----:B------:R-:W-:-:S05]  /*8ca0*/  PRMT R37, R13, 0x7770, RZ ;  /* 0x000077700d257816 */ /* 0x000fca00000000ff */
[----:B------:R-:W-:Y:S01]  /*8cb0*/  IMAD R40, R37, 0x1000000, R40 ;  /* 0x0100000025287824 */ /* 0x000fe200078e0228 */
[----:B------:R-:W-:Y:S02]  /*8cc0*/  PRMT R37, R19, 0x7773, RZ ;  /* 0x0000777313257816 */ /* 0x000fe400000000ff */
[----:B------:R-:W-:Y:S02]  /*8cd0*/  PRMT R19, R13, 0x7772, RZ ;  /* 0x000077720d137816 */ /* 0x000fe400000000ff */
[----:B------:R-:W-:-:S03]  /*8ce0*/  LOP3.LUT R37, R38, R37, RZ, 0xfc, !PT ;  /* 0x0000002526257212 */ /* 0x000fc600078efcff */
[----:B------:R-:W-:Y:S01]  /*8cf0*/  IMAD.SHL.U32 R19, R19, 0x100, RZ ;  /* 0x0000010013137824 */ /* 0x000fe200078e00ff */
[--C-:B------:R-:W-:Y:S02]  /*8d00*/  SHF.L.W.U32.HI R51, R38, 0xe, R37.reuse ;  /* 0x0000000e26337819 */ /* 0x100fe40000010e25 */
[--C-:B------:R-:W-:Y:S02]  /*8d10*/  SHF.L.W.U32.HI R38, R37, 0x19, R37.reuse ;  /* 0x0000001925267819 */ /* 0x100fe40000010e25 */
[----:B------:R-:W-:Y:S02]  /*8d20*/  LOP3.LUT R19, R40, R19, RZ, 0xfc, !PT ;  /* 0x0000001328137212 */ /* 0x000fe400078efcff */
[----:B------:R-:W-:-:S04]  /*8d30*/  SHF.R.U32.HI R40, RZ, 0x3, R37 ;  /* 0x00000003ff287819 */ /* 0x000fc80000011625 */
[----:B------:R-:W-:Y:S02]  /*8d40*/  LOP3.LUT R38, R40, R38, R51, 0x96, !PT ;  /* 0x0000002628267212 */ /* 0x000fe400078e9633 */
        /* <DEDUP_REMOVED lines=9> */
[----:B------:R-:W-:Y:S02]  /*8de0*/  LOP3.LUT R20, R19, R50, RZ, 0xfc, !PT ;  /* 0x0000003213147212 */ /* 0x000fe400078efcff */
[----:B------:R-:W-:Y:S02]  /*8df0*/  LOP3.LUT R40, R51, R40, RZ, 0xfc, !PT ;  /* 0x0000002833287212 */ /* 0x000fe400078efcff */
[----:B------:R-:W-:Y:S02]  /*8e00*/  IADD3 R44, PT, PT, R43, R44, R20 ;  /* 0x0000002c2b2c7210 */ /* 0x000fe40007ffe014 */
[----:B------:R-:W-:-:S02]  /*8e10*/  SHF.L.W.U32.HI R50, R51, 0xe, R40 ;  /* 0x0000000e33327819 */ /* 0x000fc40000010e28 */
[----:B------:R-:W-:Y:S01]  /*8e20*/  SHF.L.W.U32.HI R43, R40, 0x19, R40 ;  /* 0x00000019282b7819 */ /* 0x000fe20000010e28 */
[----:B------:R-:W-:Y:S01]  /*8e30*/  IMAD.IADD R44, R45, 0x1, R44 ;  /* 0x000000012d2c7824 */ /* 0x000fe200078e022c */
[----:B------:R-:W-:Y:S02]  /*8e40*/  SHF.R.U32.HI R13, RZ, 0x3, R40 ;  /* 0x00000003ff0d7819 */ /* 0x000fe40000011628 */
[----:B------:R-:W-:Y:S02]  /*8e50*/  LOP3.LUT R45, R33, R39, R36, 0xb8, !PT ;  /* 0x00000027212d7212 */ /* 0x000fe400078eb824 */
[----:B------:R-:W-:Y:S01]  /*8e60*/  LOP3.LUT R43, R13, R43, R50, 0x96, !PT ;  /* 0x0000002b0d2b7212 */ /* 0x000fe200078e9632 */
[----:B------:R-:W-:Y:S01]  /*8e70*/  IMAD.IADD R13, R47, 0x1, R48 ;  /* 0x000000012f0d7824 */ /* 0x000fe200078e0230 */
[----:B------:R-:W-:Y:S02]  /*8e80*/  IADD3 R48, PT, PT, R49, R45, R30 ;  /* 0x0000002d31307210 */ /* 0x000fe40007ffe01e */
[----:B------:R-:W-:-:S02]  /*8e90*/  SHF.L.W.U32.HI R46, R44, 0xf, R44 ;  /* 0x0000000f2c2e7819 */ /* 0x000fc40000010e2c */
[--C-:B------:R-:W-:Y:S02]  /*8ea0*/  SHF.L.W.U32.HI R45, R44, 0xd, R44.reuse ;  /* 0x0000000d2c2d7819 */ /* 0x100fe40000010e2c */
[----:B------:R-:W-:Y:S02]  /*8eb0*/  SHF.R.U32.HI R30, RZ, 0xa, R44 ;  /* 0x0000000aff1e7819 */ /* 0x000fe4000001162c */
[----:B------:R-:W-:Y:S01]  /*8ec0*/  IADD3 R47, PT, PT, R37, UR75, R48 ;  /* 0x0000004b252f7c10 */ /* 0x000fe2000fffe030 */
[----:B------:R-:W1:Y:S01]  /*8ed0*/  LDCU.128 UR72, c[0x3][0x20] ;  /* 0x00c00400ff4877ac */ /* 0x000e620008000c00 */
[----:B------:R-:W-:Y:S02]  /*8ee0*/  LOP3.LUT R46, R30, R46, R45, 0x96, !PT ;  /* 0x0000002e1e2e7212 */ /* 0x000fe400078e962d */
[C-C-:B------:R-:W-:Y:S02]  /*8ef0*/  SHF.L.W.U32.HI R45, R13.reuse, 0xf, R13.reuse ;  /* 0x0000000f0d2d7819 */ /* 0x140fe40000010e0d */
[----:B------:R-:W-:-:S02]  /*8f00*/  SHF.L.W.U32.HI R30, R13, 0xd, R13 ;  /* 0x0000000d0d1e7819 */ /* 0x000fc40000010e0d */
[----:B------:R-:W-:-:S04]  /*8f10*/  SHF.R.U32.HI R48, RZ, 0xa, R13 ;  /* 0x0000000aff307819 */ /* 0x000fc8000001160d */
        /* <DEDUP_REMOVED lines=11> */
[----:B------:R-:W-:Y:S02]  /*8fd0*/  SHF.L.W.U32.HI R49, R42, 0xa, R42 ;  /* 0x0000000a2a317819 */ /* 0x000fe40000010e2a */
[----:B-1----:R-:W-:Y:S02]  /*8fe0*/  IADD3 R50, PT, PT, R40, UR72, R51 ;  /* 0x0000004828327c10 */ /* 0x002fe4000fffe033 */
[----:B------:R-:W-:-:S03]  /*8ff0*/  LOP3.LUT R48, R49, R33, R48, 0x96, !PT ;  /* 0x0000002131307212 */ /* 0x000fc600078e9630 */
[----:B------:R-:W-:Y:S01]  /*9000*/  IMAD.IADD R33, R35, 0x1, R50 ;  /* 0x0000000123217824 */ /* 0x000fe200078e0232 */
[----:B------:R-:W-:-:S04]  /*9010*/  IADD3 R48, PT, PT, R41, R48, R16 ;  /* 0x0000003029307210 */ /* 0x000fc80007ffe010 */
[C-C-:B------:R-:W-:Y:S02]  /*9020*/  SHF.L.W.U32.HI R16, R33.reuse, 0x1a, R33.reuse ;  /* 0x0000001a21107819 */ /* 0x140fe40000010e21 */
[C-C-:B------:R-:W-:Y:S02]  /*9030*/  SHF.L.W.U32.HI R41, R33.reuse, 0x15, R33.reuse ;  /* 0x0000001521297819 */ /* 0x140fe40000010e21 */
[----:B------:R-:W-:Y:S02]  /*9040*/  SHF.L.W.U32.HI R49, R33, 0x7, R33 ;  /* 0x0000000721317819 */ /* 0x000fe40000010e21 */
[----:B------:R-:W-:Y:S02]  /*9050*/  LOP3.LUT R35, R42, R35, R48, 0xe8, !PT ;  /* 0x000000232a237212 */ /* 0x000fe400078ee830 */
[----:B------:R-:W-:Y:S02]  /*9060*/  LOP3.LUT R41, R49, R16, R41, 0x96, !PT ;  /* 0x0000001031297212 */ /* 0x000fe400078e9629 */
[----:B------:R-:W-:-:S04]  /*9070*/  LOP3.LUT R16, R39, R33, R30, 0xb8, !PT ;  /* 0x0000002127107212 */ /* 0x000fc800078eb81e */
[----:B------:R-:W-:Y:S02]  /*9080*/  IADD3 R52, PT, PT, R41, R16, R36 ;  /* 0x0000001029347210 */ /* 0x000fe40007ffe024 */
[C-C-:B------:R-:W-:Y:S02]  /*9090*/  SHF.L.W.U32.HI R16, R48.reuse, 0x1e, R48.reuse ;  /* 0x0000001e30107819 */ /* 0x140fe40000010e30 */
[C-C-:B------:R-:W-:Y:S02]  /*90a0*/  SHF.L.W.U32.HI R41, R48.reuse, 0x13, R48.reuse ;  /* 0x0000001330297819 */ /* 0x140fe40000010e30 */
[----:B------:R-:W-:-:S04]  /*90b0*/  SHF.L.W.U32.HI R36, R48, 0xa, R48 ;  /* 0x0000000a30247819 */ /* 0x000fc80000010e30 */
[----:B------:R-:W-:Y:S02]  /*90c0*/  LOP3.LUT R16, R36, R16, R41, 0x96, !PT ;  /* 0x0000001024107212 */ /* 0x000fe400078e9629 */
[----:B------:R-:W-:Y:S02]  /*90d0*/  IADD3 R41, PT, PT, R21, UR73, R52 ;  /* 0x0000004915297c10 */ /* 0x000fe4000fffe034 */
[----:B------:R-:W-:-:S03]  /*90e0*/  IADD3 R35, PT, PT, R47, R16, R35 ;  /* 0x000000102f237210 */ /* 0x000fc60007ffe023 */
        /* <DEDUP_REMOVED lines=26> */
[----:B------:R-:W-:Y:S01]  /*9290*/  IADD3 R36, PT, PT, R23, UR75, R42 ;  /* 0x0000004b17247c10 */ /* 0x000fe2000fffe02a */
[----:B------:R-:W1:Y:S01]  /*92a0*/  LDCU.128 UR72, c[0x3][0x30] ;  /* 0x00c00600ff4877ac */ /* 0x000e620008000c00 */
[----:B------:R-:W-:-:S03]  /*92b0*/  IADD3 R41, PT, PT, R41, R30, R48 ;  /* 0x0000001e29297210 */ /* 0x000fc60007ffe030 */
[----:B------:R-:W-:Y:S01]  /*92c0*/  IMAD.IADD R30, R35, 0x1, R36 ;  /* 0x00000001231e7824 */ /* 0x000fe200078e0224 */
[----:B------:R-:W-:-:S04]  /*92d0*/  LOP3.LUT R35, R50, R35, R41, 0xe8, !PT ;  /* 0x0000002332237212 */ /* 0x000fc800078ee829 */
        /* <DEDUP_REMOVED lines=8> */
[----:B------:R-:W-:-:S04]  /*9360*/  SHF.L.W.U32.HI R48, R41, 0xa, R41 ;  /* 0x0000000a29307819 */ /* 0x000fc80000010e29 */
[----:B------:R-:W-:-:S04]  /*9370*/  LOP3.LUT R42, R48, R42, R49, 0x96, !PT ;  /* 0x0000002a302a7212 */ /* 0x000fc800078e9631 */
[----:B------:R-:W-:-:S04]  /*9380*/  IADD3 R42, PT, PT, R47, R42, R35 ;  /* 0x0000002a2f2a7210 */ /* 0x000fc80007ffe023 */
[C-C-:B------:R-:W-:Y:S02]  /*9390*/  SHF.L.W.U32.HI R35, R42.reuse, 0x1e, R42.reuse ;  /* 0x0000001e2a237819 */ /* 0x140fe40000010e2a */
[C-C-:B------:R-:W-:Y:S02]  /*93a0*/  SHF.L.W.U32.HI R48, R42.reuse, 0x13, R42.reuse ;  /* 0x000000132a307819 */ /* 0x140fe40000010e2a */
[----:B------:R-:W-:-:S04]  /*93b0*/  SHF.L.W.U32.HI R47, R42, 0xa, R42 ;  /* 0x0000000a2a2f7819 */ /* 0x000fc80000010e2a */
[----:B------:R-:W-:Y:S02]  /*93c0*/  LOP3.LUT R35, R47, R35, R48, 0x96, !PT ;  /* 0x000000232f237212 */ /* 0x000fe400078e9630 */
[----:B------:R-:W-:-:S04]  /*93d0*/  LOP3.LUT R47, R41, R50, R42, 0xe8, !PT ;  /* 0x00000032292f7212 */ /* 0x000fc800078ee82a */
[----:B------:R-:W-:-:S04]  /*93e0*/  IADD3 R35, PT, PT, R36, R35, R47 ;  /* 0x0000002324237210 */ /* 0x000fc80007ffe02f */
[C-C-:B------:R-:W-:Y:S02]  /*93f0*/  SHF.L.W.U32.HI R36, R35.reuse, 0x1e, R35.reuse ;  /* 0x0000001e23247819 */ /* 0x140fe40000010e23 */
[C-C-:B------:R-:W-:Y:S02]  /*9400*/  SHF.L.W.U32.HI R47, R35.reuse, 0x13, R35.reuse ;  /* 0x00000013232f7819 */ /* 0x140fe40000010e23 */
[----:B------:R-:W-:-:S04]  /*9410*/  SHF.L.W.U32.HI R48, R35, 0xa, R35 ;  /* 0x0000000a23307819 */ /* 0x000fc80000010e23 */
[----:B------:R-:W-:Y:S02]  /*9420*/  LOP3.LUT R36, R48, R36, R47, 0x96, !PT ;  /* 0x0000002430247212 */ /* 0x000fe400078e962f */
[----:B-1----:R-:W-:Y:S02]  /*9430*/  IADD3 R47, PT, PT, R12, UR72, R33 ;  /* 0x000000480c2f7c10 */ /* 0x002fe4000fffe021 */
[----:B------:R-:W-:-:S03]  /*9440*/  LOP3.LUT R48, R42, R41, R35, 0xe8, !PT ;  /* 0x000000292a307212 */ /* 0x000fc600078ee823 */
[----:B------:R-:W-:Y:S01]  /*9450*/  IMAD.IADD R33, R50, 0x1, R47 ;  /* 0x0000000132217824 */ /* 0x000fe200078e022f */
[----:B------:R-:W-:-:S04]  /*9460*/  IADD3 R36, PT, PT, R47, R36, R48 ;  /* 0x000000242f247210 */ /* 0x000fc80007ffe030 */
        /* <DEDUP_REMOVED lines=9> */
[----:B------:R-:W-:Y:S02]  /*9500*/  LOP3.LUT R49, R48, R16, R49, 0x96, !PT ;  /* 0x0000001030317212 */ /* 0x000fe400078e9631 */
[----:B------:R-:W-:Y:S02]  /*9510*/  IADD3 R48, PT, PT, R20, UR73, R47 ;  /* 0x0000004914307c10 */ /* 0x000fe4000fffe02f */
[----:B------:R-:W-:-:S03]  /*9520*/  LOP3.LUT R47, R35, R42, R36, 0xe8, !PT ;  /* 0x0000002a232f7212 */ /* 0x000fc600078ee824 */
[----:B------:R-:W-:Y:S01]  /*9530*/  IMAD.IADD R16, R41, 0x1, R48 ;  /* 0x0000000129107824 */ /* 0x000fe200078e0230 */
[----:B------:R-:W-:-:S04]  /*9540*/  IADD3 R47, PT, PT, R48, R49, R47 ;  /* 0x00000031302f7210 */ /* 0x000fc80007ffe02f */
[C-C-:B------:R-:W-:Y:S02]  /*9550*/  SHF.L.W.U32.HI R41, R16.reuse, 0x1a, R16.reuse ;  /* 0x0000001a10297819 */ /* 0x140fe40000010e10 */
[C-C-:B------:R-:W-:Y:S02]  /*9560*/  SHF.L.W.U32.HI R48, R16.reuse, 0x15, R16.reuse ;  /* 0x0000001510307819 */ /* 0x140fe40000010e10 */
[----:B------:R-:W-:Y:S02]  /*9570*/  SHF.L.W.U32.HI R49, R16, 0x7, R16 ;  /* 0x0000000710317819 */ /* 0x000fe40000010e10 */
[----:B------:R-:W-:Y:S02]  /*9580*/  SHF.L.W.U32.HI R50, R47, 0x13, R47 ;  /* 0x000000132f327819 */ /* 0x000fe40000010e2f */
[----:B------:R-:W-:Y:S02]  /*9590*/  LOP3.LUT R48, R49, R41, R48, 0x96, !PT ;  /* 0x0000002931307212 */ /* 0x000fe400078e9630 */
[----:B------:R-:W-:-:S04]  /*95a0*/  LOP3.LUT R41, R30, R16, R33, 0xb8, !PT ;  /* 0x000000101e297212 */ /* 0x000fc800078eb821 */
[----:B------:R-:W-:Y:S02]  /*95b0*/  IADD3 R48, PT, PT, R48, R41, R39 ;  /* 0x0000002930307210 */ /* 0x000fe40007ffe027 */
[C-C-:B------:R-:W-:Y:S02]  /*95c0*/  SHF.L.W.U32.HI R39, R47.reuse, 0x1e, R47.reuse ;  /* 0x0000001e2f277819 */ /* 0x140fe40000010e2f */
[----:B------:R-:W-:-:S04]  /*95d0*/  SHF.L.W.U32.HI R41, R47, 0xa, R47 ;  /* 0x0000000a2f297819 */ /* 0x000fc80000010e2f */
[----:B------:R-:W-:Y:S02]  /*95e0*/  LOP3.LUT R50, R41, R39, R50, 0x96, !PT ;  /* 0x0000002729327212 */ /* 0x000fe400078e9632 */
[----:B------:R-:W-:-:S05]  /*95f0*/  IADD3 R41, PT, PT, R27, UR74, R48 ;  /* 0x0000004a1b297c10 */ /* 0x000fca000fffe030 */
[----:B------:R-:W-:Y:S01]  /*9600*/  IMAD.IADD R39, R42, 0x1, R41 ;  /* 0x000000012a277824 */ /* 0x000fe200078e0229 */
[----:B------:R-:W-:-:S04]  /*9610*/  LOP3.LUT R42, R36, R35, R47, 0xe8, !PT ;  /* 0x00000023242a7212 */ /* 0x000fc800078ee82f */
[----:B------:R-:W-:Y:S02]  /*9620*/  IADD3 R42, PT, PT, R41, R50, R42 ;  /* 0x00000032292a7210 */ /* 0x000fe40007ffe02a */
[C-C-:B------:R-:W-:Y:S02]  /*9630*/  SHF.L.W.U32.HI R41, R39.reuse, 0x1a, R39.reuse ;  /* 0x0000001a27297819 */ /* 0x140fe40000010e27 */
[C-C-:B------:R-:W-:Y:S02]  /*9640*/  SHF.L.W.U32.HI R48, R39.reuse, 0x15, R39.reuse ;  /* 0x0000001527307819 */ /* 0x140fe40000010e27 */
[----:B------:R-:W-:Y:S02]  /*9650*/  SHF.L.W.U32.HI R49, R39, 0x7, R39 ;  /* 0x0000000727317819 */ /* 0x000fe40000010e27 */
[----:B------:R-:W-:Y:S02]  /*9660*/  LOP3.LUT R50, R47, R36, R42, 0xe8, !PT ;  /* 0x000000242f327212 */ /* 0x000fe400078ee82a */
[----:B------:R-:W-:-:S02]  /*9670*/  LOP3.LUT R41, R49, R41, R48, 0x96, !PT ;  /* 0x0000002931297212 */ /* 0x000fc400078e9630 */
[----:B------:R-:W-:Y:S02]  /*9680*/  LOP3.LUT R48, R33, R39, R16, 0xb8, !PT ;  /* 0x0000002721307212 */ /* 0x000fe400078eb810 */
[C---:B------:R-:W-:Y:S02]  /*9690*/  SHF.L.W.U32.HI R49, R42.reuse, 0xa, R42 ;  /* 0x0000000a2a317819 */ /* 0x040fe40000010e2a */
[----:B------:R-:W-:Y:S02]  /*96a0*/  IADD3 R48, PT, PT, R41, R48, R30 ;  /* 0x0000003029307210 */ /* 0x000fe40007ffe01e */
[C-C-:B------:R-:W-:Y:S02]  /*96b0*/  SHF.L.W.U32.HI R30, R42.reuse, 0x1e, R42.reuse ;  /* 0x0000001e2a1e7819 */ /* 0x140fe40000010e2a */
[----:B------:R-:W-:Y:S02]  /*96c0*/  SHF.L.W.U32.HI R41, R42, 0x13, R42 ;  /* 0x000000132a297819 */ /* 0x000fe40000010e2a */
[----:B------:R-:W-:Y:S01]  /*96d0*/  IADD3 R48, PT, PT, R15, UR75, R48 ;  /* 0x0000004b0f307c10 */ /* 0x000fe2000fffe030 */
[----:B------:R-:W1:Y:S01]  /*96e0*/  LDCU.128 UR72, c[0x3][0x40] ;  /* 0x00c00800ff4877ac */ /* 0x000e620008000c00 */
        /* <DEDUP_REMOVED lines=11> */
[----:B------:R-:W-:-:S02]  /*97a0*/  SHF.L.W.U32.HI R48, R50, 0x13, R50 ;  /* 0x0000001332307819 */ /* 0x000fc40000010e32 */
[----:B-1----:R-:W-:Y:S02]  /*97b0*/  IADD3 R35, PT, PT, R22, UR72, R35 ;  /* 0x0000004816237c10 */ /* 0x002fe4000fffe023 */
        /* <DEDUP_REMOVED lines=13> */
[----:B------:R-:W-:Y:S02]  /*9890*/  IADD3 R16, PT, PT, R29, UR73, R16 ;  /* 0x000000491d107c10 */ /* 0x000fe4000fffe010 */
        /* <DEDUP_REMOVED lines=26> */
[----:B------:R-:W-:Y:S02]  /*9a40*/  SHF.L.W.U32.HI R30, R35, 0xa, R35 ;  /* 0x0000000a231e7819 */ /* 0x000fe40000010e23 */
[----:B------:R-:W-:Y:S01]  /*9a50*/  IADD3 R39, PT, PT, R18, UR75, R39 ;  /* 0x0000004b12277c10 */ /* 0x000fe2000fffe027 */
[----:B------:R-:W1:Y:S01]  /*9a60*/  LDCU.128 UR72, c[0x3][0x50] ;  /* 0x00c00a00ff4877ac */ /* 0x000e620008000c00 */
        /* <DEDUP_REMOVED lines=9> */
[----:B------:R-:W-:-:S04]  /*9b00*/  LOP3.LUT R30, R49, R50, R33, 0xb8, !PT ;  /* 0x00000032311e7212 */ /* 0x000fc800078eb821 */
[----:B------:R-:W-:Y:S02]  /*9b10*/  IADD3 R39, PT, PT, R39, R30, R36 ;  /* 0x0000001e27277210 */ /* 0x000fe40007ffe024 */
[--C-:B------:R-:W-:Y:S02]  /*9b20*/  SHF.L.W.U32.HI R30, R16, 0x13, R16.reuse ;  /* 0x00000013101e7819 */ /* 0x100fe40000010e10 */
[----:B-1----:R-:W-:Y:S02]  /*9b30*/  IADD3 R42, PT, PT, R44, UR72, R39 ;  /* 0x000000482c2a7c10 */ /* 0x002fe4000fffe027 */
[----:B------:R-:W-:-:S03]  /*9b40*/  SHF.L.W.U32.HI R36, R16, 0xa, R16 ;  /* 0x0000000a10247819 */ /* 0x000fc60000010e10 */
[----:B------:R-:W-:Y:S01]  /*9b50*/  IMAD.IADD R41, R41, 0x1, R42 ;  /* 0x0000000129297824 */ /* 0x000fe200078e022a */
[----:B------:R-:W-:-:S04]  /*9b60*/  LOP3.LUT R47, R36, R47, R30, 0x96, !PT ;  /* 0x0000002f242f7212 */ /* 0x000fc800078e961e */
[C-C-:B------:R-:W-:Y:S02]  /*9b70*/  SHF.L.W.U32.HI R30, R41.reuse, 0x1a, R41.reuse ;  /* 0x0000001a291e7819 */ /* 0x140fe40000010e29 */
[C-C-:B------:R-:W-:Y:S02]  /*9b80*/  SHF.L.W.U32.HI R39, R41.reuse, 0x15, R41.reuse ;  /* 0x0000001529277819 */ /* 0x140fe40000010e29 */
[----:B------:R-:W-:-:S04]  /*9b90*/  SHF.L.W.U32.HI R36, R41, 0x7, R41 ;  /* 0x0000000729247819 */ /* 0x000fc80000010e29 */
[----:B------:R-:W-:Y:S02]  /*9ba0*/  LOP3.LUT R30, R36, R30, R39, 0x96, !PT ;  /* 0x0000001e241e7212 */ /* 0x000fe400078e9627 */
[----:B------:R-:W-:Y:S02]  /*9bb0*/  LOP3.LUT R36, R33, R41, R50, 0xb8, !PT ;  /* 0x0000002921247212 */ /* 0x000fe400078eb832 */
[----:B------:R-:W-:Y:S02]  /*9bc0*/  IADD3 R39, PT, PT, R34, R46, R15 ;  /* 0x0000002e22277210 */ /* 0x000fe40007ffe00f */
        /* <DEDUP_REMOVED lines=10> */
[----:B------:R-:W-:Y:S01]  /*9c70*/  IADD3 R34, PT, PT, R34, R46, R33 ;  /* 0x0000002e22227210 */ /* 0x000fe20007ffe021 */
[----:B------:R-:W-:-:S05]  /*9c80*/  IMAD.IADD R33, R38, 0x1, R39 ;  /* 0x0000000126217824 */ /* 0x000fca00078e0227 */
[----:B------:R-:W-:Y:S02]  /*9c90*/  IADD3 R38, PT, PT, R33, UR74, R34 ;  /* 0x0000004a21267c10 */ /* 0x000fe4000fffe022 */
[----:B------:R-:W-:-:S03]  /*9ca0*/  SHF.R.U32.HI R47, RZ, 0xa, R33 ;  /* 0x0000000aff2f7819 */ /* 0x000fc60000011621 */
        /* <DEDUP_REMOVED lines=11> */
[--C-:B------:R-:W-:Y:S02]  /*9d60*/  SHF.L.W.U32.HI R0, R31, 0x19, R31.reuse ;  /* 0x000000191f007819 */ /* 0x100fe40000010e1f */
[----:B------:R-:W-:Y:S02]  /*9d70*/  SHF.R.U32.HI R43, RZ, 0x3, R31 ;  /* 0x00000003ff2b7819 */ /* 0x000fe4000001161f */
[----:B------:R-:W-:Y:S02]  /*9d80*/  SHF.L.W.U32.HI R46, R33, 0xd, R33 ;  /* 0x0000000d212e7819 */ /* 0x000fe40000010e21 */
[----:B------:R-:W-:Y:S02]  /*9d90*/  LOP3.LUT R0, R43, R0, R37, 0x96, !PT ;  /* 0x000000002b007212 */ /* 0x000fe400078e9625 */
[----:B------:R-:W-:Y:S01]  /*9da0*/  IADD3 R43, PT, PT, R34, UR75, R49 ;  /* 0x0000004b222b7c10 */ /* 0x000fe2000fffe031 */
[----:B------:R-:W1:Y:S01]  /*9db0*/  LDCU.128 UR72, c[0x3][0x60] ;  /* 0x00c00c00ff4877ac */ /* 0x000e620008000c00 */
[----:B------:R-:W-:-:S03]  /*9dc0*/  LOP3.LUT R45, R47, R45, R46, 0x96, !PT ;  /* 0x0000002d2f2d7212 */ /* 0x000fc600078e962e */
[----:B------:R-:W-:Y:S01]  /*9dd0*/  IMAD.IADD R37, R16, 0x1, R43 ;  /* 0x0000000110257824 */ /* 0x000fe200078e022b */
[----:B------:R-:W-:-:S04]  /*9de0*/  IADD3 R45, PT, PT, R40, R45, R29 ;  /* 0x0000002d282d7210 */ /* 0x000fc80007ffe01d */
[C---:B------:R-:W-:Y:S01]  /*9df0*/  SHF.L.W.U32.HI R46, R37.reuse, 0x1a, R37 ;  /* 0x0000001a252e7819 */ /* 0x040fe20000010e25 */
[----:B------:R-:W-:Y:S01]  /*9e00*/  IMAD.IADD R26, R26, 0x1, R45 ;  /* 0x000000011a1a7824 */ /* 0x000fe200078e022d */
[C-C-:B------:R-:W-:Y:S02]  /*9e10*/  SHF.L.W.U32.HI R47, R37.reuse, 0x15, R37.reuse ;  /* 0x00000015252f7819 */ /* 0x140fe40000010e25 */
[----:B------:R-:W-:Y:S02]  /*9e20*/  SHF.L.W.U32.HI R48, R37, 0x7, R37 ;  /* 0x0000000725307819 */ /* 0x000fe40000010e25 */
[----:B------:R-:W-:Y:S02]  /*9e30*/  LOP3.LUT R40, R36, R37, R39, 0xb8, !PT ;  /* 0x0000002524287212 */ /* 0x000fe400078eb827 */
[----:B------:R-:W-:Y:S02]  /*9e40*/  LOP3.LUT R46, R48, R46, R47, 0x96, !PT ;  /* 0x0000002e302e7212 */ /* 0x000fe400078e962f */
[----:B------:R-:W-:-:S02]  /*9e50*/  SHF.L.W.U32.HI R45, R34, 0xf, R34 ;  /* 0x0000000f222d7819 */ /* 0x000fc40000010e22 */
[----:B------:R-:W-:Y:S02]  /*9e60*/  IADD3 R47, PT, PT, R46, R40, R41 ;  /* 0x000000282e2f7210 */ /* 0x000fe40007ffe029 */
[--C-:B------:R-:W-:Y:S02]  /*9e70*/  SHF.L.W.U32.HI R40, R34, 0xd, R34.reuse ;  /* 0x0000000d22287819 */ /* 0x100fe40000010e22 */
[----:B------:R-:W-:Y:S02]  /*9e80*/  SHF.R.U32.HI R41, RZ, 0xa, R34 ;  /* 0x0000000aff297819 */ /* 0x000fe40000011622 */
[----:B------:R-:W-:Y:S02]  /*9e90*/  SHF.L.W.U32.HI R46, R42, 0x13, R42 ;  /* 0x000000132a2e7819 */ /* 0x000fe40000010e2a */
[----:B------:R-:W-:Y:S02]  /*9ea0*/  LOP3.LUT R45, R41, R45, R40, 0x96, !PT ;  /* 0x0000002d292d7212 */ /* 0x000fe400078e9628 */
[----:B-1----:R-:W-:-:S02]  /*9eb0*/  IADD3 R41, PT, PT, R26, UR72, R47 ;  /* 0x000000481a297c10 */ /* 0x002fc4000fffe02f */
[C-C-:B------:R-:W-:Y:S02]  /*9ec0*/  SHF.L.W.U32.HI R47, R42.reuse, 0x1e, R42.reuse ;  /* 0x0000001e2a2f7819 */ /* 0x140fe40000010e2a */
[C---:B------:R-:W-:Y:S01]  /*9ed0*/  SHF.L.W.U32.HI R48, R42.reuse, 0xa, R42 ;  /* 0x0000000a2a307819 */ /* 0x040fe20000010e2a */
[----:B------:R-:W-:Y:S01]  /*9ee0*/  IMAD.IADD R40, R42, 0x1, R41 ;  /* 0x000000012a287824 */ /* 0x000fe200078e0229 */
        /* <DEDUP_REMOVED lines=11> */
[--C-:B------:R-:W-:Y:S02]  /*9fa0*/  SHF.L.W.U32.HI R47, R28, 0xe, R23.reuse ;  /* 0x0000000e1c2f7819 */ /* 0x100fe40000010e17 */
[C-C-:B------:R-:W-:Y:S02]  /*9fb0*/  SHF.L.W.U32.HI R28, R26.reuse, 0xf, R26.reuse ;  /* 0x0000000f1a1c7819 */ /* 0x140fe40000010e1a */
[--C-:B------:R-:W-:Y:S02]  /*9fc0*/  SHF.L.W.U32.HI R35, R26, 0xd, R26.reuse ;  /* 0x0000000d1a237819 */ /* 0x100fe40000010e1a */
[----:B------:R-:W-:Y:S02]  /*9fd0*/  SHF.R.U32.HI R30, RZ, 0xa, R26 ;  /* 0x0000000aff1e7819 */ /* 0x000fe4000001161a */
[----:B------:R-:W-:Y:S02]  /*9fe0*/  SHF.L.W.U32.HI R0, R23, 0x19, R23 ;  /* 0x0000001917007819 */ /* 0x000fe40000010e17 */
[----:B------:R-:W-:-:S02]  /*9ff0*/  LOP3.LUT R30, R30, R28, R35, 0x96, !PT ;  /* 0x0000001c1e1e7212 */ /* 0x000fc400078e9623 */
[----:B------:R-:W-:Y:S02]  /*a000*/  SHF.R.U32.HI R36, RZ, 0x3, R23 ;  /* 0x00000003ff247819 */ /* 0x000fe40000011617 */
[----:B------:R-:W-:Y:S02]  /*a010*/  IADD3 R28, PT, PT, R21, UR73, R46 ;  /* 0x00000049151c7c10 */ /* 0x000fe4000fffe02e */
[----:B------:R-:W-:Y:S02]  /*a020*/  LOP3.LUT R0, R36, R0, R47, 0x96, !PT ;  /* 0x0000000024007212 */ /* 0x000fe400078e962f */
[C-C-:B------:R-:W-:Y:S01]  /*a030*/  SHF.L.W.U32.HI R36, R45.reuse, 0x1e, R45.reuse ;  /* 0x0000001e2d247819 */ /* 0x140fe20000010e2d */
[C---:B------:R-:W-:Y:S01]  /*a040*/  IMAD.IADD R35, R45.reuse, 0x1, R28 ;  /* 0x000000012d237824 */ /* 0x040fe200078e021c */
[C-C-:B------:R-:W-:Y:S02]  /*a050*/  SHF.L.W.U32.HI R47, R45.reuse, 0x13, R45.reuse ;  /* 0x000000132d2f7819 */ /* 0x140fe40000010e2d */
[----:B------:R-:W-:-:S02]  /*a060*/  SHF.L.W.U32.HI R46, R45, 0xa, R45 ;  /* 0x0000000a2d2e7819 */ /* 0x000fc40000010e2d */
[C---:B------:R-:W-:Y:S02]  /*a070*/  SHF.L.W.U32.HI R49, R35.reuse, 0x15, R35 ;  /* 0x0000001523317819 */ /* 0x040fe40000010e23 */
[----:B------:R-:W-:Y:S02]  /*a080*/  LOP3.LUT R47, R46, R36, R47, 0x96, !PT ;  /* 0x000000242e2f7212 */ /* 0x000fe400078e962f */
        /* <DEDUP_REMOVED lines=12> */
[--C-:B------:R-:W-:Y:S02]  /*a150*/  SHF.L.W.U32.HI R36, R17, 0xe, R12.reuse ;  /* 0x0000000e11247819 */ /* 0x100fe40000010e0c */
[----:B------:R-:W-:Y:S02]  /*a160*/  LOP3.LUT R31, R30, R16, R31, 0x96, !PT ;  /* 0x000000101e1f7212 */ /* 0x000fe400078e961f */
[----:B------:R-:W-:Y:S02]  /*a170*/  IADD3 R30, PT, PT, R0, UR74, R47 ;  /* 0x0000004a001e7c10 */ /* 0x000fe4000fffe02f */
[--C-:B------:R-:W-:Y:S02]  /*a180*/  SHF.L.W.U32.HI R17, R12, 0x19, R12.reuse ;  /* 0x000000190c117819 */ /* 0x100fe40000010e0c */
[----:B------:R-:W-:Y:S01]  /*a190*/  SHF.R.U32.HI R39, RZ, 0x3, R12 ;  /* 0x00000003ff277819 */ /* 0x000fe2000001160c */
[----:B------:R-:W-:Y:S01]  /*a1a0*/  IMAD.IADD R16, R38, 0x1, R30 ;  /* 0x0000000126107824 */ /* 0x000fe200078e021e */
[----:B------:R-:W-:-:S02]  /*a1b0*/  IADD3 R46, PT, PT, R23, R31, R44 ;  /* 0x0000001f172e7210 */ /* 0x000fc40007ffe02c */
[----:B------:R-:W-:Y:S02]  /*a1c0*/  LOP3.LUT R17, R39, R17, R36, 0x96, !PT ;  /* 0x0000001127117212 */ /* 0x000fe400078e9624 */
[C-C-:B------:R-:W-:Y:S02]  /*a1d0*/  SHF.L.W.U32.HI R23, R16.reuse, 0x1a, R16.reuse ;  /* 0x0000001a10177819 */ /* 0x140fe40000010e10 */
[C---:B------:R-:W-:Y:S01]  /*a1e0*/  SHF.L.W.U32.HI R48, R16.reuse, 0x15, R16 ;  /* 0x0000001510307819 */ /* 0x040fe20000010e10 */
[----:B------:R-:W-:Y:S01]  /*a1f0*/  IMAD.IADD R17, R17, 0x1, R46 ;  /* 0x0000000111117824 */ /* 0x000fe200078e022e */
[----:B------:R-:W-:Y:S02]  /*a200*/  SHF.L.W.U32.HI R31, R16, 0x7, R16 ;  /* 0x00000007101f7819 */ /* 0x000fe40000010e10 */
[----:B------:R-:W-:Y:S02]  /*a210*/  SHF.L.W.U32.HI R36, R38, 0x1e, R38 ;  /* 0x0000001e26247819 */ /* 0x000fe40000010e26 */
[----:B------:R-:W-:-:S02]  /*a220*/  LOP3.LUT R48, R31, R23, R48, 0x96, !PT ;  /* 0x000000171f307212 */ /* 0x000fc400078e9630 */
[C-C-:B------:R-:W-:Y:S02]  /*a230*/  SHF.L.W.U32.HI R39, R38.reuse, 0x13, R38.reuse ;  /* 0x0000001326277819 */ /* 0x140fe40000010e26 */
[--C-:B------:R-:W-:Y:S02]  /*a240*/  SHF.L.W.U32.HI R47, R38, 0xa, R38.reuse ;  /* 0x0000000a262f7819 */ /* 0x100fe40000010e26 */
[----:B------:R-:W-:Y:S02]  /*a250*/  LOP3.LUT R31, R40, R16, R35, 0xb8, !PT ;  /* 0x00000010281f7212 */ /* 0x000fe400078eb823 */
[----:B------:R-:W-:Y:S02]  /*a260*/  LOP3.LUT R36, R47, R36, R39, 0x96, !PT ;  /* 0x000000242f247212 */ /* 0x000fe400078e9627 */
[----:B------:R-:W-:Y:S02]  /*a270*/  LOP3.LUT R42, R45, R42, R38, 0xe8, !PT ;  /* 0x0000002a2d2a7212 */ /* 0x000fe400078ee826 */
[----:B------:R-:W-:-:S02]  /*a280*/  IADD3 R48, PT, PT, R48, R31, R37 ;  /* 0x0000001f30307210 */ /* 0x000fc40007ffe025 */
[--C-:B------:R-:W-:Y:S02]  /*a290*/  SHF.L.W.U32.HI R46, R19, 0xe, R20.reuse ;  /* 0x0000000e132e7819 */ /* 0x100fe40000010e14 */
[--C-:B------:R-:W-:Y:S02]  /*a2a0*/  SHF.L.W.U32.HI R19, R20, 0x19, R20.reuse ;  /* 0x0000001914137819 */ /* 0x100fe40000010e14 */
[----:B------:R-:W-:Y:S02]  /*a2b0*/  SHF.R.U32.HI R23, RZ, 0x3, R20 ;  /* 0x00000003ff177819 */ /* 0x000fe40000011614 */
[----:B------:R-:W-:Y:S02]  /*a2c0*/  IADD3 R43, PT, PT, R43, R36, R42 ;  /* 0x000000242b2b7210 */ /* 0x000fe40007ffe02a */
[----:B------:R-:W-:Y:S01]  /*a2d0*/  IADD3 R31, PT, PT, R17, UR75, R48 ;  /* 0x0000004b111f7c10 */ /* 0x000fe2000fffe030 */
[----:B------:R-:W1:Y:S01]  /*a2e0*/  LDCU.128 UR72, c[0x3][0x70] ;  /* 0x00c00e00ff4877ac */ /* 0x000e620008000c00 */
[----:B------:R-:W-:-:S02]  /*a2f0*/  LOP3.LUT R19, R23, R19, R46, 0x96, !PT ;  /* 0x0000001317137212 */ /* 0x000fc400078e962e */
[C-C-:B------:R-:W-:Y:S01]  /*a300*/  SHF.L.W.U32.HI R23, R0.reuse, 0xf, R0.reuse ;  /* 0x0000000f00177819 */ /* 0x140fe20000010e00 */
[C---:B------:R-:W-:Y:S01]  /*a310*/  IMAD.IADD R37, R43.reuse, 0x1, R31 ;  /* 0x000000012b257824 */ /* 0x040fe200078e021f */
        /* <DEDUP_REMOVED lines=20> */
[----:B-1----:R-:W-:Y:S02]  /*a460*/  IADD3 R39, PT, PT, R19, UR72, R46 ;  /* 0x0000004813277c10 */ /* 0x002fe4000fffe02e */
[C-C-:B------:R-:W-:Y:S02]  /*a470*/  SHF.L.W.U32.HI R2, R17.reuse, 0xf, R17.reuse ;  /* 0x0000000f11027819 */ /* 0x140fe40000010e11 */
[--C-:B------:R-:W-:Y:S02]  /*a480*/  SHF.L.W.U32.HI R41, R17, 0xd, R17.reuse ;  /* 0x0000000d11297819 */ /* 0x100fe40000010e11 */
[----:B------:R-:W-:-:S02]  /*a490*/  SHF.R.U32.HI R12, RZ, 0xa, R17 ;  /* 0x0000000aff0c7819 */ /* 0x000fc40000011611 */
[----:B------:R-:W-:Y:S01]  /*a4a0*/  LOP3.LUT R23, R40, R23, R36, 0x96, !PT ;  /* 0x0000001728177212 */ /* 0x000fe200078e9624 */
[----:B------:R-:W-:Y:S01]  /*a4b0*/  IMAD.IADD R36, R42, 0x1, R39 ;  /* 0x000000012a247824 */ /* 0x000fe200078e0227 */
[----:B------:R-:W-:Y:S02]  /*a4c0*/  LOP3.LUT R2, R12, R2, R41, 0x96, !PT ;  /* 0x000000020c027212 */ /* 0x000fe400078e9629 */
[C-C-:B------:R-:W-:Y:S02]  /*a4d0*/  SHF.L.W.U32.HI R12, R42.reuse, 0x1e, R42.reuse ;  /* 0x0000001e2a0c7819 */ /* 0x140fe40000010e2a */
[C-C-:B------:R-:W-:Y:S02]  /*a4e0*/  SHF.L.W.U32.HI R41, R42.reuse, 0x13, R42.reuse ;  /* 0x000000132a297819 */ /* 0x140fe40000010e2a */
[----:B------:R-:W-:Y:S02]  /*a4f0*/  SHF.L.W.U32.HI R40, R42, 0xa, R42 ;  /* 0x0000000a2a287819 */ /* 0x000fe40000010e2a */
        /* <DEDUP_REMOVED lines=8> */
[----:B------:R-:W-:Y:S02]  /*a580*/  LOP3.LUT R38, R43, R38, R42, 0xe8, !PT ;  /* 0x000000262b267212 */ /* 0x000fe400078ee82a */
[----:B------:R-:W-:Y:S02]  /*a590*/  IADD3 R46, PT, PT, R46, R12, R35 ;  /* 0x0000000c2e2e7210 */ /* 0x000fe40007ffe023 */
[----:B------:R-:W-:Y:S02]  /*a5a0*/  SHF.L.W.U32.HI R45, R14, 0xe, R15 ;  /* 0x0000000e0e2d7819 */ /* 0x000fe40000010e0f */
[----:B------:R-:W-:Y:S02]  /*a5b0*/  IADD3 R41, PT, PT, R28, R41, R38 ;  /* 0x000000291c297210 */ /* 0x000fe40007ffe026 */
[C-C-:B------:R-:W-:Y:S02]  /*a5c0*/  SHF.L.W.U32.HI R12, R19.reuse, 0xf, R19.reuse ;  /* 0x0000000f130c7819 */ /* 0x140fe40000010e13 */
[----:B------:R-:W-:-:S02]  /*a5d0*/  SHF.L.W.U32.HI R35, R19, 0xd, R19 ;  /* 0x0000000d13237819 */ /* 0x000fc40000010e13 */
[----:B------:R-:W-:Y:S02]  /*a5e0*/  SHF.R.U32.HI R20, RZ, 0xa, R19 ;  /* 0x0000000aff147819 */ /* 0x000fe40000011613 */
[----:B------:R-:W-:Y:S02]  /*a5f0*/  IADD3 R14, PT, PT, R23, UR73, R46 ;  /* 0x00000049170e7c10 */ /* 0x000fe4000fffe02e */
[----:B------:R-:W-:Y:S02]  /*a600*/  LOP3.LUT R12, R20, R12, R35, 0x96, !PT ;  /* 0x0000000c140c7212 */ /* 0x000fe400078e9623 */
[--C-:B------:R-:W-:Y:S01]  /*a610*/  SHF.L.W.U32.HI R2, R15, 0x19, R15.reuse ;  /* 0x000000190f027819 */ /* 0x100fe20000010e0f */
[----:B------:R-:W-:Y:S01]  /*a620*/  IMAD.IADD R35, R41, 0x1, R14 ;  /* 0x0000000129237824 */ /* 0x000fe200078e020e */
[----:B------:R-:W-:Y:S02]  /*a630*/  SHF.R.U32.HI R28, RZ, 0x3, R15 ;  /* 0x00000003ff1c7819 */ /* 0x000fe4000001160f */
[----:B------:R-:W-:-:S02]  /*a640*/  IADD3 R27, PT, PT, R27, R12, R34 ;  /* 0x0000000c1b1b7210 */ /* 0x000fc40007ffe022 */
[C-C-:B------:R-:W-:Y:S02]  /*a650*/  SHF.L.W.U32.HI R38, R35.reuse, 0x1a, R35.reuse ;  /* 0x0000001a23267819 */ /* 0x140fe40000010e23 */
[C-C-:B------:R-:W-:Y:S02]  /*a660*/  SHF.L.W.U32.HI R47, R35.reuse, 0x15, R35.reuse ;  /* 0x00000015232f7819 */ /* 0x140fe40000010e23 */
[----:B------:R-:W-:Y:S02]  /*a670*/  SHF.L.W.U32.HI R40, R35, 0x7, R35 ;  /* 0x0000000723287819 */ /* 0x000fe40000010e23 */
[----:B------:R-:W-:Y:S02]  /*a680*/  LOP3.LUT R2, R28, R2, R45, 0x96, !PT ;  /* 0x000000021c027212 */ /* 0x000fe400078e962d */
[C-C-:B------:R-:W-:Y:S02]  /*a690*/  SHF.L.W.U32.HI R20, R41.reuse, 0x1e, R41.reuse ;  /* 0x0000001e29147819 */ /* 0x140fe40000010e29 */
[C---:B------:R-:W-:Y:S01]  /*a6a0*/  SHF.L.W.U32.HI R45, R41.reuse, 0x13, R41 ;  /* 0x00000013292d7819 */ /* 0x040fe20000010e29 */
[----:B------:R-:W-:Y:S01]  /*a6b0*/  IMAD.IADD R2, R2, 0x1, R27 ;  /* 0x0000000102027824 */ /* 0x000fe200078e021b */
[----:B------:R-:W-:-:S02]  /*a6c0*/  SHF.L.W.U32.HI R28, R41, 0xa, R41 ;  /* 0x0000000a291c7819 */ /* 0x000fc40000010e29 */
[----:B------:R-:W-:Y:S02]  /*a6d0*/  LOP3.LUT R47, R40, R38, R47, 0x96, !PT ;  /* 0x00000026282f7212 */ /* 0x000fe400078e962f */
[----:B------:R-:W-:Y:S02]  /*a6e0*/  LOP3.LUT R12, R37, R35, R36, 0xb8, !PT ;  /* 0x00000023250c7212 */ /* 0x000fe400078eb824 */
[----:B------:R-:W-:Y:S02]  /*a6f0*/  LOP3.LUT R45, R28, R20, R45, 0x96, !PT ;  /* 0x000000141c2d7212 */ /* 0x000fe400078e962d */
[----:B------:R-:W-:Y:S02]  /*a700*/  LOP3.LUT R43, R42, R43, R41, 0xe8, !PT ;  /* 0x0000002b2a2b7212 */ /* 0x000fe400078ee829 */
[----:B------:R-:W-:Y:S02]  /*a710*/  IADD3 R47, PT, PT, R47, R12, R16 ;  /* 0x0000000c2f2f7210 */ /* 0x000fe40007ffe010 */
[----:B------:R-:W-:-:S02]  /*a720*/  IADD3 R27, PT, PT, R30, R45, R43 ;  /* 0x0000002d1e1b7210 */ /* 0x000fc40007ffe02b */
[----:B------:R-:W-:Y:S02]  /*a730*/  IADD3 R30, PT, PT, R2, UR74, R47 ;  /* 0x0000004a021e7c10 */ /* 0x000fe4000fffe02f */
[C-C-:B------:R-:W-:Y:S02]  /*a740*/  SHF.L.W.U32.HI R12, R23.reuse, 0xf, R23.reuse ;  /* 0x0000000f170c7819 */ /* 0x140fe40000010e17 */
[--C-:B------:R-:W-:Y:S01]  /*a750*/  SHF.L.W.U32.HI R43, R23, 0xd, R23.reuse ;  /* 0x0000000d172b7819 */ /* 0x100fe20000010e17 */
[----:B------:R-:W-:Y:S01]  /*a760*/  IMAD.IADD R28, R27, 0x1, R30 ;  /* 0x000000011b1c7824 */ /* 0x000fe200078e021e */
[----:B------:R-:W-:Y:S02]  /*a770*/  SHF.R.U32.HI R16, RZ, 0xa, R23 ;  /* 0x0000000aff107819 */ /* 0x000fe40000011617 */
[----:B------:R-:W-:Y:S02]  /*a780*/  SHF.L.W.U32.HI R20, R22, 0x19, R22 ;  /* 0x0000001916147819 */ /* 0x000fe40000010e16 */
[----:B------:R-:W-:-:S02]  /*a790*/  LOP3.LUT R12, R16, R12, R43, 0x96, !PT ;  /* 0x0000000c100c7212 */ /* 0x000fc400078e962b */
[--C-:B------:R-:W-:Y:S02]  /*a7a0*/  SHF.L.W.U32.HI R43, R22, 0xe, R22.reuse ;  /* 0x0000000e162b7819 */ /* 0x100fe40000010e16 */
[----:B------:R-:W-:Y:S02]  /*a7b0*/  SHF.R.U32.HI R16, RZ, 0x3, R22 ;  /* 0x00000003ff107819 */ /* 0x000fe40000011616 */
[C-C-:B------:R-:W-:Y:S02]  /*a7c0*/  SHF.L.W.U32.HI R38, R28.reuse, 0x1a, R28.reuse ;  /* 0x0000001a1c267819 */ /* 0x140fe40000010e1c */
[C-C-:B------:R-:W-:Y:S02]  /*a7d0*/  SHF.L.W.U32.HI R45, R28.reuse, 0x15, R28.reuse ;  /* 0x000000151c2d7819 */ /* 0x140fe40000010e1c */
[----:B------:R-:W-:Y:S02]  /*a7e0*/  SHF.L.W.U32.HI R40, R28, 0x7, R28 ;  /* 0x000000071c287819 */ /* 0x000fe40000010e1c */
[----:B------:R-:W-:-:S02]  /*a7f0*/  LOP3.LUT R16, R16, R20, R43, 0x96, !PT ;  /* 0x0000001410107212 */ /* 0x000fc400078e962b */
[----:B------:R-:W-:Y:S02]  /*a800*/  IADD3 R15, PT, PT, R15, R12, R26 ;  /* 0x0000000c0f0f7210 */ /* 0x000fe40007ffe01a */
[----:B------:R-:W-:Y:S02]  /*a810*/  LOP3.LUT R40, R40, R38, R45, 0x96, !PT ;  /* 0x0000002628287212 */ /* 0x000fe400078e962d */
[C---:B------:R-:W-:Y:S01]  /*a820*/  SHF.L.W.U32.HI R20, R27.reuse, 0x1e, R27 ;  /* 0x0000001e1b147819 */ /* 0x040fe20000010e1b */
[----:B------:R-:W-:Y:S01]  /*a830*/  IMAD.IADD R12, R16, 0x1, R15 ;  /* 0x00000001100c7824 */ /* 0x000fe200078e020f */
[C-C-:B------:R-:W-:Y:S02]  /*a840*/  SHF.L.W.U32.HI R43, R27.reuse, 0x13, R27.reuse ;  /* 0x000000131b2b7819 */ /* 0x140fe40000010e1b */
[----:B------:R-:W-:Y:S02]  /*a850*/  SHF.L.W.U32.HI R38, R27, 0xa, R27 ;  /* 0x0000000a1b267819 */ /* 0x000fe40000010e1b */
[----:B------:R-:W-:-:S02]  /*a860*/  LOP3.LUT R45, R36, R28, R35, 0xb8, !PT ;  /* 0x0000001c242d7212 */ /* 0x000fc400078eb823 */
[----:B------:R-:W-:Y:S02]  /*a870*/  LOP3.LUT R38, R38, R20, R43, 0x96, !PT ;  /* 0x0000001426267212 */ /* 0x000fe400078e962b */
[----:B------:R-:W-:Y:S02]  /*a880*/  IADD3 R45, PT, PT, R40, R45, R37 ;  /* 0x0000002d282d7210 */ /* 0x000fe40007ffe025 */
[----:B------:R-:W-:Y:S02]  /*a890*/  LOP3.LUT R42, R41, R42, R27, 0xe8, !PT ;  /* 0x0000002a292a7212 */ /* 0x000fe400078ee81b */
[C-C-:B------:R-:W-:Y:S02]  /*a8a0*/  SHF.L.W.U32.HI R16, R2.reuse, 0xf, R2.reuse ;  /* 0x0000000f02107819 */ /* 0x140fe40000010e02 */
[--C-:B------:R-:W-:Y:S02]  /*a8b0*/  SHF.L.W.U32.HI R37, R2, 0xd, R2.reuse ;  /* 0x0000000d02257819 */ /* 0x100fe40000010e02 */
[----:B------:R-:W-:-:S02]  /*a8c0*/  SHF.R.U32.HI R40, RZ, 0xa, R2 ;  /* 0x0000000aff287819 */ /* 0x000fc40000011602 */
[----:B------:R-:W-:Y:S02]  /*a8d0*/  IADD3 R38, PT, PT, R31, R38, R42 ;  /* 0x000000261f267210 */ /* 0x000fe40007ffe02a */
[----:B------:R-:W-:Y:S01]  /*a8e0*/  IADD3 R20, PT, PT, R12, UR75, R45 ;  /* 0x0000004b0c147c10 */ /* 0x000fe2000fffe02d */
[----:B------:R-:W1:Y:S01]  /*a8f0*/  LDCU.128 UR72, c[0x3][0x80] ;  /* 0x00c01000ff4877ac */ /* 0x000e620008000c00 */
[----:B------:R-:W-:Y:S02]  /*a900*/  LOP3.LUT R37, R40, R16, R37, 0x96, !PT ;  /* 0x0000001028257212 */ /* 0x000fe400078e9625 */
[C-C-:B------:R-:W-:Y:S01]  /*a910*/  SHF.L.W.U32.HI R15, R29.reuse, 0x19, R29.reuse ;  /* 0x000000191d0f7819 */ /* 0x140fe20000010e1d */
[----:B------:R-:W-:Y:S01]  /*a920*/  IMAD.IADD R16, R38, 0x1, R20 ;  /* 0x0000000126107824 */ /* 0x000fe200078e0214 */
[--C-:B------:R-:W-:Y:S02]  /*a930*/  SHF.L.W.U32.HI R46, R29, 0xe, R29.reuse ;  /* 0x0000000e1d2e7819 */ /* 0x100fe40000010e1d */
[----:B------:R-:W-:-:S02]  /*a940*/  SHF.R.U32.HI R43, RZ, 0x3, R29 ;  /* 0x00000003ff2b7819 */ /* 0x000fc4000001161d */
[C---:B------:R-:W-:Y:S02]  /*a950*/  SHF.L.W.U32.HI R31, R38.reuse, 0x1e, R38 ;  /* 0x0000001e261f7819 */ /* 0x040fe40000010e26 */
[----:B------:R-:W-:Y:S02]  /*a960*/  LOP3.LUT R15, R43, R15, R46, 0x96, !PT ;  /* 0x0000000f2b0f7212 */ /* 0x000fe400078e962e */
[C-C-:B------:R-:W-:Y:S02]  /*a970*/  SHF.L.W.U32.HI R40, R38.reuse, 0x13, R38.reuse ;  /* 0x0000001326287819 */ /* 0x140fe40000010e26 */
[----:B------:R-:W-:Y:S02]  /*a980*/  SHF.L.W.U32.HI R42, R38, 0xa, R38 ;  /* 0x0000000a262a7819 */ /* 0x000fe40000010e26 */
[C-C-:B------:R-:W-:Y:S02]  /*a990*/  SHF.L.W.U32.HI R43, R16.reuse, 0x1a, R16.reuse ;  /* 0x0000001a102b7819 */ /* 0x140fe40000010e10 */
[----:B------:R-:W-:-:S02]  /*a9a0*/  SHF.L.W.U32.HI R46, R16, 0x15, R16 ;  /* 0x00000015102e7819 */ /* 0x000fc40000010e10 */
[----:B------:R-:W-:Y:S02]  /*a9b0*/  SHF.L.W.U32.HI R45, R16, 0x7, R16 ;  /* 0x00000007102d7819 */ /* 0x000fe40000010e10 */
[----:B------:R-:W-:Y:S02]  /*a9c0*/  IADD3 R22, PT, PT, R22, R37, R21 ;  /* 0x0000002516167210 */ /* 0x000fe40007ffe015 */
[----:B------:R-:W-:Y:S02]  /*a9d0*/  LOP3.LUT R40, R42, R31, R40, 0x96, !PT ;  /* 0x0000001f2a287212 */ /* 0x000fe400078e9628 */
[----:B------:R-:W-:Y:S01]  /*a9e0*/  LOP3.LUT R43, R45, R43, R46, 0x96, !PT ;  /* 0x0000002b2d2b7212 */ /* 0x000fe200078e962e */
[----:B------:R-:W-:Y:S01]  /*a9f0*/  IMAD.IADD R15, R15, 0x1, R22 ;  /* 0x000000010f0f7824 */ /* 0x000fe200078e0216 */
[----:B------:R-:W-:Y:S02]  /*aa00*/  LOP3.LUT R31, R35, R16, R28, 0xb8, !PT ;  /* 0x00000010231f7212 */ /* 0x000fe400078eb81c */
[----:B------:R-:W-:-:S02]  /*aa10*/  LOP3.LUT R41, R27, R41, R38, 0xe8, !PT ;  /* 0x000000291b297212 */ /* 0x000fc400078ee826 */
[----:B------:R-:W-:Y:S02]  /*aa20*/  IADD3 R36, PT, PT, R43, R31, R36 ;  /* 0x0000001f2b247210 */ /* 0x000fe40007ffe024 */
[----:B------:R-:W-:Y:S02]  /*aa30*/  IADD3 R39, PT, PT, R39, R40, R41 ;  /* 0x0000002827277210 */ /* 0x000fe40007ffe029 */
[C-C-:B------:R-:W-:Y:S02]  /*aa40*/  SHF.L.W.U32.HI R31, R12.reuse, 0xf, R12.reuse ;  /* 0x0000000f0c1f7819 */ /* 0x140fe40000010e0c */
[--C-:B------:R-:W-:Y:S02]  /*aa50*/  SHF.L.W.U32.HI R40, R12, 0xd, R12.reuse ;  /* 0x0000000d0c287819 */ /* 0x100fe40000010e0c */
[----:B------:R-:W-:Y:S02]  /*aa60*/  SHF.R.U32.HI R37, RZ, 0xa, R12 ;  /* 0x0000000aff257819 */ /* 0x000fe4000001160c */
[----:B-1----:R-:W-:-:S02]  /*aa70*/  IADD3 R36, PT, PT, R15, UR72, R36 ;  /* 0x000000480f247c10 */ /* 0x002fc4000fffe024 */
[----:B------:R-:W-:Y:S02]  /*aa80*/  LOP3.LUT R37, R37, R31, R40, 0x96, !PT ;  /* 0x0000001f25257212 */ /* 0x000fe400078e9628 */
        /* <DEDUP_REMOVED lines=13> */
[----:B------:R-:W-:Y:S02]  /*ab60*/  LOP3.LUT R29, R28, R31, R16, 0xb8, !PT ;  /* 0x0000001f1c1d7212 */ /* 0x000fe400078eb810 */
[----:B------:R-:W-:Y:S02]  /*ab70*/  LOP3.LUT R41, R42, R40, R41, 0x96, !PT ;  /* 0x000000282a297212 */ /* 0x000fe400078e9629 */
[----:B------:R-:W-:Y:S01]  /*ab80*/  LOP3.LUT R40, R38, R27, R39, 0xe8, !PT ;  /* 0x0000001b26287212 */ /* 0x000fe200078ee827 */
[----:B------:R-:W-:Y:S01]  /*ab90*/  IMAD.IADD R27, R22, 0x1, R37 ;  /* 0x00000001161b7824 */ /* 0x000fe200078e0225 */
[----:B------:R-:W-:Y:S02]  /*aba0*/  IADD3 R46, PT, PT, R46, R29, R35 ;  /* 0x0000001d2e2e7210 */ /* 0x000fe40007ffe023 */
[----:B------:R-:W-:-:S02]  /*abb0*/  IADD3 R40, PT, PT, R14, R41, R40 ;  /* 0x000000290e287210 */ /* 0x000fc40007ffe028 */
[C-C-:B------:R-:W-:Y:S02]  /*abc0*/  SHF.L.W.U32.HI R22, R15.reuse, 0xf, R15.reuse ;  /* 0x0000000f0f167819 */ /* 0x140fe40000010e0f */
[--C-:B------:R-:W-:Y:S02]  /*abd0*/  SHF.L.W.U32.HI R29, R15, 0xd, R15.reuse ;  /* 0x0000000d0f1d7819 */ /* 0x100fe40000010e0f */
[----:B------:R-:W-:Y:S02]  /*abe0*/  SHF.R.U32.HI R37, RZ, 0xa, R15 ;  /* 0x0000000aff257819 */ /* 0x000fe4000001160f */
[----:B------:R-:W-:Y:S02]  /*abf0*/  IADD3 R35, PT, PT, R27, UR73, R46 ;  /* 0x000000491b237c10 */ /* 0x000fe4000fffe02e */
[----:B------:R-:W-:Y:S02]  /*ac00*/  LOP3.LUT R29, R37, R22, R29, 0x96, !PT ;  /* 0x00000016251d7212 */ /* 0x000fe400078e961d */
[--C-:B------:R-:W-:Y:S01]  /*ac10*/  SHF.L.W.U32.HI R14, R18, 0x19, R18.reuse ;  /* 0x00000019120e7819 */ /* 0x100fe20000010e12 */
[----:B------:R-:W-:Y:S01]  /*ac20*/  IMAD.IADD R22, R40, 0x1, R35 ;  /* 0x0000000128167824 */ /* 0x000fe200078e0223 */
[----:B------:R-:W-:-:S02]  /*ac30*/  SHF.L.W.U32.HI R41, R18, 0xe, R18 ;  /* 0x0000000e12297819 */ /* 0x000fc40000010e12 */
[----:B------:R-:W-:Y:S02]  /*ac40*/  SHF.R.U32.HI R42, RZ, 0x3, R18 ;  /* 0x00000003ff2a7819 */ /* 0x000fe40000011612 */
[C-C-:B------:R-:W-:Y:S02]  /*ac50*/  SHF.L.W.U32.HI R43, R22.reuse, 0x1a, R22.reuse ;  /* 0x0000001a162b7819 */ /* 0x140fe40000010e16 */
[C-C-:B------:R-:W-:Y:S02]  /*ac60*/  SHF.L.W.U32.HI R46, R22.reuse, 0x15, R22.reuse ;  /* 0x00000015162e7819 */ /* 0x140fe40000010e16 */
[----:B------:R-:W-:Y:S02]  /*ac70*/  SHF.L.W.U32.HI R45, R22, 0x7, R22 ;  /* 0x00000007162d7819 */ /* 0x000fe40000010e16 */
[----:B------:R-:W-:Y:S02]  /*ac80*/  LOP3.LUT R14, R42, R14, R41, 0x96, !PT ;  /* 0x0000000e2a0e7212 */ /* 0x000fe400078e9629 */
[----:B------:R-:W-:-:S02]  /*ac90*/  IADD3 R29, PT, PT, R32, R29, R17 ;  /* 0x0000001d201d7210 */ /* 0x000fc40007ffe011 */
[C-C-:B------:R-:W-:Y:S02]  /*aca0*/  SHF.L.W.U32.HI R37, R40.reuse, 0x1e, R40.reuse ;  /* 0x0000001e28257819 */ /* 0x140fe40000010e28 */
[--C-:B------:R-:W-:Y:S01]  /*acb0*/  SHF.L.W.U32.HI R42, R40, 0x13, R40.reuse ;  /* 0x00000013282a7819 */ /* 0x100fe20000010e28 */
[----:B------:R-:W-:Y:S01]  /*acc0*/  IMAD.IADD R14, R14, 0x1, R29 ;  /* 0x000000010e0e7824 */ /* 0x000fe200078e021d */
[----:B------:R-:W-:Y:S02]  /*acd0*/  SHF.L.W.U32.HI R41, R40, 0xa, R40 ;  /* 0x0000000a28297819 */ /* 0x000fe40000010e28 */
[----:B------:R-:W-:Y:S02]  /*ace0*/  LOP3.LUT R43, R45, R43, R46, 0x96, !PT ;  /* 0x0000002b2d2b7212 */ /* 0x000fe400078e962e */
[----:B------:R-:W-:Y:S02]  /*acf0*/  LOP3.LUT R32, R16, R22, R31, 0xb8, !PT ;  /* 0x0000001610207212 */ /* 0x000fe400078eb81f */
[----:B------:R-:W-:-:S02]  /*ad00*/  LOP3.LUT R41, R41, R37, R42, 0x96, !PT ;  /* 0x0000002529297212 */ /* 0x000fc400078e962a */
[----:B------:R-:W-:Y:S02]  /*ad10*/  LOP3.LUT R38, R39, R38, R40, 0xe8, !PT ;  /* 0x0000002627267212 */ /* 0x000fe400078ee828 */
[----:B------:R-:W-:Y:S02]  /*ad20*/  IADD3 R43, PT, PT, R43, R32, R28 ;  /* 0x000000202b2b7210 */ /* 0x000fe40007ffe01c */
[----:B------:R-:W-:Y:S02]  /*ad30*/  IADD3 R41, PT, PT, R30, R41, R38 ;  /* 0x000000291e297210 */ /* 0x000fe40007ffe026 */
[----:B------:R-:W-:Y:S02]  /*ad40*/  IADD3 R32, PT, PT, R14, UR74, R43 ;  /* 0x0000004a0e207c10 */ /* 0x000fe4000fffe02b */
[C-C-:B------:R-:W-:Y:S02]  /*ad50*/  SHF.L.W.U32.HI R28, R27.reuse, 0xf, R27.reuse ;  /* 0x0000000f1b1c7819 */ /* 0x140fe40000010e1b */
[--C-:B------:R-:W-:Y:S01]  /*ad60*/  SHF.L.W.U32.HI R29, R27, 0xd, R27.reuse ;  /* 0x0000000d1b1d7819 */ /* 0x100fe20000010e1b */
[----:B------:R-:W-:Y:S01]  /*ad70*/  IMAD.IADD R37, R41, 0x1, R32 ;  /* 0x0000000129257824 */ /* 0x000fe200078e0220 */
[----:B------:R-:W-:-:S02]  /*ad80*/  SHF.R.U32.HI R30, RZ, 0xa, R27 ;  /* 0x0000000aff1e7819 */ /* 0x000fc4000001161b */
[--C-:B------:R-:W-:Y:S02]  /*ad90*/  SHF.L.W.U32.HI R38, R44, 0x19, R44.reuse ;  /* 0x000000192c267819 */ /* 0x100fe40000010e2c */
[----:B------:R-:W-:Y:S02]  /*ada0*/  LOP3.LUT R28, R30, R28, R29, 0x96, !PT ;  /* 0x0000001c1e1c7212 */ /* 0x000fe400078e961d */
[--C-:B------:R-:W-:Y:S02]  /*adb0*/  SHF.L.W.U32.HI R29, R44, 0xe, R44.reuse ;  /* 0x0000000e2c1d7819 */ /* 0x100fe40000010e2c */
[----:B------:R-:W-:Y:S02]  /*adc0*/  SHF.R.U32.HI R30, RZ, 0x3, R44 ;  /* 0x00000003ff1e7819 */ /* 0x000fe4000001162c */
[C-C-:B------:R-:W-:Y:S02]  /*add0*/  SHF.L.W.U32.HI R42, R37.reuse, 0x1a, R37.reuse ;  /* 0x0000001a252a7819 */ /* 0x140fe40000010e25 */
[----:B------:R-:W-:-:S02]  /*ade0*/  SHF.L.W.U32.HI R43, R37, 0x15, R37 ;  /* 0x00000015252b7819 */ /* 0x000fc40000010e25 */
[----:B------:R-:W-:Y:S02]  /*adf0*/  SHF.L.W.U32.HI R45, R37, 0x7, R37 ;  /* 0x00000007252d7819 */ /* 0x000fe40000010e25 */
[----:B------:R-:W-:Y:S02]  /*ae00*/  LOP3.LUT R29, R30, R38, R29, 0x96, !PT ;  /* 0x000000261e1d7212 */ /* 0x000fe400078e961d */
        /* <DEDUP_REMOVED lines=11> */
[C-C-:B------:R-:W-:Y:S02]  /*aec0*/  SHF.L.W.U32.HI R18, R14.reuse, 0xf, R14.reuse ;  /* 0x0000000f0e127819 */ /* 0x140fe40000010e0e */
[--C-:B------:R-:W-:Y:S02]  /*aed0*/  SHF.L.W.U32.HI R39, R14, 0xd, R14.reuse ;  /* 0x0000000d0e277819 */ /* 0x100fe40000010e0e */
[----:B------:R-:W-:Y:S02]  /*aee0*/  SHF.R.U32.HI R30, RZ, 0xa, R14 ;  /* 0x0000000aff1e7819 */ /* 0x000fe4000001160e */
[----:B------:R-:W-:Y:S01]  /*aef0*/  IADD3 R28, PT, PT, R29, UR75, R42 ;  /* 0x0000004b1d1c7c10 */ /* 0x000fe2000fffe02a */
[----:B------:R-:W1:Y:S01]  /*af00*/  LDCU.128 UR72, c[0x3][0x90] ;  /* 0x00c01200ff4877ac */ /* 0x000e620008000c00 */
[----:B------:R-:W-:Y:S02]  /*af10*/  LOP3.LUT R18, R30, R18, R39, 0x96, !PT ;  /* 0x000000121e127212 */ /* 0x000fe400078e9627 */
[C-C-:B------:R-:W-:Y:S01]  /*af20*/  SHF.L.W.U32.HI R16, R13.reuse, 0x19, R13.reuse ;  /* 0x000000190d107819 */ /* 0x140fe20000010e0d */
        /* <DEDUP_REMOVED lines=18> */
[C-C-:B------:R-:W-:Y:S02]  /*b050*/  SHF.L.W.U32.HI R30, R29.reuse, 0xf, R29.reuse ;  /* 0x0000000f1d1e7819 */ /* 0x140fe40000010e1d */
[--C-:B------:R-:W-:Y:S02]  /*b060*/  SHF.L.W.U32.HI R31, R29, 0xd, R29.reuse ;  /* 0x0000000d1d1f7819 */ /* 0x100fe40000010e1d */
[----:B------:R-:W-:-:S02]  /*b070*/  SHF.R.U32.HI R38, RZ, 0xa, R29 ;  /* 0x0000000aff267819 */ /* 0x000fc4000001161d */
[----:B-1----:R-:W-:Y:S02]  /*b080*/  IADD3 R36, PT, PT, R16, UR72, R47 ;  /* 0x0000004810247c10 */ /* 0x002fe4000fffe02f */
[----:B------:R-:W-:Y:S02]  /*b090*/  LOP3.LUT R31, R38, R30, R31, 0x96, !PT ;  /* 0x0000001e261f7212 */ /* 0x000fe400078e961f */
        /* <DEDUP_REMOVED lines=8> */
[----:B------:R-:W-:Y:S02]  /*b120*/  IADD3 R31, PT, PT, R13, R31, R2 ;  /* 0x0000001f0d1f7210 */ /* 0x000fe40007ffe002 */
        /* <DEDUP_REMOVED lines=13> */
[----:B------:R-:W-:Y:S02]  /*b200*/  IADD3 R38, PT, PT, R18, UR73, R47 ;  /* 0x0000004912267c10 */ /* 0x000fe4000fffe02f */
[C-C-:B------:R-:W-:Y:S02]  /*b210*/  SHF.L.W.U32.HI R13, R34.reuse, 0x19, R34.reuse ;  /* 0x00000019220d7819 */ /* 0x140fe40000010e22 */
[----:B------:R-:W-:-:S02]  /*b220*/  SHF.L.W.U32.HI R42, R34, 0xe, R34 ;  /* 0x0000000e222a7819 */ /* 0x000fc40000010e22 */
[----:B------:R-:W-:Y:S02]  /*b230*/  SHF.R.U32.HI R41, RZ, 0x3, R34 ;  /* 0x00000003ff297819 */ /* 0x000fe40000011622 */
[----:B------:R-:W-:Y:S01]  /*b240*/  LOP3.LUT R22, R40, R22, R35, 0x96, !PT ;  /* 0x0000001628167212 */ /* 0x000fe200078e9623 */
[----:B------:R-:W-:Y:S01]  /*b250*/  IMAD.IADD R35, R31, 0x1, R38 ;  /* 0x000000011f237824 */ /* 0x000fe200078e0226 */
[----:B------:R-:W-:Y:S02]  /*b260*/  LOP3.LUT R13, R41, R13, R42, 0x96, !PT ;  /* 0x0000000d290d7212 */ /* 0x000fe400078e962a */
[C-C-:B------:R-:W-:Y:S02]  /*b270*/  SHF.L.W.U32.HI R40, R31.reuse, 0x1e, R31.reuse ;  /* 0x0000001e1f287819 */ /* 0x140fe40000010e1f */
[C-C-:B------:R-:W-:Y:S02]  /*b280*/  SHF.L.W.U32.HI R41, R31.reuse, 0x13, R31.reuse ;  /* 0x000000131f297819 */ /* 0x140fe40000010e1f */
[----:B------:R-:W-:-:S02]  /*b290*/  SHF.L.W.U32.HI R42, R31, 0xa, R31 ;  /* 0x0000000a1f2a7819 */ /* 0x000fc40000010e1f */
[C-C-:B------:R-:W-:Y:S02]  /*b2a0*/  SHF.L.W.U32.HI R44, R35.reuse, 0x1a, R35.reuse ;  /* 0x0000001a232c7819 */ /* 0x140fe40000010e23 */
[C-C-:B------:R-:W-:Y:S02]  /*b2b0*/  SHF.L.W.U32.HI R45, R35.reuse, 0x15, R35.reuse ;  /* 0x00000015232d7819 */ /* 0x140fe40000010e23 */
[----:B------:R-:W-:Y:S02]  /*b2c0*/  SHF.L.W.U32.HI R46, R35, 0x7, R35 ;  /* 0x00000007232e7819 */ /* 0x000fe40000010e23 */
        /* <DEDUP_REMOVED lines=13> */
[C---:B------:R-:W-:Y:S02]  /*b3a0*/  SHF.L.W.U32.HI R41, R26.reuse, 0x19, R26 ;  /* 0x000000191a297819 */ /* 0x040fe40000010e1a */
[----:B------:R-:W-:Y:S02]  /*b3b0*/  LOP3.LUT R13, R33, R13, R40, 0x96, !PT ;  /* 0x0000000d210d7212 */ /* 0x000fe400078e9628 */
[--C-:B------:R-:W-:Y:S02]  /*b3c0*/  SHF.L.W.U32.HI R40, R26, 0xe, R26.reuse ;  /* 0x0000000e1a287819 */ /* 0x100fe40000010e1a */
[----:B------:R-:W-:-:S02]  /*b3d0*/  SHF.R.U32.HI R33, RZ, 0x3, R26 ;  /* 0x00000003ff217819 */ /* 0x000fc4000001161a */
[C-C-:B------:R-:W-:Y:S02]  /*b3e0*/  SHF.L.W.U32.HI R42, R32.reuse, 0x1a, R32.reuse ;  /* 0x0000001a202a7819 */ /* 0x140fe40000010e20 */
[C-C-:B------:R-:W-:Y:S02]  /*b3f0*/  SHF.L.W.U32.HI R45, R32.reuse, 0x15, R32.reuse ;  /* 0x00000015202d7819 */ /* 0x140fe40000010e20 */
[----:B------:R-:W-:Y:S02]  /*b400*/  SHF.L.W.U32.HI R44, R32, 0x7, R32 ;  /* 0x00000007202c7819 */ /* 0x000fe40000010e20 */
[----:B------:R-:W-:Y:S02]  /*b410*/  LOP3.LUT R33, R33, R41, R40, 0x96, !PT ;  /* 0x0000002921217212 */ /* 0x000fe400078e9628 */
[----:B------:R-:W-:Y:S02]  /*b420*/  IADD3 R34, PT, PT, R34, R13, R15 ;  /* 0x0000000d22227210 */ /* 0x000fe40007ffe00f */
[----:B------:R-:W-:-:S02]  /*b430*/  LOP3.LUT R44, R44, R42, R45, 0x96, !PT ;  /* 0x0000002a2c2c7212 */ /* 0x000fc400078e962d */
[----:B------:R-:W-:Y:S01]  /*b440*/  LOP3.LUT R45, R30, R32, R35, 0xb8, !PT ;  /* 0x000000201e2d7212 */ /* 0x000fe200078eb823 */
[----:B------:R-:W-:Y:S01]  /*b450*/  IMAD.IADD R13, R33, 0x1, R34 ;  /* 0x00000001210d7824 */ /* 0x000fe200078e0222 */
[C-C-:B------:R-:W-:Y:S02]  /*b460*/  SHF.L.W.U32.HI R40, R22.reuse, 0x1e, R22.reuse ;  /* 0x0000001e16287819 */ /* 0x140fe40000010e16 */
[C-C-:B------:R-:W-:Y:S02]  /*b470*/  SHF.L.W.U32.HI R41, R22.reuse, 0x13, R22.reuse ;  /* 0x0000001316297819 */ /* 0x140fe40000010e16 */
[----:B------:R-:W-:Y:S02]  /*b480*/  SHF.L.W.U32.HI R42, R22, 0xa, R22 ;  /* 0x0000000a162a7819 */ /* 0x000fe40000010e16 */
[----:B------:R-:W-:Y:S02]  /*b490*/  IADD3 R34, PT, PT, R44, R45, R39 ;  /* 0x0000002d2c227210 */ /* 0x000fe40007ffe027 */
[----:B------:R-:W-:-:S02]  /*b4a0*/  LOP3.LUT R47, R42, R40, R41, 0x96, !PT ;  /* 0x000000282a2f7212 */ /* 0x000fc400078e9629 */
[----:B------:R-:W-:Y:S02]  /*b4b0*/  LOP3.LUT R39, R31, R43, R22, 0xe8, !PT ;  /* 0x0000002b1f277212 */ /* 0x000fe400078ee816 */
[C-C-:B------:R-:W-:Y:S02]  /*b4c0*/  SHF.L.W.U32.HI R33, R20.reuse, 0xf, R20.reuse ;  /* 0x0000000f14217819 */ /* 0x140fe40000010e14 */
[--C-:B------:R-:W-:Y:S02]  /*b4d0*/  SHF.L.W.U32.HI R40, R20, 0xd, R20.reuse ;  /* 0x0000000d14287819 */ /* 0x100fe40000010e14 */
[----:B------:R-:W-:Y:S02]  /*b4e0*/  SHF.R.U32.HI R41, RZ, 0xa, R20 ;  /* 0x0000000aff297819 */ /* 0x000fe40000011614 */
[----:B------:R-:W-:Y:S02]  /*b4f0*/  IADD3 R39, PT, PT, R28, R47, R39 ;  /* 0x0000002f1c277210 */ /* 0x000fe40007ffe027 */
[----:B------:R-:W-:Y:S01]  /*b500*/  IADD3 R34, PT, PT, R13, UR75, R34 ;  /* 0x0000004b0d227c10 */ /* 0x000fe2000fffe022 */
[----:B------:R-:W1:Y:S01]  /*b510*/  LDCU.128 UR72, c[0x3][0xa0] ;  /* 0x00c01400ff4877ac */ /* 0x000e620008000c00 */
[----:B------:R-:W-:-:S02]  /*b520*/  LOP3.LUT R40, R41, R33, R40, 0x96, !PT ;  /* 0x0000002129287212 */ /* 0x000fc400078e9628 */
[--C-:B------:R-:W-:Y:S01]  /*b530*/  SHF.L.W.U32.HI R42, R21, 0x19, R21.reuse ;  /* 0x00000019152a7819 */ /* 0x100fe20000010e15 */
[----:B------:R-:W-:Y:S01]  /*b540*/  IMAD.IADD R33, R39, 0x1, R34 ;  /* 0x0000000127217824 */ /* 0x000fe200078e0222 */
[--C-:B------:R-:W-:Y:S02]  /*b550*/  SHF.L.W.U32.HI R45, R21, 0xe, R21.reuse ;  /* 0x0000000e152d7819 */ /* 0x100fe40000010e15 */
[----:B------:R-:W-:Y:S02]  /*b560*/  SHF.R.U32.HI R44, RZ, 0x3, R21 ;  /* 0x00000003ff2c7819 */ /* 0x000fe40000011615 */
[C---:B------:R-:W-:Y:S02]  /*b570*/  SHF.L.W.U32.HI R46, R33.reuse, 0x15, R33 ;  /* 0x00000015212e7819 */ /* 0x040fe40000010e21 */
[----:B------:R-:W-:Y:S02]  /*b580*/  LOP3.LUT R28, R44, R42, R45, 0x96, !PT ;  /* 0x0000002a2c1c7212 */ /* 0x000fe400078e962d */
[----:B------:R-:W-:-:S02]  /*b590*/  SHF.L.W.U32.HI R45, R33, 0x1a, R33 ;  /* 0x0000001a212d7819 */ /* 0x000fc40000010e21 */
[----:B------:R-:W-:Y:S02]  /*b5a0*/  SHF.L.W.U32.HI R47, R33, 0x7, R33 ;  /* 0x00000007212f7819 */ /* 0x000fe40000010e21 */
[----:B------:R-:W-:Y:S02]  /*b5b0*/  IADD3 R41, PT, PT, R26, R40, R27 ;  /* 0x000000281a297210 */ /* 0x000fe40007ffe01b */
[C-C-:B------:R-:W-:Y:S02]  /*b5c0*/  SHF.L.W.U32.HI R42, R39.reuse, 0x1e, R39.reuse ;  /* 0x0000001e272a7819 */ /* 0x140fe40000010e27 */
[C-C-:B------:R-:W-:Y:S02]  /*b5d0*/  SHF.L.W.U32.HI R43, R39.reuse, 0x13, R39.reuse ;  /* 0x00000013272b7819 */ /* 0x140fe40000010e27 */
[----:B------:R-:W-:Y:S02]  /*b5e0*/  SHF.L.W.U32.HI R44, R39, 0xa, R39 ;  /* 0x0000000a272c7819 */ /* 0x000fe40000010e27 */
[----:B------:R-:W-:-:S02]  /*b5f0*/  LOP3.LUT R45, R47, R45, R46, 0x96, !PT ;  /* 0x0000002d2f2d7212 */ /* 0x000fc400078e962e */
        /* <DEDUP_REMOVED lines=24> */
[----:B------:R-:W-:Y:S02]  /*b780*/  LOP3.LUT R44, R46, R44, R45, 0x96, !PT ;  /* 0x0000002c2e2c7212 */ /* 0x000fe400078e962d */
[----:B------:R-:W-:-:S02]  /*b790*/  LOP3.LUT R42, R32, R28, R33, 0xb8, !PT ;  /* 0x0000001c202a7212 */ /* 0x000fc400078eb821 */
[----:B------:R-:W-:Y:S01]  /*b7a0*/  LOP3.LUT R40, R39, R22, R26, 0xe8, !PT ;  /* 0x0000001627287212 */ /* 0x000fe200078ee81a */
[----:B------:R-:W-:Y:S01]  /*b7b0*/  IMAD.IADD R22, R36, 0x1, R21 ;  /* 0x0000000124167824 */ /* 0x000fe200078e0215 */
[----:B------:R-:W-:Y:S02]  /*b7c0*/  IADD3 R35, PT, PT, R44, R42, R35 ;  /* 0x0000002a2c237210 */ /* 0x000fe40007ffe023 */
[----:B------:R-:W-:Y:S02]  /*b7d0*/  IADD3 R38, PT, PT, R38, R41, R40 ;  /* 0x0000002926267210 */ /* 0x000fe40007ffe028 */
[C-C-:B------:R-:W-:Y:S02]  /*b7e0*/  SHF.L.W.U32.HI R21, R31.reuse, 0xf, R31.reuse ;  /* 0x0000000f1f157819 */ /* 0x140fe40000010e1f */
[--C-:B------:R-:W-:Y:S02]  /*b7f0*/  SHF.L.W.U32.HI R40, R31, 0xd, R31.reuse ;  /* 0x0000000d1f287819 */ /* 0x100fe40000010e1f */
[----:B------:R-:W-:-:S02]  /*b800*/  SHF.R.U32.HI R41, RZ, 0xa, R31 ;  /* 0x0000000aff297819 */ /* 0x000fc4000001161f */
[----:B------:R-:W-:Y:S02]  /*b810*/  IADD3 R35, PT, PT, R22, UR73, R35 ;  /* 0x0000004916237c10 */ /* 0x000fe4000fffe023 */
[----:B------:R-:W-:Y:S02]  /*b820*/  LOP3.LUT R40, R41, R21, R40, 0x96, !PT ;  /* 0x0000001529287212 */ /* 0x000fe400078e9628 */
[C---:B------:R-:W-:Y:S01]  /*b830*/  SHF.L.W.U32.HI R36, R17.reuse, 0x19, R17 ;  /* 0x0000001911247819 */ /* 0x040fe20000010e11 */
        /* <DEDUP_REMOVED lines=9> */
[--C-:B------:R-:W-:Y:S01]  /*b8d0*/  SHF.L.W.U32.HI R43, R38, 0x13, R38.reuse ;  /* 0x00000013262b7819 */ /* 0x100fe20000010e26 */
        /* <DEDUP_REMOVED lines=29> */
[----:B------:R-:W-:Y:S02]  /*bab0*/  LOP3.LUT R26, R38, R26, R37, 0xe8, !PT ;  /* 0x0000001a261a7212 */ /* 0x000fe400078ee825 */
[----:B------:R-:W-:Y:S02]  /*bac0*/  IADD3 R46, PT, PT, R44, R43, R33 ;  /* 0x0000002b2c2e7210 */ /* 0x000fe40007ffe021 */
[----:B------:R-:W-:Y:S02]  /*bad0*/  IADD3 R39, PT, PT, R34, R39, R26 ;  /* 0x0000002722277210 */ /* 0x000fe40007ffe01a */
[C-C-:B------:R-:W-:Y:S02]  /*bae0*/  SHF.L.W.U32.HI R33, R0.reuse, 0xf, R0.reuse ;  /* 0x0000000f00217819 */ /* 0x140fe40000010e00 */
[----:B------:R-:W-:-:S02]  /*baf0*/  SHF.L.W.U32.HI R40, R0, 0xd, R0 ;  /* 0x0000000d00287819 */ /* 0x000fc40000010e00 */
[----:B------:R-:W-:Y:S02]  /*bb00*/  SHF.R.U32.HI R41, RZ, 0xa, R0 ;  /* 0x0000000aff297819 */ /* 0x000fe40000011600 */
[----:B------:R-:W-:Y:S01]  /*bb10*/  IADD3 R34, PT, PT, R17, UR75, R46 ;  /* 0x0000004b11227c10 */ /* 0x000fe2000fffe02e */
[----:B------:R-:W1:Y:S01]  /*bb20*/  LDCU.128 UR72, c[0x3][0xb0] ;  /* 0x00c01600ff4877ac */ /* 0x000e620008000c00 */
[----:B------:R-:W-:Y:S02]  /*bb30*/  LOP3.LUT R40, R41, R33, R40, 0x96, !PT ;  /* 0x0000002129287212 */ /* 0x000fe400078e9628 */
[--C-:B------:R-:W-:Y:S01]  /*bb40*/  SHF.L.W.U32.HI R42, R23, 0x19, R23.reuse ;  /* 0x00000019172a7819 */ /* 0x100fe20000010e17 */
[----:B------:R-:W-:Y:S01]  /*bb50*/  IMAD.IADD R33, R39, 0x1, R34 ;  /* 0x0000000127217824 */ /* 0x000fe200078e0222 */
[--C-:B------:R-:W-:Y:S02]  /*bb60*/  SHF.L.W.U32.HI R43, R23, 0xe, R23.reuse ;  /* 0x0000000e172b7819 */ /* 0x100fe40000010e17 */
[----:B------:R-:W-:-:S02]  /*bb70*/  SHF.R.U32.HI R44, RZ, 0x3, R23 ;  /* 0x00000003ff2c7819 */ /* 0x000fc40000011617 */
[C---:B------:R-:W-:Y:S02]  /*bb80*/  SHF.L.W.U32.HI R45, R33.reuse, 0x15, R33 ;  /* 0x00000015212d7819 */ /* 0x040fe40000010e21 */
[----:B------:R-:W-:Y:S02]  /*bb90*/  LOP3.LUT R26, R44, R42, R43, 0x96, !PT ;  /* 0x0000002a2c1a7212 */ /* 0x000fe400078e962b */
[C-C-:B------:R-:W-:Y:S02]  /*bba0*/  SHF.L.W.U32.HI R44, R33.reuse, 0x1a, R33.reuse ;  /* 0x0000001a212c7819 */ /* 0x140fe40000010e21 */
[----:B------:R-:W-:Y:S02]  /*bbb0*/  SHF.L.W.U32.HI R46, R33, 0x7, R33 ;  /* 0x00000007212e7819 */ /* 0x000fe40000010e21 */
[----:B------:R-:W-:Y:S02]  /*bbc0*/  IADD3 R19, PT, PT, R19, R40, R18 ;  /* 0x0000002813137210 */ /* 0x000fe40007ffe012 */
[----:B------:R-:W-:-:S02]  /*bbd0*/  SHF.L.W.U32.HI R41, R39, 0x1e, R39 ;  /* 0x0000001e27297819 */ /* 0x000fc40000010e27 */
[C---:B------:R-:W-:Y:S01]  /*bbe0*/  SHF.L.W.U32.HI R42, R39.reuse, 0x13, R39 ;  /* 0x00000013272a7819 */ /* 0x040fe20000010e27 */
[----:B------:R-:W-:Y:S01]  /*bbf0*/  IMAD.IADD R26, R26, 0x1, R19 ;  /* 0x000000011a1a7824 */ /* 0x000fe200078e0213 */
[----:B------:R-:W-:Y:S02]  /*bc00*/  SHF.L.W.U32.HI R43, R39, 0xa, R39 ;  /* 0x0000000a272b7819 */ /* 0x000fe40000010e27 */
[----:B------:R-:W-:Y:S02]  /*bc10*/  LOP3.LUT R45, R46, R44, R45, 0x96, !PT ;  /* 0x0000002c2e2d7212 */ /* 0x000fe400078e962d */
[----:B------:R-:W-:Y:S02]  /*bc20*/  LOP3.LUT R40, R21, R33, R32, 0xb8, !PT ;  /* 0x0000002115287212 */ /* 0x000fe400078eb820 */
        /* <DEDUP_REMOVED lines=9> */
[----:B------:R-:W-:Y:S01]  /*bcc0*/  SHF.L.W.U32.HI R19, R2, 0x19, R2 ;  /* 0x0000001902137819 */ /* 0x000fe20000010e02 */
[----:B------:R-:W-:Y:S01]  /*bcd0*/  IMAD.IADD R28, R38, 0x1, R30 ;  /* 0x00000001261c7824 */ /* 0x000fe200078e021e */
[--C-:B------:R-:W-:Y:S02]  /*bce0*/  SHF.L.W.U32.HI R42, R2, 0xe, R2.reuse ;  /* 0x0000000e022a7819 */ /* 0x100fe40000010e02 */
[----:B------:R-:W-:Y:S02]  /*bcf0*/  SHF.R.U32.HI R43, RZ, 0x3, R2 ;  /* 0x00000003ff2b7819 */ /* 0x000fe40000011602 */
[C-C-:B------:R-:W-:Y:S02]  /*bd00*/  SHF.L.W.U32.HI R44, R28.reuse, 0x1a, R28.reuse ;  /* 0x0000001a1c2c7819 */ /* 0x140fe40000010e1c */
[----:B------:R-:W-:-:S02]  /*bd10*/  SHF.L.W.U32.HI R45, R28, 0x15, R28 ;  /* 0x000000151c2d7819 */ /* 0x000fc40000010e1c */
        /* <DEDUP_REMOVED lines=22> */
[--C-:B------:R-:W-:Y:S02]  /*be80*/  SHF.L.W.U32.HI R45, R35, 0x15, R35.reuse ;  /* 0x00000015232d7819 */ /* 0x100fe40000010e23 */
[----:B------:R-:W-:Y:S02]  /*be90*/  LOP3.LUT R21, R41, R21, R44, 0x96, !PT ;  /* 0x0000001529157212 */ /* 0x000fe400078e962c */
[C-C-:B------:R-:W-:Y:S02]  /*bea0*/  SHF.L.W.U32.HI R44, R35.reuse, 0x1a, R35.reuse ;  /* 0x0000001a232c7819 */ /* 0x140fe40000010e23 */
[----:B------:R-:W-:Y:S02]  /*beb0*/  SHF.L.W.U32.HI R46, R35, 0x7, R35 ;  /* 0x00000007232e7819 */ /* 0x000fe40000010e23 */
[----:B------:R-:W-:-:S02]  /*bec0*/  IADD3 R2, PT, PT, R2, R23, R13 ;  /* 0x0000001702027210 */ /* 0x000fc40007ffe00d */
[C-C-:B------:R-:W-:Y:S02]  /*bed0*/  SHF.L.W.U32.HI R41, R40.reuse, 0x1e, R40.reuse ;  /* 0x0000001e28297819 */ /* 0x140fe40000010e28 */
[C---:B------:R-:W-:Y:S01]  /*bee0*/  SHF.L.W.U32.HI R42, R40.reuse, 0x13, R40 ;  /* 0x00000013282a7819 */ /* 0x040fe20000010e28 */
        /* <DEDUP_REMOVED lines=13> */
[C---:B------:R-:W-:Y:S02]  /*bfc0*/  SHF.L.W.U32.HI R42, R15.reuse, 0x19, R15 ;  /* 0x000000190f2a7819 */ /* 0x040fe40000010e0f */
        /* <DEDUP_REMOVED lines=15> */
[----:B------:R-:W-:Y:S02]  /*c0c0*/  IADD3 R32, PT, PT, R44, R42, R33 ;  /* 0x0000002a2c207210 */ /* 0x000fe40007ffe021 */
[----:B------:R-:W-:Y:S02]  /*c0d0*/  LOP3.LUT R38, R40, R38, R41, 0xe8, !PT ;  /* 0x0000002628267212 */ /* 0x000fe400078ee829 */
[----:B------:R-:W-:Y:S01]  /*c0e0*/  IADD3 R32, PT, PT, R23, UR75, R32 ;  /* 0x0000004b17207c10 */ /* 0x000fe2000fffe020 */
[----:B------:R-:W1:Y:S01]  /*c0f0*/  LDCU.128 UR72, c[0x3][0xc0] ;  /* 0x00c01800ff4877ac */ /* 0x000e620008000c00 */
[----:B------:R-:W-:-:S02]  /*c100*/  IADD3 R38, PT, PT, R34, R45, R38 ;  /* 0x0000002d22267210 */ /* 0x000fc40007ffe026 */
[C-C-:B------:R-:W-:Y:S02]  /*c110*/  SHF.L.W.U32.HI R12, R21.reuse, 0xf, R21.reuse ;  /* 0x0000000f150c7819 */ /* 0x140fe40000010e15 */
[--C-:B------:R-:W-:Y:S01]  /*c120*/  SHF.L.W.U32.HI R33, R21, 0xd, R21.reuse ;  /* 0x0000000d15217819 */ /* 0x100fe20000010e15 */
[----:B------:R-:W-:Y:S01]  /*c130*/  IMAD.IADD R34, R38, 0x1, R32 ;  /* 0x0000000126227824 */ /* 0x000fe200078e0220 */
[----:B------:R-:W-:Y:S02]  /*c140*/  SHF.R.U32.HI R42, RZ, 0xa, R21 ;  /* 0x0000000aff2a7819 */ /* 0x000fe40000011615 */
[C-C-:B------:R-:W-:Y:S02]  /*c150*/  SHF.L.W.U32.HI R2, R27.reuse, 0x19, R27.reuse ;  /* 0x000000191b027819 */ /* 0x140fe40000010e1b */
[--C-:B------:R-:W-:Y:S02]  /*c160*/  SHF.L.W.U32.HI R43, R27, 0xe, R27.reuse ;  /* 0x0000000e1b2b7819 */ /* 0x100fe40000010e1b */
[----:B------:R-:W-:-:S02]  /*c170*/  SHF.R.U32.HI R44, RZ, 0x3, R27 ;  /* 0x00000003ff2c7819 */ /* 0x000fc4000001161b */
[----:B------:R-:W-:Y:S02]  /*c180*/  LOP3.LUT R12, R42, R12, R33, 0x96, !PT ;  /* 0x0000000c2a0c7212 */ /* 0x000fe400078e9621 */
[----:B------:R-:W-:Y:S02]  /*c190*/  LOP3.LUT R2, R44, R2, R43, 0x96, !PT ;  /* 0x000000022c027212 */ /* 0x000fe400078e962b */
[C-C-:B------:R-:W-:Y:S02]  /*c1a0*/  SHF.L.W.U32.HI R44, R34.reuse, 0x1a, R34.reuse ;  /* 0x0000001a222c7819 */ /* 0x140fe40000010e22 */
[C-C-:B------:R-:W-:Y:S02]  /*c1b0*/  SHF.L.W.U32.HI R45, R34.reuse, 0x15, R34.reuse ;  /* 0x00000015222d7819 */ /* 0x140fe40000010e22 */
[----:B------:R-:W-:Y:S02]  /*c1c0*/  SHF.L.W.U32.HI R46, R34, 0x7, R34 ;  /* 0x00000007222e7819 */ /* 0x000fe40000010e22 */
        /* <DEDUP_REMOVED lines=15> */
[C-C-:B------:R-:W-:Y:S02]  /*c2c0*/  SHF.L.W.U32.HI R12, R14.reuse, 0x19, R14.reuse ;  /* 0x000000190e0c7819 */ /* 0x140fe40000010e0e */
[--C-:B------:R-:W-:Y:S02]  /*c2d0*/  SHF.L.W.U32.HI R45, R14, 0xe, R14.reuse ;  /* 0x0000000e0e2d7819 */ /* 0x100fe40000010e0e */
[----:B------:R-:W-:Y:S02]  /*c2e0*/  SHF.R.U32.HI R40, RZ, 0x3, R14 ;  /* 0x00000003ff287819 */ /* 0x000fe4000001160e */
[----:B------:R-:W-:Y:S01]  /*c2f0*/  LOP3.LUT R15, R33, R15, R28, 0x96, !PT ;  /* 0x0000000f210f7212 */ /* 0x000fe200078e961c */
[----:B------:R-:W-:Y:S01]  /*c300*/  IMAD.IADD R33, R43, 0x1, R30 ;  /* 0x000000012b217824 */ /* 0x000fe200078e021e */
[----:B------:R-:W-:-:S02]  /*c310*/  LOP3.LUT R12, R40, R12, R45, 0x96, !PT ;  /* 0x0000000c280c7212 */ /* 0x000fc400078e962d */
[C-C-:B------:R-:W-:Y:S02]  /*c320*/  SHF.L.W.U32.HI R28, R43.reuse, 0x1e, R43.reuse ;  /* 0x0000001e2b1c7819 */ /* 0x140fe40000010e2b */
[C-C-:B------:R-:W-:Y:S02]  /*c330*/  SHF.L.W.U32.HI R45, R43.reuse, 0x13, R43.reuse ;  /* 0x000000132b2d7819 */ /* 0x140fe40000010e2b */
[----:B------:R-:W-:Y:S02]  /*c340*/  SHF.L.W.U32.HI R40, R43, 0xa, R43 ;  /* 0x0000000a2b287819 */ /* 0x000fe40000010e2b */
        /* <DEDUP_REMOVED lines=10> */
[----:B------:R-:W-:Y:S02]  /*c3f0*/  IADD3 R37, PT, PT, R42, R27, R35 ;  /* 0x0000001b2a257210 */ /* 0x000fe40007ffe023 */
[C-C-:B------:R-:W-:Y:S02]  /*c400*/  SHF.L.W.U32.HI R27, R2.reuse, 0xf, R2.reuse ;  /* 0x0000000f021b7819 */ /* 0x140fe40000010e02 */
[--C-:B------:R-:W-:Y:S02]  /*c410*/  SHF.L.W.U32.HI R28, R2, 0xd, R2.reuse ;  /* 0x0000000d021c7819 */ /* 0x100fe40000010e02 */
[----:B------:R-:W-:Y:S02]  /*c420*/  SHF.R.U32.HI R35, RZ, 0xa, R2 ;  /* 0x0000000aff237819 */ /* 0x000fe40000011602 */
[----:B------:R-:W-:Y:S02]  /*c430*/  IADD3 R37, PT, PT, R12, UR73, R37 ;  /* 0x000000490c257c10 */ /* 0x000fe4000fffe025 */
[----:B------:R-:W-:-:S02]  /*c440*/  LOP3.LUT R27, R35, R27, R28, 0x96, !PT ;  /* 0x0000001b231b7212 */ /* 0x000fc400078e961c */
[C---:B------:R-:W-:Y:S01]  /*c450*/  SHF.L.W.U32.HI R15, R29.reuse, 0x19, R29 ;  /* 0x000000191d0f7819 */ /* 0x040fe20000010e1d */
[----:B------:R-:W-:Y:S01]  /*c460*/  IMAD.IADD R28, R40, 0x1, R37 ;  /* 0x00000001281c7824 */ /* 0x000fe200078e0225 */
[--C-:B------:R-:W-:Y:S02]  /*c470*/  SHF.L.W.U32.HI R42, R29, 0xe, R29.reuse ;  /* 0x0000000e1d2a7819 */ /* 0x100fe40000010e1d */
[----:B------:R-:W-:Y:S02]  /*c480*/  SHF.R.U32.HI R41, RZ, 0x3, R29 ;  /* 0x00000003ff297819 */ /* 0x000fe4000001161d */
[C-C-:B------:R-:W-:Y:S02]  /*c490*/  SHF.L.W.U32.HI R44, R28.reuse, 0x1a, R28.reuse ;  /* 0x0000001a1c2c7819 */ /* 0x140fe40000010e1c */
[C-C-:B------:R-:W-:Y:S02]  /*c4a0*/  SHF.L.W.U32.HI R45, R28.reuse, 0x15, R28.reuse ;  /* 0x000000151c2d7819 */ /* 0x140fe40000010e1c */
[----:B------:R-:W-:-:S02]  /*c4b0*/  SHF.L.W.U32.HI R46, R28, 0x7, R28 ;  /* 0x000000071c2e7819 */ /* 0x000fc40000010e1c */
[----:B------:R-:W-:Y:S02]  /*c4c0*/  LOP3.LUT R15, R41, R15, R42, 0x96, !PT ;  /* 0x0000000f290f7212 */ /* 0x000fe400078e962a */
[----:B------:R-:W-:Y:S02]  /*c4d0*/  IADD3 R14, PT, PT, R14, R27, R17 ;  /* 0x0000001b0e0e7210 */ /* 0x000fe40007ffe011 */
[C-C-:B------:R-:W-:Y:S02]  /*c4e0*/  SHF.L.W.U32.HI R35, R40.reuse, 0x1e, R40.reuse ;  /* 0x0000001e28237819 */ /* 0x140fe40000010e28 */
[C---:B------:R-:W-:Y:S01]  /*c4f0*/  SHF.L.W.U32.HI R42, R40.reuse, 0x13, R40 ;  /* 0x00000013282a7819 */ /* 0x040fe20000010e28 */
[----:B------:R-:W-:Y:S01]  /*c500*/  IMAD.IADD R15, R15, 0x1, R14 ;  /* 0x000000010f0f7824 */ /* 0x000fe200078e020e */
[----:B------:R-:W-:Y:S02]  /*c510*/  SHF.L.W.U32.HI R41, R40, 0xa, R40 ;  /* 0x0000000a28297819 */ /* 0x000fe40000010e28 */
[----:B------:R-:W-:-:S02]  /*c520*/  LOP3.LUT R44, R46, R44, R45, 0x96, !PT ;  /* 0x0000002c2e2c7212 */ /* 0x000fc400078e962d */
[----:B------:R-:W-:Y:S02]  /*c530*/  LOP3.LUT R27, R34, R28, R33, 0xb8, !PT ;  /* 0x0000001c221b7212 */ /* 0x000fe400078eb821 */
[----:B------:R-:W-:Y:S02]  /*c540*/  LOP3.LUT R35, R41, R35, R42, 0x96, !PT ;  /* 0x0000002329237212 */ /* 0x000fe400078e962a */
[----:B------:R-:W-:Y:S02]  /*c550*/  LOP3.LUT R38, R43, R38, R40, 0xe8, !PT ;  /* 0x000000262b267212 */ /* 0x000fe400078ee828 */
[----:B------:R-:W-:Y:S02]  /*c560*/  IADD3 R44, PT, PT, R44, R27, R39 ;  /* 0x0000001b2c2c7210 */ /* 0x000fe40007ffe027 */
[----:B------:R-:W-:Y:S02]  /*c570*/  IADD3 R39, PT, PT, R36, R35, R38 ;  /* 0x0000002324277210 */ /* 0x000fe40007ffe026 */
[----:B------:R-:W-:-:S02]  /*c580*/  IADD3 R38, PT, PT, R15, UR74, R44 ;  /* 0x0000004a0f267c10 */ /* 0x000fc4000fffe02c */
[C-C-:B------:R-:W-:Y:S02]  /*c590*/  SHF.L.W.U32.HI R14, R12.reuse, 0xf, R12.reuse ;  /* 0x0000000f0c0e7819 */ /* 0x140fe40000010e0c */
[----:B------:R-:W-:Y:S01]  /*c5a0*/  SHF.L.W.U32.HI R27, R12, 0xd, R12 ;  /* 0x0000000d0c1b7819 */ /* 0x000fe20000010e0c */
[----:B------:R-:W-:Y:S01]  /*c5b0*/  IMAD.IADD R36, R39, 0x1, R38 ;  /* 0x0000000127247824 */ /* 0x000fe200078e0226 */
[----:B------:R-:W-:Y:S02]  /*c5c0*/  SHF.R.U32.HI R35, RZ, 0xa, R12 ;  /* 0x0000000aff237819 */ /* 0x000fe4000001160c */
[C-C-:B------:R-:W-:Y:S02]  /*c5d0*/  SHF.L.W.U32.HI R41, R16.reuse, 0x19, R16.reuse ;  /* 0x0000001910297819 */ /* 0x140fe40000010e10 */
[----:B------:R-:W-:Y:S02]  /*c5e0*/  LOP3.LUT R14, R35, R14, R27, 0x96, !PT ;  /* 0x0000000e230e7212 */ /* 0x000fe400078e961b */
[----:B------:R-:W-:-:S02]  /*c5f0*/  SHF.L.W.U32.HI R42, R16, 0xe, R16 ;  /* 0x0000000e102a7819 */ /* 0x000fc40000010e10 */
[----:B------:R-:W-:Y:S02]  /*c600*/  SHF.R.U32.HI R27, RZ, 0x3, R16 ;  /* 0x00000003ff1b7819 */ /* 0x000fe40000011610 */
[C-C-:B------:R-:W-:Y:S02]  /*c610*/  SHF.L.W.U32.HI R35, R36.reuse, 0x1a, R36.reuse ;  /* 0x0000001a24237819 */ /* 0x140fe40000010e24 */
[C-C-:B------:R-:W-:Y:S02]  /*c620*/  SHF.L.W.U32.HI R44, R36.reuse, 0x15, R36.reuse ;  /* 0x00000015242c7819 */ /* 0x140fe40000010e24 */
[----:B------:R-:W-:Y:S02]  /*c630*/  SHF.L.W.U32.HI R45, R36, 0x7, R36 ;  /* 0x00000007242d7819 */ /* 0x000fe40000010e24 */
[----:B------:R-:W-:Y:S02]  /*c640*/  LOP3.LUT R27, R27, R41, R42, 0x96, !PT ;  /* 0x000000291b1b7212 */ /* 0x000fe400078e962a */
[----:B------:R-:W-:-:S02]  /*c650*/  LOP3.LUT R41, R45, R35, R44, 0x96, !PT ;  /* 0x000000232d297212 */ /* 0x000fc400078e962c */
[----:B------:R-:W-:Y:S02]  /*c660*/  IADD3 R14, PT, PT, R29, R14, R26 ;  /* 0x0000000e1d0e7210 */ /* 0x000fe40007ffe01a */
[----:B------:R-:W-:Y:S02]  /*c670*/  LOP3.LUT R44, R33, R36, R28, 0xb8, !PT ;  /* 0x00000024212c7212 */ /* 0x000fe400078eb81c */
[--C-:B------:R-:W-:Y:S01]  /*c680*/  SHF.L.W.U32.HI R29, R39, 0x1e, R39.reuse ;  /* 0x0000001e271d7819 */ /* 0x100fe20000010e27 */
[----:B------:R-:W-:Y:S01]  /*c690*/  IMAD.IADD R27, R27, 0x1, R14 ;  /* 0x000000011b1b7824 */ /* 0x000fe200078e020e */
[C-C-:B------:R-:W-:Y:S02]  /*c6a0*/  SHF.L.W.U32.HI R42, R39.reuse, 0x13, R39.reuse ;  /* 0x00000013272a7819 */ /* 0x140fe40000010e27 */
[----:B------:R-:W-:Y:S02]  /*c6b0*/  SHF.L.W.U32.HI R35, R39, 0xa, R39 ;  /* 0x0000000a27237819 */ /* 0x000fe40000010e27 */
[----:B------:R-:W-:-:S02]  /*c6c0*/  IADD3 R46, PT, PT, R41, R44, R34 ;  /* 0x0000002c292e7210 */ /* 0x000fc40007ffe022 */
[----:B------:R-:W-:Y:S02]  /*c6d0*/  LOP3.LUT R45, R35, R29, R42, 0x96, !PT ;  /* 0x0000001d232d7212 */ /* 0x000fe400078e962a */
[----:B------:R-:W-:Y:S02]  /*c6e0*/  LOP3.LUT R34, R40, R43, R39, 0xe8, !PT ;  /* 0x0000002b28227212 */ /* 0x000fe400078ee827 */
[C-C-:B------:R-:W-:Y:S02]  /*c6f0*/  SHF.L.W.U32.HI R29, R15.reuse, 0xf, R15.reuse ;  /* 0x0000000f0f1d7819 */ /* 0x140fe40000010e0f */
[----:B------:R-:W-:Y:S02]  /*c700*/  IADD3 R34, PT, PT, R32, R45, R34 ;  /* 0x0000002d20227210 */ /* 0x000fe40007ffe022 */
[--C-:B------:R-:W-:Y:S02]  /*c710*/  SHF.L.W.U32.HI R42, R15, 0xd, R15.reuse ;  /* 0x0000000d0f2a7819 */ /* 0x100fe40000010e0f */
[----:B------:R-:W-:-:S02]  /*c720*/  SHF.R.U32.HI R35, RZ, 0xa, R15 ;  /* 0x0000000aff237819 */ /* 0x000fc4000001160f */
[----:B------:R-:W-:Y:S01]  /*c730*/  IADD3 R32, PT, PT, R27, UR75, R46 ;  /* 0x0000004b1b207c10 */ /* 0x000fe2000fffe02e */
[----:B------:R-:W1:Y:S01]  /*c740*/  LDCU.128 UR72, c[0x3][0xd0] ;  /* 0x00c01a00ff4877ac */ /* 0x000e620008000c00 */
[----:B------:R-:W-:Y:S02]  /*c750*/  LOP3.LUT R29, R35, R29, R42, 0x96, !PT ;  /* 0x0000001d231d7212 */ /* 0x000fe400078e962a */
[----:B------:R-:W-:Y:S01]  /*c760*/  SHF.L.W.U32.HI R14, R18, 0x19, R18 ;  /* 0x00000019120e7819 */ /* 0x000fe20000010e12 */
[----:B------:R-:W-:Y:S01]  /*c770*/  IMAD.IADD R35, R34, 0x1, R32 ;  /* 0x0000000122237824 */ /* 0x000fe200078e0220 */
[--C-:B------:R-:W-:Y:S02]  /*c780*/  SHF.L.W.U32.HI R41, R18, 0xe, R18.reuse ;  /* 0x0000000e12297819 */ /* 0x100fe40000010e12 */
[----:B------:R-:W-:Y:S02]  /*c790*/  SHF.R.U32.HI R44, RZ, 0x3, R18 ;  /* 0x00000003ff2c7819 */ /* 0x000fe40000011612 */
[----:B------:R-:W-:-:S02]  /*c7a0*/  SHF.L.W.U32.HI R45, R35, 0x15, R35 ;  /* 0x00000015232d7819 */ /* 0x000fc40000010e23 */
[----:B------:R-:W-:Y:S02]  /*c7b0*/  LOP3.LUT R14, R44, R14, R41, 0x96, !PT ;  /* 0x0000000e2c0e7212 */ /* 0x000fe400078e9629 */
[C-C-:B------:R-:W-:Y:S02]  /*c7c0*/  SHF.L.W.U32.HI R44, R35.reuse, 0x1a, R35.reuse ;  /* 0x0000001a232c7819 */ /* 0x140fe40000010e23 */
[----:B------:R-:W-:Y:S02]  /*c7d0*/  SHF.L.W.U32.HI R46, R35, 0x7, R35 ;  /* 0x00000007232e7819 */ /* 0x000fe40000010e23 */
        /* <DEDUP_REMOVED lines=14> */
[----:B-1----:R-:W-:Y:S02]  /*c8c0*/  IADD3 R40, PT, PT, R14, UR72, R45 ;  /* 0x000000480e287c10 */ /* 0x002fe4000fffe02d */
[----:B------:R-:W-:Y:S02]  /*c8d0*/  LOP3.LUT R16, R30, R16, R33, 0x96, !PT ;  /* 0x000000101e107212 */ /* 0x000fe400078e9621 */
[C---:B------:R-:W-:Y:S01]  /*c8e0*/  SHF.L.W.U32.HI R29, R20.reuse, 0x19, R20 ;  /* 0x00000019141d7819 */ /* 0x040fe20000010e14 */
[----:B------:R-:W-:Y:S01]  /*c8f0*/  IMAD.IADD R30, R41, 0x1, R40 ;  /* 0x00000001291e7824 */ /* 0x000fe200078e0228 */
[----:B------:R-:W-:-:S02]  /*c900*/  SHF.L.W.U32.HI R42, R20, 0xe, R20 ;  /* 0x0000000e142a7819 */ /* 0x000fc40000010e14 */
[----:B------:R-:W-:Y:S02]  /*c910*/  SHF.R.U32.HI R43, RZ, 0x3, R20 ;  /* 0x00000003ff2b7819 */ /* 0x000fe40000011614 */
[--C-:B------:R-:W-:Y:S02]  /*c920*/  SHF.L.W.U32.HI R33, R41, 0x1e, R41.reuse ;  /* 0x0000001e29217819 */ /* 0x100fe40000010e29 */
[----:B------:R-:W-:Y:S02]  /*c930*/  LOP3.LUT R29, R43, R29, R42, 0x96, !PT ;  /* 0x0000001d2b1d7212 */ /* 0x000fe400078e962a */
        /* <DEDUP_REMOVED lines=12> */
[----:B------:R-:W-:Y:S02]  /*ca00*/  IADD3 R28, PT, PT, R45, R18, R28 ;  /* 0x000000122d1c7210 */ /* 0x000fe40007ffe01c */
[C-C-:B------:R-:W-:Y:S02]  /*ca10*/  SHF.L.W.U32.HI R16, R14.reuse, 0xf, R14.reuse ;  /* 0x0000000f0e107819 */ /* 0x140fe40000010e0e */
[--C-:B------:R-:W-:Y:S02]  /*ca20*/  SHF.L.W.U32.HI R33, R14, 0xd, R14.reuse ;  /* 0x0000000d0e217819 */ /* 0x100fe40000010e0e */
[----:B------:R-:W-:-:S02]  /*ca30*/  SHF.R.U32.HI R18, RZ, 0xa, R14 ;  /* 0x0000000aff127819 */ /* 0x000fc4000001160e */
[C-C-:B------:R-:W-:Y:S02]  /*ca40*/  SHF.L.W.U32.HI R39, R37.reuse, 0x1e, R37.reuse ;  /* 0x0000001e25277819 */ /* 0x140fe40000010e25 */
[C-C-:B------:R-:W-:Y:S02]  /*ca50*/  SHF.L.W.U32.HI R42, R37.reuse, 0x13, R37.reuse ;  /* 0x00000013252a7819 */ /* 0x140fe40000010e25 */
[----:B------:R-:W-:Y:S02]  /*ca60*/  SHF.L.W.U32.HI R43, R37, 0xa, R37 ;  /* 0x0000000a252b7819 */ /* 0x000fe40000010e25 */
[----:B------:R-:W-:Y:S02]  /*ca70*/  IADD3 R28, PT, PT, R29, UR73, R28 ;  /* 0x000000491d1c7c10 */ /* 0x000fe4000fffe01c */
        /* <DEDUP_REMOVED lines=8> */
[C-C-:B------:R-:W-:Y:S02]  /*cb00*/  SHF.L.W.U32.HI R44, R33.reuse, 0x1a, R33.reuse ;  /* 0x0000001a212c7819 */ /* 0x140fe40000010e21 */
[----:B------:R-:W-:-:S02]  /*cb10*/  SHF.L.W.U32.HI R45, R33, 0x15, R33 ;  /* 0x00000015212d7819 */ /* 0x000fc40000010e21 */
        /* <DEDUP_REMOVED lines=10> */
[C-C-:B------:R-:W-:Y:S02]  /*cbc0*/  SHF.L.W.U32.HI R18, R29.reuse, 0xf, R29.reuse ;  /* 0x0000000f1d127819 */ /* 0x140fe40000010e1d */
[--C-:B------:R-:W-:Y:S02]  /*cbd0*/  SHF.L.W.U32.HI R39, R29, 0xd, R29.reuse ;  /* 0x0000000d1d277819 */ /* 0x100fe40000010e1d */
[----:B------:R-:W-:-:S02]  /*cbe0*/  SHF.R.U32.HI R20, RZ, 0xa, R29 ;  /* 0x0000000aff147819 */ /* 0x000fc4000001161d */
[----:B------:R-:W-:Y:S02]  /*cbf0*/  IADD3 R47, PT, PT, R47, R42, R36 ;  /* 0x0000002a2f2f7210 */ /* 0x000fe40007ffe024 */
[----:B------:R-:W-:Y:S02]  /*cc00*/  LOP3.LUT R18, R20, R18, R39, 0x96, !PT ;  /* 0x0000001214127212 */ /* 0x000fe400078e9627 */
[----:B------:R-:W-:Y:S02]  /*cc10*/  IADD3 R39, PT, PT, R16, UR74, R47 ;  /* 0x0000004a10277c10 */ /* 0x000fe4000fffe02f */
[----:B------:R-:W-:Y:S02]  /*cc20*/  LOP3.LUT R41, R37, R41, R38, 0xe8, !PT ;  /* 0x0000002925297212 */ /* 0x000fe400078ee826 */
[C---:B------:R-:W-:Y:S01]  /*cc30*/  SHF.L.W.U32.HI R34, R31.reuse, 0x19, R31 ;  /* 0x000000191f227819 */ /* 0x040fe20000010e1f */
[----:B------:R-:W-:Y:S01]  /*cc40*/  IMAD.IADD R20, R38, 0x1, R39 ;  /* 0x0000000126147824 */ /* 0x000fe200078e0227 */
[----:B------:R-:W-:-:S02]  /*cc50*/  SHF.L.W.U32.HI R43, R31, 0xe, R31 ;  /* 0x0000000e1f2b7819 */ /* 0x000fc40000010e1f */
[----:B------:R-:W-:Y:S02]  /*cc60*/  SHF.R.U32.HI R36, RZ, 0x3, R31 ;  /* 0x00000003ff247819 */ /* 0x000fe4000001161f */
[----:B------:R-:W-:Y:S02]  /*cc70*/  IADD3 R41, PT, PT, R32, R45, R41 ;  /* 0x0000002d20297210 */ /* 0x000fe40007ffe029 */
[----:B------:R-:W-:Y:S02]  /*cc80*/  LOP3.LUT R34, R36, R34, R43, 0x96, !PT ;  /* 0x0000002224227212 */ /* 0x000fe400078e962b */
[----:B------:R-:W-:Y:S02]  /*cc90*/  IADD3 R13, PT, PT, R13, R18, R2 ;  /* 0x000000120d0d7210 */ /* 0x000fe40007ffe002 */
[C-C-:B------:R-:W-:Y:S02]  /*cca0*/  SHF.L.W.U32.HI R42, R20.reuse, 0x1a, R20.reuse ;  /* 0x0000001a142a7819 */ /* 0x140fe40000010e14 */
[--C-:B------:R-:W-:Y:S01]  /*ccb0*/  SHF.L.W.U32.HI R45, R20, 0x15, R20.reuse ;  /* 0x00000015142d7819 */ /* 0x100fe20000010e14 */
[----:B------:R-:W-:Y:S01]  /*ccc0*/  IMAD.IADD R18, R34, 0x1, R13 ;  /* 0x0000000122127824 */ /* 0x000fe200078e020d */
[----:B------:R-:W-:-:S02]  /*ccd0*/  SHF.L.W.U32.HI R44, R20, 0x7, R20 ;  /* 0x00000007142c7819 */ /* 0x000fc40000010e14 */
[C-C-:B------:R-:W-:Y:S02]  /*cce0*/  SHF.L.W.U32.HI R32, R41.reuse, 0x1e, R41.reuse ;  /* 0x0000001e29207819 */ /* 0x140fe40000010e29 */
[C-C-:B------:R-:W-:Y:S02]  /*ccf0*/  SHF.L.W.U32.HI R43, R41.reuse, 0x13, R41.reuse ;  /* 0x00000013292b7819 */ /* 0x140fe40000010e29 */
[----:B------:R-:W-:Y:S02]  /*cd00*/  SHF.L.W.U32.HI R36, R41, 0xa, R41 ;  /* 0x0000000a29247819 */ /* 0x000fe40000010e29 */
[----:B------:R-:W-:Y:S02]  /*cd10*/  LOP3.LUT R44, R44, R42, R45, 0x96, !PT ;  /* 0x0000002a2c2c7212 */ /* 0x000fe400078e962d */
[----:B------:R-:W-:Y:S02]  /*cd20*/  LOP3.LUT R46, R30, R20, R33, 0xb8, !PT ;  /* 0x000000141e2e7212 */ /* 0x000fe400078eb821 */
[----:B------:R-:W-:-:S02]  /*cd30*/  LOP3.LUT R13, R36, R32, R43, 0x96, !PT ;  /* 0x00000020240d7212 */ /* 0x000fc400078e962b */
[C-C-:B------:R-:W-:Y:S02]  /*cd40*/  SHF.L.W.U32.HI R32, R16.reuse, 0xf, R16.reuse ;  /* 0x0000000f10207819 */ /* 0x140fe40000010e10 */
[--C-:B------:R-:W-:Y:S02]  /*cd50*/  SHF.L.W.U32.HI R43, R16, 0xd, R16.reuse ;  /* 0x0000000d102b7819 */ /* 0x100fe40000010e10 */
[----:B------:R-:W-:Y:S02]  /*cd60*/  SHF.R.U32.HI R34, RZ, 0xa, R16 ;  /* 0x0000000aff227819 */ /* 0x000fe40000011610 */
[----:B------:R-:W-:Y:S02]  /*cd70*/  IADD3 R35, PT, PT, R44, R46, R35 ;  /* 0x0000002e2c237210 */ /* 0x000fe40007ffe023 */
[----:B------:R-:W-:Y:S02]  /*cd80*/  LOP3.LUT R34, R34, R32, R43, 0x96, !PT ;  /* 0x0000002022227212 */ /* 0x000fe400078e962b */
[----:B------:R-:W-:-:S02]  /*cd90*/  LOP3.LUT R37, R38, R37, R41, 0xe8, !PT ;  /* 0x0000002526257212 */ /* 0x000fc400078ee829 */
[----:B------:R-:W-:Y:S01]  /*cda0*/  IADD3 R32, PT, PT, R18, UR75, R35 ;  /* 0x0000004b12207c10 */ /* 0x000fe2000fffe023 */
[----:B------:R-:W1:Y:S01]  /*cdb0*/  LDCU.128 UR72, c[0x3][0xe0] ;  /* 0x00c01c00ff4877ac */ /* 0x000e620008000c00 */
[C-C-:B------:R-:W-:Y:S02]  /*cdc0*/  SHF.L.W.U32.HI R36, R22.reuse, 0x19, R22.reuse ;  /* 0x0000001916247819 */ /* 0x140fe40000010e16 */
[--C-:B------:R-:W-:Y:S02]  /*cdd0*/  SHF.L.W.U32.HI R45, R22, 0xe, R22.reuse ;  /* 0x0000000e162d7819 */ /* 0x100fe40000010e16 */
[----:B------:R-:W-:Y:S02]  /*cde0*/  SHF.R.U32.HI R42, RZ, 0x3, R22 ;  /* 0x00000003ff2a7819 */ /* 0x000fe40000011616 */
[----:B------:R-:W-:Y:S01]  /*cdf0*/  IADD3 R40, PT, PT, R40, R13, R37 ;  /* 0x0000000d28287210 */ /* 0x000fe20007ffe025 */
[----:B------:R-:W-:Y:S01]  /*ce00*/  IMAD.IADD R13, R41, 0x1, R32 ;  /* 0x00000001290d7824 */ /* 0x000fe200078e0220 */
[----:B------:R-:W-:-:S02]  /*ce10*/  LOP3.LUT R36, R42, R36, R45, 0x96, !PT ;  /* 0x000000242a247212 */ /* 0x000fc400078e962d */
[----:B------:R-:W-:Y:S02]  /*ce20*/  IADD3 R31, PT, PT, R31, R34, R12 ;  /* 0x000000221f1f7210 */ /* 0x000fe40007ffe00c */
[C-C-:B------:R-:W-:Y:S02]  /*ce30*/  SHF.L.W.U32.HI R42, R13.reuse, 0x1a, R13.reuse ;  /* 0x0000001a0d2a7819 */ /* 0x140fe40000010e0d */
[C---:B------:R-:W-:Y:S01]  /*ce40*/  SHF.L.W.U32.HI R43, R13.reuse, 0x15, R13 ;  /* 0x000000150d2b7819 */ /* 0x040fe20000010e0d */
[----:B------:R-:W-:Y:S01]  /*ce50*/  IMAD.IADD R12, R36, 0x1, R31 ;  /* 0x00000001240c7824 */ /* 0x000fe200078e021f */
[----:B------:R-:W-:Y:S02]  /*ce60*/  SHF.L.W.U32.HI R44, R13, 0x7, R13 ;  /* 0x000000070d2c7819 */ /* 0x000fe40000010e0d */
[C-C-:B------:R-:W-:Y:S02]  /*ce70*/  SHF.L.W.U32.HI R34, R40.reuse, 0x1e, R40.reuse ;  /* 0x0000001e28227819 */ /* 0x140fe40000010e28 */
[----:B------:R-:W-:-:S02]  /*ce80*/  SHF.L.W.U32.HI R35, R40, 0x13, R40 ;  /* 0x0000001328237819 */ /* 0x000fc40000010e28 */
[----:B------:R-:W-:Y:S02]  /*ce90*/  SHF.L.W.U32.HI R37, R40, 0xa, R40 ;  /* 0x0000000a28257819 */ /* 0x000fe40000010e28 */
[----:B------:R-:W-:Y:S02]  /*cea0*/  LOP3.LUT R43, R44, R42, R43, 0x96, !PT ;  /* 0x0000002a2c2b7212 */ /* 0x000fe400078e962b */
[----:B------:R-:W-:Y:S02]  /*ceb0*/  LOP3.LUT R36, R33, R13, R20, 0xb8, !PT ;  /* 0x0000000d21247212 */ /* 0x000fe400078eb814 */
[----:B------:R-:W-:Y:S02]  /*cec0*/  LOP3.LUT R37, R37, R34, R35, 0x96, !PT ;  /* 0x0000002225257212 */ /* 0x000fe400078e9623 */
[C-C-:B------:R-:W-:Y:S02]  /*ced0*/  SHF.L.W.U32.HI R31, R18.reuse, 0xf, R18.reuse ;  /* 0x0000000f121f7819 */ /* 0x140fe40000010e12 */
[----:B------:R-:W-:-:S02]  /*cee0*/  SHF.L.W.U32.HI R34, R18, 0xd, R18 ;  /* 0x0000000d12227819 */ /* 0x000fc40000010e12 */
[----:B------:R-:W-:Y:S02]  /*cef0*/  SHF.R.U32.HI R35, RZ, 0xa, R18 ;  /* 0x0000000aff237819 */ /* 0x000fe40000011612 */
[----:B------:R-:W-:Y:S02]  /*cf00*/  IADD3 R43, PT, PT, R43, R36, R30 ;  /* 0x000000242b2b7210 */ /* 0x000fe40007ffe01e */
[----:B------:R-:W-:Y:S02]  /*cf10*/  LOP3.LUT R34, R35, R31, R34, 0x96, !PT ;  /* 0x0000001f23227212 */ /* 0x000fe400078e9622 */
[----:B------:R-:W-:Y:S02]  /*cf20*/  LOP3.LUT R38, R41, R38, R40, 0xe8, !PT ;  /* 0x0000002629267212 */ /* 0x000fe400078ee828 */
[----:B-1----:R-:W-:Y:S02]  /*cf30*/  IADD3 R31, PT, PT, R12, UR72, R43 ;  /* 0x000000480c1f7c10 */ /* 0x002fe4000fffe02b */
        /* <DEDUP_REMOVED lines=16> */
[----:B------:R-:W-:Y:S02]  /*d040*/  LOP3.LUT R44, R46, R44, R45, 0x96, !PT ;  /* 0x0000002c2e2c7212 */ /* 0x000fe400078e962d */
[----:B------:R-:W-:Y:S02]  /*d050*/  LOP3.LUT R22, R20, R28, R13, 0xb8, !PT ;  /* 0x0000001c14167212 */ /* 0x000fe400078eb80d */
[----:B------:R-:W-:Y:S02]  /*d060*/  IADD3 R30, PT, PT, R39, R38, R41 ;  /* 0x00000026271e7210 */ /* 0x000fe40007ffe029 */
[----:B------:R-:W-:Y:S02]  /*d070*/  IADD3 R41, PT, PT, R44, R22, R33 ;  /* 0x000000162c297210 */ /* 0x000fe40007ffe021 */
[----:B------:R-:W-:-:S02]  /*d080*/  SHF.L.W.U32.HI R15, R12, 0xf, R12 ;  /* 0x0000000f0c0f7819 */ /* 0x000fc40000010e0c */
[--C-:B------:R-:W-:Y:S02]  /*d090*/  SHF.L.W.U32.HI R36, R12, 0xd, R12.reuse ;  /* 0x0000000d0c247819 */ /* 0x100fe40000010e0c */
[----:B------:R-:W-:Y:S02]  /*d0a0*/  SHF.R.U32.HI R33, RZ, 0xa, R12 ;  /* 0x0000000aff217819 */ /* 0x000fe4000001160c */
[----:B------:R-:W-:Y:S02]  /*d0b0*/  IADD3 R22, PT, PT, R34, UR73, R41 ;  /* 0x0000004922167c10 */ /* 0x000fe4000fffe029 */
[C-C-:B------:R-:W-:Y:S02]  /*d0c0*/  SHF.L.W.U32.HI R37, R30.reuse, 0x1e, R30.reuse ;  /* 0x0000001e1e257819 */ /* 0x140fe40000010e1e */
[C-C-:B------:R-:W-:Y:S02]  /*d0d0*/  SHF.L.W.U32.HI R38, R30.reuse, 0x13, R30.reuse ;  /* 0x000000131e267819 */ /* 0x140fe40000010e1e */
[----:B------:R-:W-:-:S02]  /*d0e0*/  SHF.L.W.U32.HI R39, R30, 0xa, R30 ;  /* 0x0000000a1e277819 */ /* 0x000fc40000010e1e */
[----:B------:R-:W-:Y:S01]  /*d0f0*/  LOP3.LUT R36, R33, R15, R36, 0x96, !PT ;  /* 0x0000000f21247212 */ /* 0x000fe200078e9624 */
[----:B------:R-:W-:Y:S01]  /*d100*/  IMAD.IADD R15, R35, 0x1, R22 ;  /* 0x00000001230f7824 */ /* 0x000fe200078e0216 */
[----:B------:R-:W-:Y:S02]  /*d110*/  LOP3.LUT R33, R39, R37, R38, 0x96, !PT ;  /* 0x0000002527217212 */ /* 0x000fe400078e9626 */
[----:B------:R-:W-:Y:S02]  /*d120*/  LOP3.LUT R40, R35, R40, R30, 0xe8, !PT ;  /* 0x0000002823287212 */ /* 0x000fe400078ee81e */
[C-C-:B------:R-:W-:Y:S02]  /*d130*/  SHF.L.W.U32.HI R37, R17.reuse, 0x19, R17.reuse ;  /* 0x0000001911257819 */ /* 0x140fe40000010e11 */
[--C-:B------:R-:W-:Y:S02]  /*d140*/  SHF.L.W.U32.HI R38, R17, 0xe, R17.reuse ;  /* 0x0000000e11267819 */ /* 0x100fe40000010e11 */
[----:B------:R-:W-:-:S02]  /*d150*/  SHF.R.U32.HI R39, RZ, 0x3, R17 ;  /* 0x00000003ff277819 */ /* 0x000fc40000011611 */
[C-C-:B------:R-:W-:Y:S02]  /*d160*/  SHF.L.W.U32.HI R41, R15.reuse, 0x1a, R15.reuse ;  /* 0x0000001a0f297819 */ /* 0x140fe40000010e0f */
[C-C-:B------:R-:W-:Y:S02]  /*d170*/  SHF.L.W.U32.HI R42, R15.reuse, 0x15, R15.reuse ;  /* 0x000000150f2a7819 */ /* 0x140fe40000010e0f */
[----:B------:R-:W-:Y:S02]  /*d180*/  SHF.L.W.U32.HI R43, R15, 0x7, R15 ;  /* 0x000000070f2b7819 */ /* 0x000fe40000010e0f */
[----:B------:R-:W-:Y:S02]  /*d190*/  IADD3 R33, PT, PT, R32, R33, R40 ;  /* 0x0000002120217210 */ /* 0x000fe40007ffe028 */
        /* <DEDUP_REMOVED lines=10> */
[----:B------:R-:W-:Y:S02]  /*d240*/  LOP3.LUT R20, R30, R35, R33, 0xe8, !PT ;  /* 0x000000231e147212 */ /* 0x000fe400078ee821 */
[----:B------:R-:W-:Y:S02]  /*d250*/  IADD3 R27, PT, PT, R32, UR74, R27 ;  /* 0x0000004a201b7c10 */ /* 0x000fe4000fffe01b */
[C-C-:B------:R-:W-:Y:S02]  /*d260*/  SHF.L.W.U32.HI R36, R34.reuse, 0xf, R34.reuse ;  /* 0x0000000f22247819 */ /* 0x140fe40000010e22 */
[--C-:B------:R-:W-:Y:S02]  /*d270*/  SHF.L.W.U32.HI R35, R34, 0xd, R34.reuse ;  /* 0x0000000d22237819 */ /* 0x100fe40000010e22 */
[----:B------:R-:W-:-:S02]  /*d280*/  SHF.R.U32.HI R34, RZ, 0xa, R34 ;  /* 0x0000000aff227819 */ /* 0x000fc40000011622 */
[----:B------:R-:W-:Y:S01]  /*d290*/  IADD3 R20, PT, PT, R31, R0, R20 ;  /* 0x000000001f147210 */ /* 0x000fe20007ffe014 */
[----:B------:R-:W-:Y:S01]  /*d2a0*/  IMAD.IADD R0, R30, 0x1, R27 ;  /* 0x000000011e007824 */ /* 0x000fe200078e021b */
[C-C-:B------:R-:W-:Y:S02]  /*d2b0*/  SHF.L.W.U32.HI R37, R26.reuse, 0x19, R26.reuse ;  /* 0x000000191a257819 */ /* 0x140fe40000010e1a */
[--C-:B------:R-:W-:Y:S02]  /*d2c0*/  SHF.L.W.U32.HI R38, R26, 0xe, R26.reuse ;  /* 0x0000000e1a267819 */ /* 0x100fe40000010e1a */
[----:B------:R-:W-:Y:S02]  /*d2d0*/  SHF.R.U32.HI R39, RZ, 0x3, R26 ;  /* 0x00000003ff277819 */ /* 0x000fe4000001161a */
[----:B------:R-:W-:Y:S02]  /*d2e0*/  LOP3.LUT R34, R34, R36, R35, 0x96, !PT ;  /* 0x0000002422227212 */ /* 0x000fe400078e9623 */
[----:B------:R-:W-:-:S02]  /*d2f0*/  LOP3.LUT R37, R39, R37, R38, 0x96, !PT ;  /* 0x0000002527257212 */ /* 0x000fc400078e9626 */
[C-C-:B------:R-:W-:Y:S02]  /*d300*/  SHF.L.W.U32.HI R38, R0.reuse, 0x1a, R0.reuse ;  /* 0x0000001a00267819 */ /* 0x140fe40000010e00 */
[C-C-:B------:R-:W-:Y:S02]  /*d310*/  SHF.L.W.U32.HI R39, R0.reuse, 0x15, R0.reuse ;  /* 0x0000001500277819 */ /* 0x140fe40000010e00 */
[----:B------:R-:W-:Y:S02]  /*d320*/  SHF.L.W.U32.HI R40, R0, 0x7, R0 ;  /* 0x0000000700287819 */ /* 0x000fe40000010e00 */
[----:B------:R-:W-:Y:S02]  /*d330*/  IADD3 R34, PT, PT, R17, R34, R14 ;  /* 0x0000002211227210 */ /* 0x000fe40007ffe00e */
[C-C-:B------:R-:W-:Y:S02]  /*d340*/  SHF.L.W.U32.HI R31, R20.reuse, 0x1e, R20.reuse ;  /* 0x0000001e141f7819 */ /* 0x140fe40000010e14 */
[----:B------:R-:W-:-:S02]  /*d350*/  SHF.L.W.U32.HI R36, R20, 0x13, R20 ;  /* 0x0000001314247819 */ /* 0x000fc40000010e14 */
[--C-:B------:R-:W-:Y:S02]  /*d360*/  SHF.L.W.U32.HI R35, R20, 0xa, R20.reuse ;  /* 0x0000000a14237819 */ /* 0x100fe40000010e14 */
[----:B------:R-:W-:Y:S02]  /*d370*/  LOP3.LUT R38, R40, R38, R39, 0x96, !PT ;  /* 0x0000002628267212 */ /* 0x000fe400078e9627 */
[----:B------:R-:W-:Y:S02]  /*d380*/  LOP3.LUT R17, R28, R0, R15, 0xb8, !PT ;  /* 0x000000001c117212 */ /* 0x000fe400078eb80f */
[----:B------:R-:W-:Y:S01]  /*d390*/  LOP3.LUT R14, R33, R30, R20, 0xe8, !PT ;  /* 0x0000001e210e7212 */ /* 0x000fe200078ee814 */
[----:B------:R-:W-:Y:S01]  /*d3a0*/  IMAD.IADD R30, R37, 0x1, R34 ;  /* 0x00000001251e7824 */ /* 0x000fe200078e0222 */
[----:B------:R-:W-:Y:S02]  /*d3b0*/  LOP3.LUT R31, R35, R31, R36, 0x96, !PT ;  /* 0x0000001f231f7212 */ /* 0x000fe400078e9624 */
[----:B------:R-:W-:-:S02]  /*d3c0*/  IADD3 R35, PT, PT, R38, R17, R13 ;  /* 0x0000001126237210 */ /* 0x000fc40007ffe00d */
[----:B------:R-:W-:Y:S02]  /*d3d0*/  IADD3 R13, PT, PT, R22, R31, R14 ;  /* 0x0000001f160d7210 */ /* 0x000fe40007ffe00e */
[----:B------:R-:W-:Y:S01]  /*d3e0*/  IADD3 R22, PT, PT, R30, UR75, R35 ;  /* 0x0000004b1e167c10 */ /* 0x000fe2000fffe023 */
[----:B------:R-:W1:Y:S01]  /*d3f0*/  LDCU.128 UR72, c[0x3][0xf0] ;  /* 0x00c01e00ff4877ac */ /* 0x000e620008000c00 */
[C-C-:B------:R-:W-:Y:S02]  /*d400*/  SHF.L.W.U32.HI R17, R19.reuse, 0x19, R19.reuse ;  /* 0x0000001913117819 */ /* 0x140fe40000010e13 */
[--C-:B------:R-:W-:Y:S02]  /*d410*/  SHF.L.W.U32.HI R34, R19, 0xe, R19.reuse ;  /* 0x0000000e13227819 */ /* 0x100fe40000010e13 */
[----:B------:R-:W-:Y:S02]  /*d420*/  SHF.R.U32.HI R35, RZ, 0x3, R19 ;  /* 0x00000003ff237819 */ /* 0x000fe40000011613 */
[----:B------:R-:W-:-:S02]  /*d430*/  SHF.L.W.U32.HI R14, R32, 0xf, R32 ;  /* 0x0000000f200e7819 */ /* 0x000fc40000010e20 */
[--C-:B------:R-:W-:Y:S02]  /*d440*/  SHF.L.W.U32.HI R31, R32, 0xd, R32.reuse ;  /* 0x0000000d201f7819 */ /* 0x100fe40000010e20 */
[----:B------:R-:W-:Y:S02]  /*d450*/  SHF.R.U32.HI R32, RZ, 0xa, R32 ;  /* 0x0000000aff207819 */ /* 0x000fe40000011620 */
[----:B------:R-:W-:Y:S01]  /*d460*/  LOP3.LUT R34, R35, R17, R34, 0x96, !PT ;  /* 0x0000001123227212 */ /* 0x000fe200078e9622 */
[----:B------:R-:W-:Y:S01]  /*d470*/  IMAD.IADD R17, R33, 0x1, R22 ;  /* 0x0000000121117824 */ /* 0x000fe200078e0216 */
        /* <DEDUP_REMOVED lines=16> */
[C-C-:B------:R-:W-:Y:S02]  /*d580*/  SHF.L.W.U32.HI R32, R14.reuse, 0x13, R14.reuse ;  /* 0x000000130e207819 */ /* 0x140fe40000010e0e */
[----:B------:R-:W-:Y:S02]  /*d590*/  SHF.L.W.U32.HI R29, R14, 0xa, R14 ;  /* 0x0000000a0e1d7819 */ /* 0x000fe40000010e0e */
[----:B-1----:R-:W-:Y:S02]  /*d5a0*/  IADD3 R35, PT, PT, R26, UR72, R35 ;  /* 0x000000481a237c10 */ /* 0x002fe4000fffe023 */
[----:B------:R-:W-:Y:S02]  /*d5b0*/  LOP3.LUT R33, R29, R27, R32, 0x96, !PT ;  /* 0x0000001b1d217212 */ /* 0x000fe400078e9620 */
[C-C-:B------:R-:W-:Y:S02]  /*d5c0*/  SHF.L.W.U32.HI R27, R30.reuse, 0xf, R30.reuse ;  /* 0x0000000f1e1b7819 */ /* 0x140fe40000010e1e */
[----:B------:R-:W-:-:S02]  /*d5d0*/  SHF.L.W.U32.HI R28, R30, 0xd, R30 ;  /* 0x0000000d1e1c7819 */ /* 0x000fc40000010e1e */
[----:B------:R-:W-:Y:S01]  /*d5e0*/  LOP3.LUT R34, R13, R20, R14, 0xe8, !PT ;  /* 0x000000140d227212 */ /* 0x000fe200078ee80e */
[----:B------:R-:W-:Y:S01]  /*d5f0*/  IMAD.IADD R20, R20, 0x1, R35 ;  /* 0x0000000114147824 */ /* 0x000fe200078e0223 */
[C---:B------:R-:W-:Y:S02]  /*d600*/  SHF.L.W.U32.HI R29, R21.reuse, 0x19, R21 ;  /* 0x00000019151d7819 */ /* 0x040fe40000010e15 */
[----:B------:R-:W-:Y:S01]  /*d610*/  SHF.R.U32.HI R30, RZ, 0xa, R30 ;  /* 0x0000000aff1e7819 */ /* 0x000fe2000001161e */
[----:B------:R-:W-:Y:S01]  /*d620*/  IMAD.IADD R7, R20, 0x1, R7 ;  /* 0x0000000114077824 */ /* 0x000fe200078e0207 */
[--C-:B------:R-:W-:Y:S02]  /*d630*/  SHF.L.W.U32.HI R32, R21, 0xe, R21.reuse ;  /* 0x0000000e15207819 */ /* 0x100fe40000010e15 */
[----:B------:R-:W-:Y:S02]  /*d640*/  SHF.R.U32.HI R31, RZ, 0x3, R21 ;  /* 0x00000003ff1f7819 */ /* 0x000fe40000011615 */
[----:B------:R-:W-:-:S02]  /*d650*/  LOP3.LUT R28, R30, R27, R28, 0x96, !PT ;  /* 0x0000001b1e1c7212 */ /* 0x000fc400078e961c */
[----:B------:R-:W-:Y:S02]  /*d660*/  LOP3.LUT R29, R31, R29, R32, 0x96, !PT ;  /* 0x0000001d1f1d7212 */ /* 0x000fe400078e9620 */
[C-C-:B------:R-:W-:Y:S02]  /*d670*/  SHF.L.W.U32.HI R30, R20.reuse, 0x1a, R20.reuse ;  /* 0x0000001a141e7819 */ /* 0x140fe40000010e14 */
[C-C-:B------:R-:W-:Y:S02]  /*d680*/  SHF.L.W.U32.HI R31, R20.reuse, 0x15, R20.reuse ;  /* 0x00000015141f7819 */ /* 0x140fe40000010e14 */
[----:B------:R-:W-:Y:S02]  /*d690*/  SHF.L.W.U32.HI R32, R20, 0x7, R20 ;  /* 0x0000000714207819 */ /* 0x000fe40000010e14 */
[----:B------:R-:W-:Y:S02]  /*d6a0*/  IADD3 R16, PT, PT, R19, R28, R16 ;  /* 0x0000001c13107210 */ /* 0x000fe40007ffe010 */
[----:B------:R-:W-:-:S02]  /*d6b0*/  LOP3.LUT R30, R32, R30, R31, 0x96, !PT ;  /* 0x0000001e201e7212 */ /* 0x000fc400078e961f */
[----:B------:R-:W-:Y:S01]  /*d6c0*/  IADD3 R27, PT, PT, R22, R33, R34 ;  /* 0x00000021161b7210 */ /* 0x000fe20007ffe022 */
[----:B------:R-:W-:Y:S01]  /*d6d0*/  IMAD.IADD R16, R29, 0x1, R16 ;  /* 0x000000011d107824 */ /* 0x000fe200078e0210 */
[----:B------:R-:W-:Y:S02]  /*d6e0*/  LOP3.LUT R31, R0, R20, R17, 0xb8, !PT ;  /* 0x00000014001f7212 */ /* 0x000fe400078eb811 */
[C-C-:B------:R-:W-:Y:S02]  /*d6f0*/  SHF.L.W.U32.HI R19, R27.reuse, 0x1e, R27.reuse ;  /* 0x0000001e1b137819 */ /* 0x140fe40000010e1b */
[C-C-:B------:R-:W-:Y:S02]  /*d700*/  SHF.L.W.U32.HI R22, R27.reuse, 0x13, R27.reuse ;  /* 0x000000131b167819 */ /* 0x140fe40000010e1b */
[----:B------:R-:W-:Y:S02]  /*d710*/  SHF.L.W.U32.HI R28, R27, 0xa, R27 ;  /* 0x0000000a1b1c7819 */ /* 0x000fe40000010e1b */
[----:B------:R-:W-:-:S02]  /*d720*/  IADD3 R31, PT, PT, R30, R31, R15 ;  /* 0x0000001f1e1f7210 */ /* 0x000fc40007ffe00f */
[----:B------:R-:W-:Y:S02]  /*d730*/  LOP3.LUT R28, R28, R19, R22, 0x96, !PT ;  /* 0x000000131c1c7212 */ /* 0x000fe400078e9616 */
[----:B------:R-:W-:Y:S02]  /*d740*/  IADD3 R30, PT, PT, R16, UR73, R31 ;  /* 0x00000049101e7c10 */ /* 0x000fe4000fffe01f */
[C-C-:B------:R-:W-:Y:S02]  /*d750*/  SHF.L.W.U32.HI R19, R26.reuse, 0xf, R26.reuse ;  /* 0x0000000f1a137819 */ /* 0x140fe40000010e1a */
[--C-:B------:R-:W-:Y:S02]  /*d760*/  SHF.L.W.U32.HI R22, R26, 0xd, R26.reuse ;  /* 0x0000000d1a167819 */ /* 0x100fe40000010e1a */
[----:B------:R-:W-:Y:S02]  /*d770*/  SHF.R.U32.HI R26, RZ, 0xa, R26 ;  /* 0x0000000aff1a7819 */ /* 0x000fe4000001161a */
[----:B------:R-:W-:Y:S01]  /*d780*/  LOP3.LUT R29, R14, R13, R27, 0xe8, !PT ;  /* 0x0000000d0e1d7212 */ /* 0x000fe200078ee81b */
[----:B------:R-:W-:Y:S01]  /*d790*/  IMAD.IADD R13, R13, 0x1, R30 ;  /* 0x000000010d0d7824 */ /* 0x000fe200078e021e */
[----:B------:R-:W-:-:S02]  /*d7a0*/  LOP3.LUT R19, R26, R19, R22, 0x96, !PT ;  /* 0x000000131a137212 */ /* 0x000fc400078e9616 */
[----:B------:R-:W-:Y:S01]  /*d7b0*/  IADD3 R22, PT, PT, R35, R28, R29 ;  /* 0x0000001c23167210 */ /* 0x000fe20007ffe01d */
[----:B------:R-:W-:Y:S01]  /*d7c0*/  IMAD.IADD R6, R13, 0x1, R6 ;  /* 0x000000010d067824 */ /* 0x000fe200078e0206 */
        /* <DEDUP_REMOVED lines=20> */
[C---:B------:R-:W-:Y:S01]  /*d910*/  SHF.L.W.U32.HI R0, R16.reuse, 0xf, R16 ;  /* 0x0000000f10007819 */ /* 0x040fe20000010e10 */
[C---:B------:R-:W-:Y:S01]  /*d920*/  IMAD.IADD R10, R15.reuse, 0x1, R10 ;  /* 0x000000010f0a7824 */ /* 0x040fe200078e020a */
[--C-:B------:R-:W-:Y:S01]  /*d930*/  SHF.L.W.U32.HI R19, R16, 0xd, R16.reuse ;  /* 0x0000000d10137819 */ /* 0x100fe20000010e10 */
[----:B------:R-:W-:Y:S01]  /*d940*/  IMAD.IADD R18, R14, 0x1, R21 ;  /* 0x000000010e127824 */ /* 0x000fe200078e0215 */
[----:B------:R-:W-:Y:S02]  /*d950*/  SHF.R.U32.HI R16, RZ, 0xa, R16 ;  /* 0x0000000aff107819 */ /* 0x000fe40000011610 */
[--C-:B------:R-:W-:Y:S01]  /*d960*/  SHF.L.W.U32.HI R26, R15, 0x1e, R15.reuse ;  /* 0x0000001e0f1a7819 */ /* 0x100fe20000010e0f */
[----:B------:R-:W-:Y:S01]  /*d970*/  IMAD.IADD R5, R5, 0x1, R18 ;  /* 0x0000000105057824 */ /* 0x000fe200078e0212 */
[----:B------:R-:W-:-:S02]  /*d980*/  SHF.L.W.U32.HI R29, R15, 0x13, R15 ;  /* 0x000000130f1d7819 */ /* 0x000fc40000010e0f */
[----:B------:R-:W-:Y:S02]  /*d990*/  SHF.L.W.U32.HI R28, R15, 0xa, R15 ;  /* 0x0000000a0f1c7819 */ /* 0x000fe40000010e0f */
[----:B------:R-:W-:Y:S02]  /*d9a0*/  LOP3.LUT R0, R16, R0, R19, 0x96, !PT ;  /* 0x0000000010007212 */ /* 0x000fe400078e9613 */
[C-C-:B------:R-:W-:Y:S02]  /*d9b0*/  SHF.L.W.U32.HI R16, R2.reuse, 0x19, R2.reuse ;  /* 0x0000001902107819 */ /* 0x140fe40000010e02 */
[--C-:B------:R-:W-:Y:S02]  /*d9c0*/  SHF.L.W.U32.HI R19, R2, 0xe, R2.reuse ;  /* 0x0000000e02137819 */ /* 0x100fe40000010e02 */
[----:B------:R-:W-:Y:S02]  /*d9d0*/  SHF.R.U32.HI R2, RZ, 0x3, R2 ;  /* 0x00000003ff027819 */ /* 0x000fe40000011602 */
[----:B------:R-:W-:-:S02]  /*d9e0*/  LOP3.LUT R26, R28, R26, R29, 0x96, !PT ;  /* 0x0000001a1c1a7212 */ /* 0x000fc400078e961d */
[----:B------:R-:W-:Y:S02]  /*d9f0*/  LOP3.LUT R14, R22, R27, R15, 0xe8, !PT ;  /* 0x0000001b160e7212 */ /* 0x000fe400078ee80f */
[C-C-:B------:R-:W-:Y:S02]  /*da00*/  SHF.L.W.U32.HI R28, R18.reuse, 0x1a, R18.reuse ;  /* 0x0000001a121c7819 */ /* 0x140fe40000010e12 */
[C-C-:B------:R-:W-:Y:S02]  /*da10*/  SHF.L.W.U32.HI R29, R18.reuse, 0x15, R18.reuse ;  /* 0x00000015121d7819 */ /* 0x140fe40000010e12 */
[----:B------:R-:W-:Y:S02]  /*da20*/  SHF.L.W.U32.HI R30, R18, 0x7, R18 ;  /* 0x00000007121e7819 */ /* 0x000fe40000010e12 */
[----:B------:R-:W-:Y:S02]  /*da30*/  LOP3.LUT R2, R2, R16, R19, 0x96, !PT ;  /* 0x0000001002027212 */ /* 0x000fe400078e9613 */
[----:B------:R-:W-:-:S02]  /*da40*/  IADD3 R23, PT, PT, R23, R0, R12 ;  /* 0x0000000017177210 */ /* 0x000fc40007ffe00c */
[----:B------:R-:W-:Y:S02]  /*da50*/  IADD3 R14, PT, PT, R21, R26, R14 ;  /* 0x0000001a150e7210 */ /* 0x000fe40007ffe00e */
[----:B------:R-:W-:Y:S01]  /*da60*/  LOP3.LUT R28, R30, R28, R29, 0x96, !PT ;  /* 0x0000001c1e1c7212 */ /* 0x000fe200078e961d */
[----:B------:R-:W-:Y:S01]  /*da70*/  IMAD.IADD R2, R2, 0x1, R23 ;  /* 0x0000000102027824 */ /* 0x000fe200078e0217 */
[----:B------:R-:W-:Y:S01]  /*da80*/  LOP3.LUT R0, R20, R18, R13, 0xb8, !PT ;  /* 0x0000001214007212 */ /* 0x000fe200078eb80d */
[--C-:B------:R-:W-:Y:S01]  /*da90*/  IMAD.IADD R9, R9, 0x1, R14.reuse ;  /* 0x0000000109097824 */ /* 0x100fe200078e020e */
[C-C-:B------:R-:W-:Y:S02]  /*daa0*/  SHF.L.W.U32.HI R12, R14.reuse, 0x1e, R14.reuse ;  /* 0x0000001e0e0c7819 */ /* 0x140fe40000010e0e */
[C-C-:B------:R-:W-:Y:S02]  /*dab0*/  SHF.L.W.U32.HI R19, R14.reuse, 0x13, R14.reuse ;  /* 0x000000130e137819 */ /* 0x140fe40000010e0e */
[----:B------:R-:W-:-:S02]  /*dac0*/  SHF.L.W.U32.HI R16, R14, 0xa, R14 ;  /* 0x0000000a0e107819 */ /* 0x000fc40000010e0e */
[----:B------:R-:W-:Y:S02]  /*dad0*/  IADD3 R17, PT, PT, R28, R0, R17 ;  /* 0x000000001c117210 */ /* 0x000fe40007ffe011 */
[----:B------:R-:W-:Y:S02]  /*dae0*/  LOP3.LUT R19, R16, R12, R19, 0x96, !PT ;  /* 0x0000000c10137212 */ /* 0x000fe400078e9613 */
[----:B------:R-:W-:Y:S02]  /*daf0*/  LOP3.LUT R0, R15, R22, R14, 0xe8, !PT ;  /* 0x000000160f007212 */ /* 0x000fe400078ee80e */
[----:B------:R-:W-:-:S04]  /*db00*/  IADD3 R2, PT, PT, R2, UR75, R17 ;  /* 0x0000004b02027c10 */ /* 0x000fc8000fffe011 */
[----:B------:R-:W-:Y:S02]  /*db10*/  IADD3 R19, PT, PT, R2, R19, R0 ;  /* 0x0000001302137210 */ /* 0x000fe40007ffe000 */
[----:B------:R-:W-:-:S03]  /*db20*/  IADD3 R4, PT, PT, R4, R2, R27 ;  /* 0x0000000204047210 */ /* 0x000fc60007ffe01b */
[----:B------:R-:W-:Y:S02]  /*db30*/  IMAD.IADD R8, R8, 0x1, R19 ;  /* 0x0000000108087824 */ /* 0x000fe400078e0213 */
[----:B------:R0:W-:Y:S04]  /*db40*/  STL.128 [R1+0x1f0], R4 ;  /* 0x0001f00401007387 */ /* 0x0001e80000100c00 */
[----:B------:R0:W-:Y:S02]  /*db50*/  STL.128 [R1+0x1e0], R8 ;  /* 0x0001e00801007387 */ /* 0x0001e40000100c00 */
.L_x_13:
[----:B------:R-:W-:Y:S05]  /*db60*/  BSYNC.RECONVERGENT B1 ;  /* 0x0000000000017941 */ /* 0x000fea0003800200 */
.L_x_11:
[----:B------:R-:W5:Y:S01]  /*db70*/  LDL R27, [R1+0x1d0] ;  /* 0x0001d000011b7983 */ /* 0x000f620000100800 */
[----:B------:R-:W2:Y:S03]  /*db80*/  LDCU.128 UR72, c[0x3][URZ] ;  /* 0x00c00000ff4877ac */ /* 0x000ea60008000c00 */
[----:B------:R-:W5:Y:S01]  /*db90*/  LDL.64 R20, [R1+0x1d8] ;  /* 0x0001d80001147983 */ /* 0x000f620000100a00 */
[----:B------:R-:W2:Y:S03]  /*dba0*/  LDCU UR10, c[0x0][0x398] ;  /* 0x00007300ff0a77ac */ /* 0x000ea60008000800 */
[----:B0-----:R-:W2:Y:S04]  /*dbb0*/  LDL.128 R16, [R1+0x190] ;  /* 0x0001900001107983 */ /* 0x001ea80000100c00 */
[----:B------:R-:W2:Y:S04]  /*dbc0*/  LDL.128 R12, [R1+0x1b0] ;  /* 0x0001b000010c7983 */ /* 0x000ea80000100c00 */
[----:B------:R-:W2:Y:S04]  /*dbd0*/  LDL.128 R8, [R1+0x1f0] ;  /* 0x0001f00001087983 */ /* 0x000ea80000100c00 */
[----:B-1--4-:R-:W4:Y:S04]  /*dbe0*/  LDL.128 R4, [R1+0x1e0] ;  /* 0x0001e00001047983 */ /* 0x012f280000100c00 */
[----:B------:R-:W4:Y:S01]  /*dbf0*/  LDL.64 R22, [R1+0x1c0] ;  /* 0x0001c00001167983 */ /* 0x000f220000100a00 */
[----:B-----5:R-:W-:-:S05]  /*dc00*/  LEA R20, P0, R27, R20, 0x3 ;  /* 0x000000141b147211 */ /* 0x020fca00078018ff */
[----:B------:R-:W-:-:S05]  /*dc10*/  IMAD.X R21, RZ, RZ, R21, P0 ;  /* 0x000000ffff157224 */ /* 0x000fca00000e0615 */
[--C-:B--23--:R-:W-:Y:S02]  /*dc20*/  SHF.R.U32.HI R0, RZ, 0x10, R21.reuse ;  /* 0x00000010ff007819 */ /* 0x10cfe40000011615 */
[--C-:B------:R-:W-:Y:S02]  /*dc30*/  SHF.R.U64 R2, R20, 0x10, R21.reuse ;  /* 0x0000001014027819 */ /* 0x100fe40000001215 */
[--C-:B------:R-:W-:Y:S01]  /*dc40*/  SHF.R.U32.HI R27, RZ, 0x8, R21.reuse ;  /* 0x00000008ff1b7819 */ /* 0x100fe20000011615 */
[----:B------:R-:W-:Y:S01]  /*dc50*/  IMAD.U32 R26, R0, 0x10000, RZ ;  /* 0x00010000001a7824 */ /* 0x000fe200078e00ff */
[--C-:B------:R-:W-:Y:S01]  /*dc60*/  SHF.R.U32.HI R33, RZ, 0x18, R21.reuse ;  /* 0x00000018ff217819 */ /* 0x100fe20000011615 */
[----:B------:R-:W-:Y:S01]  /*dc70*/  IMAD.U32 R28, R2, 0x10000, RZ ;  /* 0x00010000021c7824 */ /* 0x000fe200078e00ff */
[----:B------:R-:W-:Y:S01]  /*dc80*/  SHF.R.U64 R45, R20, 0x18, R21 ;  /* 0x00000018142d7819 */ /* 0x000fe20000001215 */
[----:B------:R-:W-:Y:S01]  /*dc90*/  IMAD.SHL.U32 R29, R27, 0x100, RZ ;  /* 0x000001001b1d7824 */ /* 0x000fe200078e00ff */
[----:B------:R-:W-:-:S02]  /*dca0*/  LOP3.LUT R26, R26, 0xff0000, RZ, 0xc0, !PT ;  /* 0x00ff00001a1a7812 */ /* 0x000fc400078ec0ff */
[----:B------:R-:W-:Y:S02]  /*dcb0*/  LOP3.LUT R28, R28, 0xff0000, RZ, 0xc0, !PT ;  /* 0x00ff00001c1c7812 */ /* 0x000fe400078ec0ff */
[----:B------:R-:W-:Y:S01]  /*dcc0*/  SHF.R.U64 R35, R20, 0x8, R21 ;  /* 0x0000000814237819 */ /* 0x000fe20000001215 */
[----:B------:R-:W-:Y:S02]  /*dcd0*/  IMAD R40, R33, 0x1000000, R26 ;  /* 0x0100000021287824 */ /* 0x000fe400078e021a */
[----:B------:R-:W-:Y:S02]  /*dce0*/  IMAD R42, R45, 0x1000000, R28 ;  /* 0x010000002d2a7824 */ /* 0x000fe400078e021c */
[----:B------:R-:W-:Y:S01]  /*dcf0*/  IMAD.SHL.U32 R41, R35, 0x100, RZ ;  /* 0x0000010023297824 */ /* 0x000fe200078e00ff */
[----:B------:R-:W-:Y:S02]  /*dd00*/  LOP3.LUT R37, R40, 0xff00, R29, 0xf8, !PT ;  /* 0x0000ff0028257812 */ /* 0x000fe400078ef81d */
[----:B------:R-:W2:Y:S01]  /*dd10*/  LDL.128 R28, [R1+0x1a0] ;  /* 0x0001a000011c7983 */ /* 0x000ea20000100c00 */
[----:B------:R-:W-:-:S02]  /*dd20*/  PRMT R26, R16, 0x7771, RZ ;  /* 0x00007771101a7816 */ /* 0x000fc400000000ff */
[----:B------:R-:W-:Y:S01]  /*dd30*/  LOP3.LUT R39, R37, 0xff, R21, 0xf8, !PT ;  /* 0x000000ff25277812 */ /* 0x000fe200078ef815 */
[----:B------:R-:W-:Y:S01]  /*dd40*/  STL.64 [R1+0x1d8], R20 ;  /* 0x0001d81401007387 */ /* 0x000fe20000100a00 */
[----:B------:R-:W-:Y:S01]  /*dd50*/  SHF.R.U32.HI R34, RZ, 0xa, R37 ;  /* 0x0000000aff227819 */ /* 0x000fe20000011625 */
[----:B------:R-:W-:Y:S01]  /*dd60*/  IMAD.U32 R26, R26, 0x10000, RZ ;  /* 0x000100001a1a7824 */ /* 0x000fe200078e00ff */
[C-C-:B------:R-:W-:Y:S02]  /*dd70*/  SHF.L.W.U32.HI R32, R40.reuse, 0xf, R39.reuse ;  /* 0x0000000f28207819 */ /* 0x140fe40000010e27 */
[----:B------:R-:W-:Y:S02]  /*dd80*/  SHF.L.W.U32.HI R43, R40, 0xd, R39 ;  /* 0x0000000d282b7819 */ /* 0x000fe40000010e27 */
[----:B------:R-:W-:Y:S02]  /*dd90*/  LOP3.LUT R41, R42, 0xff00, R41, 0xf8, !PT ;  /* 0x0000ff002a297812 */ /* 0x000fe400078ef829 */
[----:B------:R-:W-:-:S02]  /*dda0*/  LOP3.LUT R34, R34, R32, R43, 0x96, !PT ;  /* 0x0000002022227212 */ /* 0x000fc400078e962b */
[----:B------:R-:W-:Y:S02]  /*ddb0*/  PRMT R32, R17, 0x7771, RZ ;  /* 0x0000777111207816 */ /* 0x000fe400000000ff */
[----:B------:R-:W-:Y:S02]  /*ddc0*/  LOP3.LUT R37, R41, 0xff, R20, 0xf8, !PT ;  /* 0x000000ff29257812 */ /* 0x000fe400078ef814 */
[----:B------:R-:W-:Y:S01]  /*ddd0*/  SHF.R.U32.HI R38, RZ, 0xa, R41 ;  /* 0x0000000aff267819 */ /* 0x000fe20000011629 */
[----:B------:R-:W-:Y:S01]  /*dde0*/  IMAD.U32 R32, R32, 0x10000, RZ ;  /* 0x0001000020207824 */ /* 0x000fe200078e00ff */
[C-C-:B------:R-:W-:Y:S02]  /*ddf0*/  SHF.L.W.U32.HI R36, R42.reuse, 0xf, R37.reuse ;  /* 0x0000000f2a247819 */ /* 0x140fe40000010e25 */
[C-C-:B------:R-:W-:Y:S02]  /*de00*/  SHF.L.W.U32.HI R41, R42.reuse, 0xd, R37.reuse ;  /* 0x0000000d2a297819 */ /* 0x140fe40000010e25 */
[----:B------:R-:W-:-:S02]  /*de10*/  SHF.L.W.U32.HI R49, R42, 0xe, R37 ;  /* 0x0000000e2a317819 */ /* 0x000fc40000010e25 */
[----:B------:R-:W-:Y:S02]  /*de20*/  SHF.L.W.U32.HI R42, R37, 0x19, R20 ;  /* 0x00000019252a7819 */ /* 0x000fe40000010e14 */
[----:B------:R-:W-:Y:S02]  /*de30*/  SHF.R.U32.HI R46, RZ, 0x3, R37 ;  /* 0x00000003ff2e7819 */ /* 0x000fe40000011625 */
[----:B------:R-:W-:Y:S02]  /*de40*/  LOP3.LUT R36, R38, R36, R41, 0x96, !PT ;  /* 0x0000002426247212 */ /* 0x000fe400078e9629 */
[----:B------:R-:W-:Y:S02]  /*de50*/  LOP3.LUT R44, R26, 0xff0000, RZ, 0xc0, !PT ;  /* 0x00ff00001a2c7812 */ /* 0x000fe400078ec0ff */
[----:B------:R-:W-:Y:S02]  /*de60*/  SHF.L.W.U32.HI R47, R40, 0xe, R39 ;  /* 0x0000000e282f7819 */ /* 0x000fe40000010e27 */
[----:B------:R-:W-:-:S02]  /*de70*/  SHF.L.W.U32.HI R26, R39, 0x19, R21 ;  /* 0x00000019271a7819 */ /* 0x000fc40000010e15 */
[----:B------:R-:W-:Y:S02]  /*de80*/  SHF.R.U32.HI R40, RZ, 0x3, R39 ;  /* 0x00000003ff287819 */ /* 0x000fe40000011627 */
[----:B------:R-:W-:Y:S02]  /*de90*/  LOP3.LUT R41, R32, 0xff0000, RZ, 0xc0, !PT ;  /* 0x00ff000020297812 */ /* 0x000fe400078ec0ff */
[----:B------:R-:W-:Y:S02]  /*dea0*/  LOP3.LUT R32, R46, R42, R49, 0x96, !PT ;  /* 0x0000002a2e207212 */ /* 0x000fe400078e9631 */
[----:B------:R-:W-:Y:S02]  /*deb0*/  PRMT R38, R17, 0x7770, RZ ;  /* 0x0000777011267816 */ /* 0x000fe400000000ff */
[----:B------:R-:W-:Y:S02]  /*dec0*/  PRMT R42, R18, 0x7771, RZ ;  /* 0x00007771122a7816 */ /* 0x000fe400000000ff */
[----:B------:R-:W-:Y:S01]  /*ded0*/  PRMT R43, R16, 0x7770, RZ ;  /* 0x00007770102b7816 */ /* 0x000fe200000000ff */
[----:B------:R-:W-:Y:S01]  /*dee0*/  IMAD R38, R38, 0x1000000, R41 ;  /* 0x0100000026267824 */ /* 0x000fe200078e0229 */
[----:B------:R-:W-:Y:S01]  /*def0*/  LOP3.LUT R26, R40, R26, R47, 0x96, !PT ;  /* 0x0000001a281a7212 */ /* 0x000fe200078e962f */
[----:B------:R-:W-:Y:S01]  /*df00*/  IMAD.U32 R42, R42, 0x10000, RZ ;  /* 0x000100002a2a7824 */ /* 0x000fe200078e00ff */
[----:B------:R-:W-:Y:S01]  /*df10*/  PRMT R40, R19, 0x7771, RZ ;  /* 0x0000777113287816 */ /* 0x000fe200000000ff */
[----:B------:R-:W-:Y:S01]  /*df20*/  IMAD R43, R43, 0x1000000, R44 ;  /* 0x010000002b2b7824 */ /* 0x000fe200078e022c */
[----:B------:R-:W-:-:S02]  /*df30*/  PRMT R41, R16, 0x7772, RZ ;  /* 0x0000777210297816 */ /* 0x000fc400000000ff */
[----:B------:R-:W-:Y:S01]  /*df40*/  LOP3.LUT R49, R42, 0xff0000, RZ, 0xc0, !PT ;  /* 0x00ff00002a317812 */ /* 0x000fe200078ec0ff */
[----:B------:R-:W-:Y:S01]  /*df50*/  IMAD.U32 R44, R40, 0x10000, RZ ;  /* 0x00010000282c7824 */ /* 0x000fe200078e00ff */
[----:B------:R-:W-:Y:S01]  /*df60*/  PRMT R40, R17, 0x7772, RZ ;  /* 0x0000777211287816 */ /* 0x000fe200000000ff */
[----:B------:R-:W-:Y:S01]  /*df70*/  IMAD.SHL.U32 R42, R41, 0x100, RZ ;  /* 0x00000100292a7824 */ /* 0x000fe200078e00ff */
[----:B------:R-:W-:Y:S02]  /*df80*/  PRMT R16, R16, 0x7773, RZ ;  /* 0x0000777310107816 */ /* 0x000fe400000000ff */
[----:B------:R-:W-:Y:S01]  /*df90*/  PRMT R46, R18, 0x7770, RZ ;  /* 0x00007770122e7816 */ /* 0x000fe200000000ff */
[----:B------:R-:W-:Y:S01]  /*dfa0*/  IMAD.SHL.U32 R47, R40, 0x100, RZ ;  /* 0x00000100282f7824 */ /* 0x000fe200078e00ff */
[----:B------:R-:W-:Y:S02]  /*dfb0*/  LOP3.LUT R43, R16, R43, R42, 0xfe, !PT ;  /* 0x0000002b102b7212 */ /* 0x000fe400078efe2a */
[----:B------:R-:W-:Y:S01]  /*dfc0*/  PRMT R42, R13, 0x7771, RZ ;  /* 0x000077710d2a7816 */ /* 0x000fe200000000ff */
[----:B------:R-:W-:Y:S01]  /*dfd0*/  IMAD R41, R46, 0x1000000, R49 ;  /* 0x010000002e297824 */ /* 0x000fe200078e0231 */
[----:B------:R-:W-:-:S02]  /*dfe0*/  LOP3.LUT R51, R44, 0xff0000, RZ, 0xc0, !PT ;  /* 0x00ff00002c337812 */ /* 0x000fc400078ec0ff */
[C---:B------:R-:W-:Y:S01]  /*dff0*/  PRMT R44, R19.reuse, 0x7770, RZ ;  /* 0x00007770132c7816 */ /* 0x040fe200000000ff */
[----:B------:R-:W-:Y:S01]  /*e000*/  IMAD.U32 R46, R42, 0x10000, RZ ;  /* 0x000100002a2e7824 */ /* 0x000fe200078e00ff */
[----:B------:R-:W-:Y:S02]  /*e010*/  LOP3.LUT R47, R38, R47, RZ, 0xfc, !PT ;  /* 0x0000002f262f7212 */ /* 0x000fe400078efcff */
[----:B------:R-:W-:Y:S01]  /*e020*/  PRMT R38, R18, 0x7772, RZ ;  /* 0x0000777212267816 */ /* 0x000fe200000000ff */
[----:B------:R-:W-:Y:S01]  /*e030*/  IMAD R40, R44, 0x1000000, R51 ;  /* 0x010000002c287824 */ /* 0x000fe200078e0233 */
[----:B------:R-:W-:Y:S02]  /*e040*/  PRMT R16, R19, 0x7772, RZ ;  /* 0x0000777213107816 */ /* 0x000fe400000000ff */
[----:B------:R-:W-:Y:S01]  /*e050*/  PRMT R44, R17, 0x7773, RZ ;  /* 0x00007773112c7816 */ /* 0x000fe200000000ff */
[----:B------:R-:W-:Y:S01]  /*e060*/  IMAD.SHL.U32 R38, R38, 0x100, RZ ;  /* 0x0000010026267824 */ /* 0x000fe200078e00ff */
[----:B------:R-:W-:Y:S01]  /*e070*/  PRMT R42, R13, 0x7770, RZ ;  /* 0x000077700d2a7816 */ /* 0x000fe200000000ff */
[----:B------:R-:W-:Y:S01]  /*e080*/  IMAD.SHL.U32 R17, R16, 0x100, RZ ;  /* 0x0000010010117824 */ /* 0x000fe200078e00ff */
[----:B------:R-:W-:-:S02]  /*e090*/  LOP3.LUT R49, R46, 0xff0000, RZ, 0xc0, !PT ;  /* 0x00ff00002e317812 */ /* 0x000fc400078ec0ff */
[----:B------:R-:W-:Y:S02]  /*e0a0*/  PRMT R16, R13, 0x7772, RZ ;  /* 0x000077720d107816 */ /* 0x000fe400000000ff */
[----:B------:R-:W-:Y:S01]  /*e0b0*/  LOP3.LUT R44, R47, R44, RZ, 0xfc, !PT ;  /* 0x0000002c2f2c7212 */ /* 0x000fe200078efcff */
[----:B------:R-:W-:Y:S01]  /*e0c0*/  IMAD R42, R42, 0x1000000, R49 ;  /* 0x010000002a2a7824 */ /* 0x000fe200078e0231 */
[----:B------:R-:W-:Y:S02]  /*e0d0*/  LOP3.LUT R41, R41, R38, RZ, 0xfc, !PT ;  /* 0x0000002629297212 */ /* 0x000fe400078efcff */
[----:B------:R-:W-:Y:S02]  /*e0e0*/  PRMT R18, R18, 0x7773, RZ ;  /* 0x0000777312127816 */ /* 0x000fe400000000ff */
[----:B------:R-:W-:Y:S01]  /*e0f0*/  LOP3.LUT R40, R40, R17, RZ, 0xfc, !PT ;  /* 0x0000001128287212 */ /* 0x000fe200078efcff */
[----:B------:R-:W-:Y:S01]  /*e100*/  IMAD.SHL.U32 R17, R16, 0x100, RZ ;  /* 0x0000010010117824 */ /* 0x000fe200078e00ff */
[----:B------:R-:W-:-:S02]  /*e110*/  SHF.L.W.U32.HI R47, R47, 0xe, R44 ;  /* 0x0000000e2f2f7819 */ /* 0x000fc40000010e2c */
[--C-:B------:R-:W-:Y:S02]  /*e120*/  SHF.L.W.U32.HI R46, R44, 0x19, R44.reuse ;  /* 0x000000192c2e7819 */ /* 0x100fe40000010e2c */
[----:B------:R-:W-:Y:S02]  /*e130*/  SHF.R.U32.HI R38, RZ, 0x3, R44 ;  /* 0x00000003ff267819 */ /* 0x000fe4000001162c */
[----:B------:R-:W-:Y:S02]  /*e140*/  PRMT R19, R19, 0x7773, RZ ;  /* 0x0000777313137816 */ /* 0x000fe400000000ff */
[----:B------:R-:W-:Y:S02]  /*e150*/  LOP3.LUT R18, R41, R18, RZ, 0xfc, !PT ;  /* 0x0000001229127212 */ /* 0x000fe400078efcff */
[----:B------:R-:W-:Y:S02]  /*e160*/  LOP3.LUT R46, R38, R46, R47, 0x96, !PT ;  /* 0x0000002e262e7212 */ /* 0x000fe400078e962f */
[----:B------:R-:W-:-:S02]  /*e170*/  LOP3.LUT R16, R42, R17, RZ, 0xfc, !PT ;  /* 0x000000112a107212 */ /* 0x000fc400078efcff */
[----:B------:R-:W-:Y:S02]  /*e180*/  LOP3.LUT R19, R40, R19, RZ, 0xfc, !PT ;  /* 0x0000001328137212 */ /* 0x000fe400078efcff */
[--C-:B------:R-:W-:Y:S02]  /*e190*/  SHF.L.W.U32.HI R38, R41, 0xe, R18.reuse ;  /* 0x0000000e29267819 */ /* 0x100fe40000010e12 */
[--C-:B------:R-:W-:Y:S02]  /*e1a0*/  SHF.L.W.U32.HI R47, R18, 0x19, R18.reuse ;  /* 0x00000019122f7819 */ /* 0x100fe40000010e12 */
[----:B------:R-:W-:Y:S02]  /*e1b0*/  SHF.R.U32.HI R17, RZ, 0x3, R18 ;  /* 0x00000003ff117819 */ /* 0x000fe40000011612 */
[----:B------:R-:W-:Y:S02]  /*e1c0*/  PRMT R13, R13, 0x7773, RZ ;  /* 0x000077730d0d7816 */ /* 0x000fe400000000ff */
[----:B------:R-:W-:-:S02]  /*e1d0*/  SHF.L.W.U32.HI R41, R40, 0xe, R19 ;  /* 0x0000000e28297819 */ /* 0x000fc40000010e13 */
[----:B------:R-:W-:Y:S02]  /*e1e0*/  LOP3.LUT R47, R17, R47, R38, 0x96, !PT ;  /* 0x0000002f112f7212 */ /* 0x000fe400078e9626 */
[--C-:B------:R-:W-:Y:S02]  /*e1f0*/  SHF.L.W.U32.HI R40, R19, 0x19, R19.reuse ;  /* 0x0000001913287819 */ /* 0x100fe40000010e13 */
[----:B------:R-:W-:Y:S02]  /*e200*/  SHF.R.U32.HI R42, RZ, 0x3, R19 ;  /* 0x00000003ff2a7819 */ /* 0x000fe40000011613 */
[----:B------:R-:W-:Y:S02]  /*e210*/  PRMT R17, R14, 0x7771, RZ ;  /* 0x000077710e117816 */ /* 0x000fe400000000ff */
[----:B------:R-:W-:Y:S02]  /*e220*/  LOP3.LUT R13, R16, R13, RZ, 0xfc, !PT ;  /* 0x0000000d100d7212 */ /* 0x000fe400078efcff */
[----:B------:R-:W-:Y:S01]  /*e230*/  LOP3.LUT R38, R42, R40, R41, 0x96, !PT ;  /* 0x000000282a267212 */ /* 0x000fe200078e9629 */
[----:B------:R-:W-:Y:S01]  /*e240*/  IMAD.U32 R17, R17, 0x10000, RZ ;  /* 0x0001000011117824 */ /* 0x000fe200078e00ff */
[----:B------:R-:W-:-:S02]  /*e250*/  SHF.L.W.U32.HI R41, R16, 0xe, R13 ;  /* 0x0000000e10297819 */ /* 0x000fc40000010e0d */
[--C-:B------:R-:W-:Y:S02]  /*e260*/  SHF.L.W.U32.HI R16, R13, 0x19, R13.reuse ;  /* 0x000000190d107819 */ /* 0x100fe40000010e0d */
[----:B------:R-:W-:Y:S02]  /*e270*/  SHF.R.U32.HI R40, RZ, 0x3, R13 ;  /* 0x00000003ff287819 */ /* 0x000fe4000001160d */
[----:B------:R-:W-:Y:S02]  /*e280*/  LOP3.LUT R42, R17, 0xff0000, RZ, 0xc0, !PT ;  /* 0x00ff0000112a7812 */ /* 0x000fe400078ec0ff */
[----:B------:R-:W-:Y:S02]  /*e290*/  LOP3.LUT R16, R40, R16, R41, 0x96, !PT ;  /* 0x0000001028107212 */ /* 0x000fe400078e9629 */
[C---:B------:R-:W-:Y:S02]  /*e2a0*/  PRMT R41, R14.reuse, 0x7770, RZ ;  /* 0x000077700e297816 */ /* 0x040fe400000000ff */
[----:B------:R-:W-:-:S02]  /*e2b0*/  PRMT R40, R14, 0x7772, RZ ;  /* 0x000077720e287816 */ /* 0x000fc400000000ff */
[----:B------:R-:W-:Y:S01]  /*e2c0*/  PRMT R17, R15, 0x7771, RZ ;  /* 0x000077710f117816 */ /* 0x000fe200000000ff */
[----:B------:R-:W-:Y:S01]  /*e2d0*/  IMAD R41, R41, 0x1000000, R42 ;  /* 0x0100000029297824 */ /* 0x000fe200078e022a */
[----:B------:R-:W-:Y:S01]  /*e2e0*/  PRMT R49, R14, 0x7773, RZ ;  /* 0x000077730e317816 */ /* 0x000fe200000000ff */
[----:B------:R-:W-:Y:S01]  /*e2f0*/  IMAD.SHL.U32 R40, R40, 0x100, RZ ;  /* 0x0000010028287824 */ /* 0x000fe200078e00ff */
[----:B------:R-:W-:Y:S01]  /*e300*/  SHF.L.W.U32.HI R48, R8, 0x7, R8 ;  /* 0x0000000708307819 */ /* 0x000fe20000010e08 */
[----:B------:R-:W-:Y:S01]  /*e310*/  IMAD.U32 R17, R17, 0x10000, RZ ;  /* 0x0001000011117824 */ /* 0x000fe200078e00ff */
[----:B------:R-:W-:Y:S02]  /*e320*/  PRMT R0, R33, 0x3340, R0 ;  /* 0x0000334021007816 */ /* 0x000fe40000000000 */
[----:B------:R-:W-:Y:S02]  /*e330*/  LOP3.LUT R40, R41, R40, RZ, 0xfc, !PT ;  /* 0x0000002829287212 */ /* 0x000fe400078efcff */
[----:B------:R-:W-:-:S02]  /*e340*/  LOP3.LUT R42, R17, 0xff0000, RZ, 0xc0, !PT ;  /* 0x00ff0000112a7812 */ /* 0x000fc400078ec0ff */
[C---:B------:R-:W-:Y:S02]  /*e350*/  PRMT R41, R15.reuse, 0x7770, RZ ;  /* 0x000077700f297816 */ /* 0x040fe400000000ff */
[----:B------:R-:W-:Y:S02]  /*e360*/  PRMT R17, R15, 0x7772, RZ ;  /* 0x000077720f117816 */ /* 0x000fe400000000ff */
[----:B----4-:R-:W-:Y:S01]  /*e370*/  PRMT R33, R22, 0x7771, RZ ;  /* 0x0000777116217816 */ /* 0x010fe200000000ff */
[----:B------:R-:W-:Y:S01]  /*e380*/  IMAD R41, R41, 0x1000000, R42 ;  /* 0x0100000029297824 */ /* 0x000fe200078e022a */
[----:B------:R-:W-:Y:S01]  /*e390*/  PRMT R27, R27, 0x3340, R21 ;  /* 0x000033401b1b7816 */ /* 0x000fe20000000015 */
[----:B------:R-:W-:Y:S01]  /*e3a0*/  IMAD.SHL.U32 R14, R17, 0x100, RZ ;  /* 0x00000100110e7824 */ /* 0x000fe200078e00ff */
[----:B------:R-:W-:Y:S01]  /*e3b0*/  LOP3.LUT R17, R40, R49, RZ, 0xfc, !PT ;  /* 0x0000003128117212 */ /* 0x000fe200078efcff */
[----:B------:R-:W-:-:S03]  /*e3c0*/  IMAD.U32 R33, R33, 0x10000, RZ ;  /* 0x0001000021217824 */ /* 0x000fc600078e00ff */
[----:B------:R-:W-:Y:S02]  /*e3d0*/  LOP3.LUT R14, R41, R14, RZ, 0xfc, !PT ;  /* 0x0000000e290e7212 */ /* 0x000fe400078efcff */
[----:B------:R-:W-:Y:S02]  /*e3e0*/  PRMT R41, R15, 0x7773, RZ ;  /* 0x000077730f297816 */ /* 0x000fe400000000ff */
[--C-:B------:R-:W-:Y:S02]  /*e3f0*/  SHF.L.W.U32.HI R15, R40, 0xe, R17.reuse ;  /* 0x0000000e280f7819 */ /* 0x100fe40000010e11 */
[--C-:B------:R-:W-:Y:S02]  /*e400*/  SHF.L.W.U32.HI R40, R17, 0x19, R17.reuse ;  /* 0x0000001911287819 */ /* 0x100fe40000010e11 */
[----:B------:R-:W-:Y:S02]  /*e410*/  SHF.R.U32.HI R42, RZ, 0x3, R17 ;  /* 0x00000003ff2a7819 */ /* 0x000fe40000011611 */
[----:B------:R-:W-:-:S02]  /*e420*/  LOP3.LUT R41, R14, R41, RZ, 0xfc, !PT ;  /* 0x000000290e297212 */ /* 0x000fc400078efcff */
[----:B------:R-:W-:Y:S02]  /*e430*/  LOP3.LUT R40, R42, R40, R15, 0x96, !PT ;  /* 0x000000282a287212 */ /* 0x000fe400078e960f */
[--C-:B------:R-:W-:Y:S02]  /*e440*/  SHF.L.W.U32.HI R15, R14, 0xe, R41.reuse ;  /* 0x0000000e0e0f7819 */ /* 0x100fe40000010e29 */
[--C-:B------:R-:W-:Y:S02]  /*e450*/  SHF.L.W.U32.HI R42, R41, 0x19, R41.reuse ;  /* 0x00000019292a7819 */ /* 0x100fe40000010e29 */
[----:B------:R-:W-:Y:S02]  /*e460*/  SHF.R.U32.HI R14, RZ, 0x3, R41 ;  /* 0x00000003ff0e7819 */ /* 0x000fe40000011629 */
[----:B------:R-:W-:Y:S02]  /*e470*/  IADD3 R36, PT, PT, R44, R36, R17 ;  /* 0x000000242c247210 */ /* 0x000fe40007ffe011 */
[----:B------:R-:W-:-:S02]  /*e480*/  LOP3.LUT R42, R14, R42, R15, 0x96, !PT ;  /* 0x0000002a0e2a7212 */ /* 0x000fc400078e960f */
[C---:B------:R-:W-:Y:S01]  /*e490*/  SHF.L.W.U32.HI R14, R8.reuse, 0x1a, R8 ;  /* 0x0000001a080e7819 */ /* 0x040fe20000010e08 */
[----:B------:R-:W-:Y:S01]  /*e4a0*/  IMAD.IADD R36, R47, 0x1, R36 ;  /* 0x000000012f247824 */ /* 0x000fe200078e0224 */
[----:B------:R-:W-:Y:S02]  /*e4b0*/  SHF.L.W.U32.HI R15, R8, 0x15, R8 ;  /* 0x00000015080f7819 */ /* 0x000fe40000010e08 */
[----:B------:R-:W-:Y:S02]  /*e4c0*/  SHF.L.W.U32.HI R47, R4, 0xa, R4 ;  /* 0x0000000a042f7819 */ /* 0x000fe40000010e04 */
[----:B------:R-:W-:Y:S02]  /*e4d0*/  LOP3.LUT R14, R48, R14, R15, 0x96, !PT ;  /* 0x0000000e300e7212 */ /* 0x000fe400078e960f */
[----:B------:R-:W-:Y:S02]  /*e4e0*/  IADD3 R15, PT, PT, R43, R34, R13 ;  /* 0x000000222b0f7210 */ /* 0x000fe40007ffe00d */
[----:B------:R-:W-:-:S03]  /*e4f0*/  LOP3.LUT R48, R10, R8, R9, 0xb8, !PT ;  /* 0x000000080a307212 */ /* 0x000fc600078eb809 */
[----:B------:R-:W-:Y:S01]  /*e500*/  IMAD.IADD R34, R46, 0x1, R15 ;  /* 0x000000012e227824 */ /* 0x000fe200078e020f */
[----:B------:R-:W-:Y:S02]  /*e510*/  IADD3 R14, PT, PT, R14, R48, R11 ;  /* 0x000000300e0e7210 */ /* 0x000fe40007ffe00b */
[C-C-:B------:R-:W-:Y:S02]  /*e520*/  SHF.L.W.U32.HI R15, R4.reuse, 0x1e, R4.reuse ;  /* 0x0000001e040f7819 */ /* 0x140fe40000010e04 */
[----:B------:R-:W-:Y:S02]  /*e530*/  SHF.L.W.U32.HI R46, R4, 0x13, R4 ;  /* 0x00000013042e7819 */ /* 0x000fe40000010e04 */
[----:B------:R-:W-:Y:S02]  /*e540*/  IADD3 R50, PT, PT, R43, UR72, R14 ;  /* 0x000000482b327c10 */ /* 0x000fe4000fffe00e */
[----:B------:R-:W-:Y:S02]  /*e550*/  LOP3.LUT R47, R47, R15, R46, 0x96, !PT ;  /* 0x0000000f2f2f7212 */ /* 0x000fe400078e962e */
[----:B------:R-:W-:-:S02]  /*e560*/  SHF.L.W.U32.HI R15, R34, 0xf, R34 ;  /* 0x0000000f220f7819 */ /* 0x000fc40000010e22 */
[--C-:B------:R-:W-:Y:S02]  /*e570*/  SHF.L.W.U32.HI R14, R34, 0xd, R34.reuse ;  /* 0x0000000d220e7819 */ /* 0x100fe40000010e22 */
[----:B------:R-:W-:Y:S02]  /*e580*/  SHF.R.U32.HI R43, RZ, 0xa, R34 ;  /* 0x0000000aff2b7819 */ /* 0x000fe40000011622 */
[----:B------:R-:W-:Y:S02]  /*e590*/  LOP3.LUT R46, R5, R6, R4, 0xe8, !PT ;  /* 0x00000006052e7212 */ /* 0x000fe400078ee804 */
[----:B------:R-:W-:Y:S02]  /*e5a0*/  LOP3.LUT R15, R43, R15, R14, 0x96, !PT ;  /* 0x0000000f2b0f7212 */ /* 0x000fe400078e960e */
[C---:B------:R-:W-:Y:S01]  /*e5b0*/  IADD3 R43, PT, PT, R50.reuse, R47, R46 ;  /* 0x0000002f322b7210 */ /* 0x040fe20007ffe02e */
[----:B------:R-:W-:Y:S01]  /*e5c0*/  IMAD.IADD R50, R50, 0x1, R7 ;  /* 0x0000000132327824 */ /* 0x000fe200078e0207 */
[----:B------:R-:W-:-:S02]  /*e5d0*/  SHF.L.W.U32.HI R46, R36, 0xf, R36 ;  /* 0x0000000f242e7819 */ /* 0x000fc40000010e24 */
[--C-:B------:R-:W-:Y:S02]  /*e5e0*/  SHF.L.W.U32.HI R47, R36, 0xd, R36.reuse ;  /* 0x0000000d242f7819 */ /* 0x100fe40000010e24 */
[----:B------:R-:W-:Y:S02]  /*e5f0*/  SHF.R.U32.HI R14, RZ, 0xa, R36 ;  /* 0x0000000aff0e7819 */ /* 0x000fe40000011624 */
[--C-:B------:R-:W-:Y:S02]  /*e600*/  SHF.L.W.U32.HI R48, R50, 0x7, R50.reuse ;  /* 0x0000000732307819 */ /* 0x100fe40000010e32 */
[----:B------:R-:W-:Y:S02]  /*e610*/  LOP3.LUT R46, R14, R46, R47, 0x96, !PT ;  /* 0x0000002e0e2e7212 */ /* 0x000fe400078e962f */
[C-C-:B------:R-:W-:Y:S02]  /*e620*/  SHF.L.W.U32.HI R14, R50.reuse, 0x1a, R50.reuse ;  /* 0x0000001a320e7819 */ /* 0x140fe40000010e32 */
[----:B------:R-:W-:-:S02]  /*e630*/  SHF.L.W.U32.HI R47, R50, 0x15, R50 ;  /* 0x00000015322f7819 */ /* 0x000fc40000010e32 */
[----:B------:R-:W-:Y:S02]  /*e640*/  SHF.L.W.U32.HI R49, R43, 0x13, R43 ;  /* 0x000000132b317819 */ /* 0x000fe40000010e2b */
[----:B------:R-:W-:Y:S02]  /*e650*/  LOP3.LUT R47, R48, R14, R47, 0x96, !PT ;  /* 0x0000000e302f7212 */ /* 0x000fe400078e962f */
[----:B------:R-:W-:Y:S02]  /*e660*/  LOP3.LUT R14, R9, R50, R8, 0xb8, !PT ;  /* 0x00000032090e7212 */ /* 0x000fe400078eb808 */
[--C-:B------:R-:W-:Y:S02]  /*e670*/  SHF.L.W.U32.HI R48, R43, 0xa, R43.reuse ;  /* 0x0000000a2b307819 */ /* 0x100fe40000010e2b */
[----:B------:R-:W-:Y:S02]  /*e680*/  IADD3 R47, PT, PT, R47, R14, R10 ;  /* 0x0000000e2f2f7210 */ /* 0x000fe40007ffe00a */
        /* <DEDUP_REMOVED lines=11> */
[C-C-:B------:R-:W-:Y:S02]  /*e740*/  SHF.L.W.U32.HI R47, R14.reuse, 0x1e, R14.reuse ;  /* 0x0000001e0e2f7819 */ /* 0x140fe40000010e0e */
[----:B------:R-:W-:-:S04]  /*e750*/  SHF.L.W.U32.HI R48, R14, 0x13, R14 ;  /* 0x000000130e307819 */ /* 0x000fc80000010e0e */
[----:B------:R-:W-:Y:S02]  /*e760*/  LOP3.LUT R51, R51, R47, R48, 0x96, !PT ;  /* 0x0000002f33337212 */ /* 0x000fe400078e9630 */
[----:B------:R-:W-:-:S04]  /*e770*/  LOP3.LUT R47, R8, R49, R50, 0xb8, !PT ;  /* 0x00000031082f7212 */ /* 0x000fc800078eb832 */
[----:B------:R-:W-:-:S04]  /*e780*/  IADD3 R47, PT, PT, R44, R47, R9 ;  /* 0x0000002f2c2f7210 */ /* 0x000fc80007ffe009 */
[----:B------:R-:W-:Y:S02]  /*e790*/  IADD3 R44, PT, PT, R18, UR74, R47 ;  /* 0x0000004a122c7c10 */ /* 0x000fe4000fffe02f */
[----:B------:R-:W-:-:S04]  /*e7a0*/  LOP3.LUT R47, R43, R4, R14, 0xe8, !PT ;  /* 0x000000042b2f7212 */ /* 0x000fc800078ee80e */
[----:B------:R-:W-:Y:S01]  /*e7b0*/  IADD3 R47, PT, PT, R44, R51, R47 ;  /* 0x000000332c2f7210 */ /* 0x000fe20007ffe02f */
[----:B------:R-:W-:-:S05]  /*e7c0*/  IMAD.IADD R44, R5, 0x1, R44 ;  /* 0x00000001052c7824 */ /* 0x000fca00078e022c */
[C-C-:B------:R-:W-:Y:S02]  /*e7d0*/  SHF.L.W.U32.HI R48, R44.reuse, 0x1a, R44.reuse ;  /* 0x0000001a2c307819 */ /* 0x140fe40000010e2c */
[C-C-:B------:R-:W-:Y:S02]  /*e7e0*/  SHF.L.W.U32.HI R51, R44.reuse, 0x15, R44.reuse ;  /* 0x000000152c337819 */ /* 0x140fe40000010e2c */
[----:B------:R-:W-:-:S04]  /*e7f0*/  SHF.L.W.U32.HI R52, R44, 0x7, R44 ;  /* 0x000000072c347819 */ /* 0x000fc80000010e2c */
[----:B------:R-:W-:Y:S02]  /*e800*/  LOP3.LUT R51, R52, R48, R51, 0x96, !PT ;  /* 0x0000003034337212 */ /* 0x000fe400078e9633 */
[----:B------:R-:W-:Y:S02]  /*e810*/  PRMT R48, R45, 0x3340, R2 ;  /* 0x000033402d307816 */ /* 0x000fe40000000002 */
[----:B------:R-:W-:Y:S02]  /*e820*/  LOP3.LUT R2, R50, R44, R49, 0xb8, !PT ;  /* 0x0000002c32027212 */ /* 0x000fe400078eb831 */
[--C-:B------:R-:W-:Y:S02]  /*e830*/  SHF.L.W.U32.HI R45, R47, 0x1e, R47.reuse ;  /* 0x0000001e2f2d7819 */ /* 0x100fe40000010e2f */
[----:B------:R-:W-:Y:S02]  /*e840*/  IADD3 R2, PT, PT, R51, R2, R8 ;  /* 0x0000000233027210 */ /* 0x000fe40007ffe008 */
[----:B------:R-:W-:-:S02]  /*e850*/  SHF.L.W.U32.HI R52, R47, 0x13, R47 ;  /* 0x000000132f347819 */ /* 0x000fc40000010e2f */
[----:B------:R-:W-:-:S04]  /*e860*/  SHF.L.W.U32.HI R51, R47, 0xa, R47 ;  /* 0x0000000a2f337819 */ /* 0x000fc80000010e2f */
[----:B------:R-:W-:Y:S02]  /*e870*/  LOP3.LUT R52, R51, R45, R52, 0x96, !PT ;  /* 0x0000002d33347212 */ /* 0x000fe400078e9634 */
[----:B------:R-:W-:Y:S01]  /*e880*/  IADD3 R51, PT, PT, R19, UR75, R2 ;  /* 0x0000004b13337c10 */ /* 0x000fe2000fffe002 */
[----:B------:R-:W0:Y:S01]  /*e890*/  LDCU.128 UR72, c[0x3][0x10] ;  /* 0x00c00200ff4877ac */ /* 0x000e220008000c00 */
[----:B------:R-:W-:-:S04]  /*e8a0*/  LOP3.LUT R2, R14, R43, R47, 0xe8, !PT ;  /* 0x0000002b0e027212 */ /* 0x000fc800078ee82f */
[----:B------:R-:W-:Y:S01]  /*e8b0*/  IADD3 R2, PT, PT, R51, R52, R2 ;  /* 0x0000003433027210 */ /* 0x000fe20007ffe002 */
[----:B------:R-:W-:-:S05]  /*e8c0*/  IMAD.IADD R51, R4, 0x1, R51 ;  /* 0x0000000104337824 */ /* 0x000fca00078e0233 */
[C-C-:B------:R-:W-:Y:S02]  /*e8d0*/  SHF.L.W.U32.HI R45, R51.reuse, 0x1a, R51.reuse ;  /* 0x0000001a332d7819 */ /* 0x140fe40000010e33 */
[C-C-:B------:R-:W-:Y:S02]  /*e8e0*/  SHF.L.W.U32.HI R52, R51.reuse, 0x15, R51.reuse ;  /* 0x0000001533347819 */ /* 0x140fe40000010e33 */
[----:B------:R-:W-:-:S04]  /*e8f0*/  SHF.L.W.U32.HI R53, R51, 0x7, R51 ;  /* 0x0000000733357819 */ /* 0x000fc80000010e33 */
[----:B------:R-:W-:Y:S02]  /*e900*/  LOP3.LUT R45, R53, R45, R52, 0x96, !PT ;  /* 0x0000002d352d7212 */ /* 0x000fe400078e9634 */
[----:B------:R-:W-:-:S04]  /*e910*/  LOP3.LUT R52, R49, R51, R44, 0xb8, !PT ;  /* 0x0000003331347212 */ /* 0x000fc800078eb82c */
[----:B------:R-:W-:Y:S02]  /*e920*/  IADD3 R45, PT, PT, R45, R52, R50 ;  /* 0x000000342d2d7210 */ /* 0x000fe40007ffe032 */
        /* <DEDUP_REMOVED lines=9> */
[--C-:B------:R-:W-:Y:S02]  /*e9c0*/  SHF.L.W.U32.HI R22, R33, 0x19, R33.reuse ;  /* 0x0000001921167819 */ /* 0x100fe40000010e21 */
[----:B------:R-:W-:-:S04]  /*e9d0*/  SHF.R.U32.HI R50, RZ, 0x3, R33 ;  /* 0x00000003ff327819 */ /* 0x000fc80000011621 */
[----:B------:R-:W-:Y:S02]  /*e9e0*/  LOP3.LUT R22, R50, R22, R53, 0x96, !PT ;  /* 0x0000001632167212 */ /* 0x000fe400078e9635 */
[----:B------:R-:W-:Y:S02]  /*e9f0*/  IADD3 R53, PT, PT, R18, R15, R41 ;  /* 0x0000000f12357210 */ /* 0x000fe40007ffe029 */
[C---:B--2---:R-:W-:Y:S02]  /*ea00*/  PRMT R15, R28.reuse, 0x7771, RZ ;  /* 0x000077711c0f7816 */ /* 0x044fe400000000ff */
[----:B------:R-:W-:Y:S01]  /*ea10*/  PRMT R50, R28, 0x7773, RZ ;  /* 0x000077731c327816 */ /* 0x000fe200000000ff */
[----:B------:R-:W-:Y:S02]  /*ea20*/  IMAD.IADD R38, R38, 0x1, R53 ;  /* 0x0000000126267824 */ /* 0x000fe400078e0235 */
[----:B------:R-:W-:-:S05]  /*ea30*/  IMAD.U32 R15, R15, 0x10000, RZ ;  /* 0x000100000f0f7824 */ /* 0x000fca00078e00ff */
[----:B------:R-:W-:Y:S02]  /*ea40*/  LOP3.LUT R18, R15, 0xff0000, RZ, 0xc0, !PT ;  /* 0x00ff00000f127812 */ /* 0x000fe400078ec0ff */
[----:B------:R-:W-:-:S05]  /*ea50*/  PRMT R15, R28, 0x7770, RZ ;  /* 0x000077701c0f7816 */ /* 0x000fca00000000ff */
[----:B------:R-:W-:Y:S01]  /*ea60*/  IMAD R18, R15, 0x1000000, R18 ;  /* 0x010000000f127824 */ /* 0x000fe200078e0212 */
[----:B------:R-:W-:Y:S02]  /*ea70*/  PRMT R15, R28, 0x7772, RZ ;  /* 0x000077721c0f7816 */ /* 0x000fe400000000ff */
[----:B------:R-:W-:Y:S02]  /*ea80*/  IADD3 R28, PT, PT, R19, R46, R33 ;  /* 0x0000002e131c7210 */ /* 0x000fe40007ffe021 */
[----:B------:R-:W-:Y:S01]  /*ea90*/  SHF.L.W.U32.HI R46, R38, 0xd, R38 ;  /* 0x0000000d262e7819 */ /* 0x000fe20000010e26 */
[----:B------:R-:W-:-:S05]  /*eaa0*/  IMAD.SHL.U32 R15, R15, 0x100, RZ ;  /* 0x000001000f0f7824 */ /* 0x000fca00078e00ff */
[----:B------:R-:W-:-:S04]  /*eab0*/  LOP3.LUT R15, R18, R15, RZ, 0xfc, !PT ;  /* 0x0000000f120f7212 */ /* 0x000fc800078efcff */
[----:B------:R-:W-:-:S04]  /*eac0*/  LOP3.LUT R50, R15, R50, RZ, 0xfc, !PT ;  /* 0x000000320f327212 */ /* 0x000fc800078efcff */
[--C-:B------:R-:W-:Y:S02]  /*ead0*/  SHF.L.W.U32.HI R18, R15, 0xe, R50.reuse ;  /* 0x0000000e0f127819 */ /* 0x100fe40000010e32 */
[--C-:B------:R-:W-:Y:S02]  /*eae0*/  SHF.L.W.U32.HI R15, R50, 0x19, R50.reuse ;  /* 0x00000019320f7819 */ /* 0x100fe40000010e32 */
[----:B------:R-:W-:-:S04]  /*eaf0*/  SHF.R.U32.HI R19, RZ, 0x3, R50 ;  /* 0x00000003ff137819 */ /* 0x000fc80000011632 */
[----:B------:R-:W-:Y:S02]  /*eb00*/  LOP3.LUT R15, R19, R15, R18, 0x96, !PT ;  /* 0x0000000f130f7212 */ /* 0x000fe400078e9612 */
[----:B------:R-:W-:-:S03]  /*eb10*/  PRMT R18, R23, 0x7771, RZ ;  /* 0x0000777117127816 */ /* 0x000fc600000000ff */
[----:B------:R-:W-:Y:S02]  /*eb20*/  IMAD.IADD R28, R15, 0x1, R28 ;  /* 0x000000010f1c7824 */ /* 0x000fe400078e021c */
        /* <DEDUP_REMOVED lines=13> */
[----:B------:R-:W-:Y:S02]  /*ec00*/  PRMT R15, R35, 0x3340, R20 ;  /* 0x00003340230f7816 */ /* 0x000fe40000000014 */
[--C-:B------:R-:W-:Y:S02]  /*ec10*/  SHF.L.W.U32.HI R23, R38, 0xf, R38.reuse ;  /* 0x0000000f26177819 */ /* 0x100fe40000010e26 */
[----:B------:R-:W-:Y:S02]  /*ec20*/  SHF.R.U32.HI R35, RZ, 0xa, R38 ;  /* 0x0000000aff237819 */ /* 0x000fe40000011626 */
[----:B------:R-:W-:Y:S02]  /*ec30*/  PRMT R15, R48, 0x5410, R15 ;  /* 0x00005410300f7816 */ /* 0x000fe4000000000f */
[----:B------:R-:W-:-:S02]  /*ec40*/  LOP3.LUT R23, R35, R23, R46, 0x96, !PT ;  /* 0x0000001723177212 */ /* 0x000fc400078e962e */
[--C-:B------:R-:W-:Y:S02]  /*ec50*/  SHF.L.W.U32.HI R46, R2, 0x13, R2.reuse ;  /* 0x00000013022e7819 */ /* 0x100fe40000010e02 */
[C---:B------:R-:W-:Y:S02]  /*ec60*/  IADD3 R48, PT, PT, R50.reuse, R23, R19 ;  /* 0x0000001732307210 */ /* 0x040fe40007ffe013 */
[----:B0-----:R-:W-:Y:S02]  /*ec70*/  IADD3 R50, PT, PT, R50, UR72, R45 ;  /* 0x0000004832327c10 */ /* 0x001fe4000fffe02d */
        /* <DEDUP_REMOVED lines=10> */
[----:B------:R-:W-:Y:S02]  /*ed20*/  LOP3.LUT R35, R44, R46, R51, 0xb8, !PT ;  /* 0x0000002e2c237212 */ /* 0x000fe400078eb833 */
[----:B------:R-:W-:Y:S02]  /*ed30*/  SHF.L.W.U32.HI R43, R23, 0xa, R23 ;  /* 0x0000000a172b7819 */ /* 0x000fe40000010e17 */
        /* <DEDUP_REMOVED lines=16> */
[----:B------:R-:W-:-:S02]  /*ee40*/  SHF.L.W.U32.HI R52, R28, 0xd, R28 ;  /* 0x0000000d1c347819 */ /* 0x000fc40000010e1c */
[----:B------:R-:W-:Y:S01]  /*ee50*/  SHF.R.U32.HI R35, RZ, 0xa, R28 ;  /* 0x0000000aff237819 */ /* 0x000fe2000001161c */
[----:B------:R-:W-:Y:S01]  /*ee60*/  IMAD.IADD R48, R29, 0x1, R48 ;  /* 0x000000011d307824 */ /* 0x000fe200078e0230 */
[----:B------:R-:W-:-:S04]  /*ee70*/  SHF.L.W.U32.HI R29, R28, 0xf, R28 ;  /* 0x0000000f1c1d7819 */ /* 0x000fc80000010e1c */
[----:B------:R-:W-:Y:S02]  /*ee80*/  LOP3.LUT R35, R35, R29, R52, 0x96, !PT ;  /* 0x0000001d23237212 */ /* 0x000fe400078e9634 */
[C---:B------:R-:W-:Y:S02]  /*ee90*/  SHF.L.W.U32.HI R29, R23.reuse, 0x1e, R23 ;  /* 0x0000001e171d7819 */ /* 0x040fe40000010e17 */
[----:B------:R-:W-:Y:S02]  /*eea0*/  IADD3 R35, PT, PT, R50, R35, R39 ;  /* 0x0000002332237210 */ /* 0x000fe40007ffe027 */
[----:B------:R-:W-:Y:S02]  /*eeb0*/  SHF.L.W.U32.HI R50, R23, 0x13, R23 ;  /* 0x0000001317327819 */ /* 0x000fe40000010e17 */
[----:B------:R-:W-:Y:S02]  /*eec0*/  SHF.L.W.U32.HI R52, R48, 0xd, R48 ;  /* 0x0000000d30347819 */ /* 0x000fe40000010e30 */
        /* <DEDUP_REMOVED lines=24> */
[----:B------:R-:W-:-:S03]  /*f050*/  SHF.R.U32.HI R43, RZ, 0xa, R48 ;  /* 0x0000000aff2b7819 */ /* 0x000fc60000011630 */
[----:B------:R-:W-:Y:S01]  /*f060*/  IMAD.IADD R30, R30, 0x1, R35 ;  /* 0x000000011e1e7824 */ /* 0x000fe200078e0223 */
[----:B------:R-:W-:-:S04]  /*f070*/  SHF.L.W.U32.HI R35, R48, 0xf, R48 ;  /* 0x0000000f30237819 */ /* 0x000fc80000010e30 */
[----:B------:R-:W-:Y:S02]  /*f080*/  LOP3.LUT R43, R43, R35, R52, 0x96, !PT ;  /* 0x000000232b2b7212 */ /* 0x000fe400078e9634 */
[C---:B------:R-:W-:Y:S02]  /*f090*/  IADD3 R35, PT, PT, R14.reuse, UR74, R44 ;  /* 0x0000004a0e237c10 */ /* 0x040fe4000fffe02c */
[----:B------:R-:W-:-:S03]  /*f0a0*/  IADD3 R44, PT, PT, R14, R43, R37 ;  /* 0x0000002b0e2c7210 */ /* 0x000fc60007ffe025 */
[----:B------:R-:W-:-:S05]  /*f0b0*/  IMAD.IADD R52, R47, 0x1, R35 ;  /* 0x000000012f347824 */ /* 0x000fca00078e0223 */
        /* <DEDUP_REMOVED lines=19> */
[----:B------:R-:W-:Y:S01]  /*f1f0*/  IADD3 R51, PT, PT, R43, UR75, R51 ;  /* 0x0000004b2b337c10 */ /* 0x000fe2000fffe033 */
[----:B------:R-:W0:Y:S01]  /*f200*/  LDCU.128 UR72, c[0x3][0x20] ;  /* 0x00c00400ff4877ac */ /* 0x000e220008000c00 */
[----:B------:R-:W-:Y:S02]  /*f210*/  LOP3.LUT R31, R45, R14, R31, 0x96, !PT ;  /* 0x0000000e2d1f7212 */ /* 0x000fe400078e961f */
[----:B------:R-:W-:-:S02]  /*f220*/  PRMT R14, R12, 0x7771, RZ ;  /* 0x000077710c0e7816 */ /* 0x000fc400000000ff */
[----:B------:R-:W-:Y:S01]  /*f230*/  SHF.R.U32.HI R45, RZ, 0xa, R30 ;  /* 0x0000000aff2d7819 */ /* 0x000fe2000001161e */
[----:B------:R-:W-:Y:S02]  /*f240*/  IMAD.IADD R44, R31, 0x1, R44 ;  /* 0x000000011f2c7824 */ /* 0x000fe400078e022c */
[----:B------:R-:W-:Y:S01]  /*f250*/  IMAD.U32 R31, R14, 0x10000, RZ ;  /* 0x000100000e1f7824 */ /* 0x000fe200078e00ff */
[----:B------:R-:W-:Y:S02]  /*f260*/  PRMT R14, R0, 0x5410, R27 ;  /* 0x00005410000e7816 */ /* 0x000fe4000000001b */
[----:B------:R-:W-:Y:S02]  /*f270*/  PRMT R0, R12, 0x7770, RZ ;  /* 0x000077700c007816 */ /* 0x000fe400000000ff */
[----:B------:R-:W-:Y:S01]  /*f280*/  LOP3.LUT R31, R31, 0xff0000, RZ, 0xc0, !PT ;  /* 0x00ff00001f1f7812 */ /* 0x000fe200078ec0ff */
[----:B------:R1:W-:Y:S01]  /*f290*/  STL.64 [R1+0x1c8], R14 ;  /* 0x0001c80e01007387 */ /* 0x0003e20000100a00 */
[----:B------:R-:W-:-:S03]  /*f2a0*/  SHF.L.W.U32.HI R27, R30, 0xd, R30 ;  /* 0x0000000d1e1b7819 */ /* 0x000fc60000010e1e */
[----:B------:R-:W-:Y:S01]  /*f2b0*/  IMAD R31, R0, 0x1000000, R31 ;  /* 0x01000000001f7824 */ /* 0x000fe200078e021f */
[----:B------:R-:W-:-:S04]  /*f2c0*/  SHF.L.W.U32.HI R0, R30, 0xf, R30 ;  /* 0x0000000f1e007819 */ /* 0x000fc80000010e1e */
[----:B------:R-:W-:Y:S02]  /*f2d0*/  LOP3.LUT R0, R45, R0, R27, 0x96, !PT ;  /* 0x000000002d007212 */ /* 0x000fe400078e961b */
        /* <DEDUP_REMOVED lines=8> */
[----:B------:R-:W-:Y:S02]  /*f360*/  LOP3.LUT R12, R45, R12, R27, 0x96, !PT ;  /* 0x0000000c2d0c7212 */ /* 0x000fe400078e961b */
[----:B------:R-:W-:Y:S02]  /*f370*/  IADD3 R27, PT, PT, R43, R0, R34 ;  /* 0x000000002b1b7210 */ /* 0x000fe40007ffe022 */
[C-C-:B------:R-:W-:Y:S02]  /*f380*/  SHF.L.W.U32.HI R0, R44.reuse, 0xf, R44.reuse ;  /* 0x0000000f2c007819 */ /* 0x140fe40000010e2c */
[--C-:B------:R-:W-:Y:S02]  /*f390*/  SHF.L.W.U32.HI R43, R44, 0xd, R44.reuse ;  /* 0x0000000d2c2b7819 */ /* 0x100fe40000010e2c */
[----:B------:R-:W-:-:S04]  /*f3a0*/  SHF.R.U32.HI R45, RZ, 0xa, R44 ;  /* 0x0000000aff2d7819 */ /* 0x000fc8000001162c */
[----:B------:R-:W-:-:S04]  /*f3b0*/  LOP3.LUT R0, R45, R0, R43, 0x96, !PT ;  /* 0x000000002d007212 */ /* 0x000fc800078e962b */
[----:B------:R-:W-:Y:S01]  /*f3c0*/  IADD3 R43, PT, PT, R31, R0, R36 ;  /* 0x000000001f2b7210 */ /* 0x000fe20007ffe024 */
[----:B------:R-:W-:Y:S02]  /*f3d0*/  IMAD.IADD R0, R12, 0x1, R27 ;  /* 0x000000010c007824 */ /* 0x000fe400078e021b */
        /* <DEDUP_REMOVED lines=12> */
[----:B0-----:R-:W-:Y:S02]  /*f4a0*/  IADD3 R31, PT, PT, R31, UR72, R46 ;  /* 0x000000481f1f7c10 */ /* 0x001fe4000fffe02e */
[----:B------:R-:W-:Y:S02]  /*f4b0*/  LOP3.LUT R12, R45, R12, R43, 0x96, !PT ;  /* 0x0000000c2d0c7212 */ /* 0x000fe400078e962b */
[C---:B------:R-:W-:Y:S02]  /*f4c0*/  SHF.L.W.U32.HI R43, R0.reuse, 0xf, R0 ;  /* 0x0000000f002b7819 */ /* 0x040fe40000010e00 */
[----:B------:R-:W-:Y:S02]  /*f4d0*/  IADD3 R35, PT, PT, R35, R12, R2 ;  /* 0x0000000c23237210 */ /* 0x000fe40007ffe002 */
[--C-:B------:R-:W-:Y:S02]  /*f4e0*/  SHF.L.W.U32.HI R2, R0, 0xd, R0.reuse ;  /* 0x0000000d00027819 */ /* 0x100fe40000010e00 */
        /* <DEDUP_REMOVED lines=35> */
[----:B------:R-:W-:Y:S02]  /*f720*/  IADD3 R31, PT, PT, R31, R52, R50 ;  /* 0x000000341f1f7210 */ /* 0x000fe40007ffe032 */
[----:B------:R-:W-:Y:S01]  /*f730*/  IADD3 R17, PT, PT, R17, R2, R28 ;  /* 0x0000000211117210 */ /* 0x000fe20007ffe01c */
[----:B------:R-:W-:Y:S01]  /*f740*/  IMAD.IADD R50, R35, 0x1, R43 ;  /* 0x0000000123327824 */ /* 0x000fe200078e022b */
[----:B------:R-:W-:-:S03]  /*f750*/  LOP3.LUT R35, R46, R35, R31, 0xe8, !PT ;  /* 0x000000232e237212 */ /* 0x000fc600078ee81f */
[----:B------:R-:W-:Y:S01]  /*f760*/  IMAD.IADD R17, R42, 0x1, R17 ;  /* 0x000000012a117824 */ /* 0x000fe200078e0211 */
        /* <DEDUP_REMOVED lines=21> */
[----:B------:R-:W-:Y:S01]  /*f8c0*/  IADD3 R35, PT, PT, R41, UR75, R52 ;  /* 0x0000004b29237c10 */ /* 0x000fe2000fffe034 */
[----:B------:R-:W0:Y:S01]  /*f8d0*/  LDCU.128 UR72, c[0x3][0x30] ;  /* 0x00c00600ff4877ac */ /* 0x000e220008000c00 */
        /* <DEDUP_REMOVED lines=13> */
[----:B0-----:R-:W-:-:S05]  /*f9b0*/  IADD3 R52, PT, PT, R33, UR72, R12 ;  /* 0x0000004821347c10 */ /* 0x001fca000fffe00c */
        /* <DEDUP_REMOVED lines=38> */
[C-C-:B------:R-:W-:Y:S02]  /*fc20*/  SHF.L.W.U32.HI R27, R23.reuse, 0x1e, R23.reuse ;  /* 0x0000001e171b7819 */ /* 0x140fe40000010e17 */
[----:B------:R-:W-:-:S02]  /*fc30*/  SHF.L.W.U32.HI R43, R23, 0x13, R23 ;  /* 0x00000013172b7819 */ /* 0x000fc40000010e17 */
[----:B------:R-:W-:Y:S01]  /*fc40*/  IADD3 R35, PT, PT, R37, UR75, R35 ;  /* 0x0000004b25237c10 */ /* 0x000fe2000fffe023 */
[----:B------:R-:W0:Y:S01]  /*fc50*/  LDCU.128 UR72, c[0x3][0x40] ;  /* 0x00c00800ff4877ac */ /* 0x000e220008000c00 */
        /* <DEDUP_REMOVED lines=14> */
[----:B------:R-:W-:-:S03]  /*fd40*/  LOP3.LUT R43, R45, R12, R43, 0x96, !PT ;  /* 0x0000000c2d2b7212 */ /* 0x000fc600078e962b */
        /* <DEDUP_REMOVED lines=53> */
[C-C-:B------:R-:W-:Y:S02]  /*100a0*/  SHF.L.W.U32.HI R12, R45.reuse, 0x1e, R45.reuse ;  /* 0x0000001e2d0c7819 */ /* 0x140fe40000010e2d */
[----:B------:R-:W-:-:S04]  /*100b0*/  SHF.L.W.U32.HI R29, R45, 0x13, R45 ;  /* 0x000000132d1d7819 */ /* 0x000fc80000010e2d */
[----:B------:R-:W-:Y:S02]  /*100c0*/  LOP3.LUT R29, R47, R12, R29, 0x96, !PT ;  /* 0x0000000c2f1d7212 */ /* 0x000fe400078e961d */
[----:B0-----:R-:W-:Y:S02]  /*100d0*/  IADD3 R12, PT, PT, R48, UR72, R27 ;  /* 0x00000048300c7c10 */ /* 0x001fe4000fffe01b */
        /* <DEDUP_REMOVED lines=8> */
[----:B------:R-:W-:-:S02]  /*10160*/  LOP3.LUT R27, R23, R31, R46, 0xb8, !PT ;  /* 0x0000001f171b7212 */ /* 0x000fc400078eb82e */
[C---:B------:R-:W-:Y:S02]  /*10170*/  SHF.L.W.U32.HI R47, R29.reuse, 0xa, R29 ;  /* 0x0000000a1d2f7819 */ /* 0x040fe40000010e1d */
[----:B------:R-:W-:Y:S02]  /*10180*/  IADD3 R27, PT, PT, R12, R27, R35 ;  /* 0x0000001b0c1b7210 */ /* 0x000fe40007ffe023 */
[C---:B------:R-:W-:Y:S02]  /*10190*/  SHF.L.W.U32.HI R12, R29.reuse, 0x1e, R29 ;  /* 0x0000001e1d0c7819 */ /* 0x040fe40000010e1d */
[----:B------:R-:W-:Y:S02]  /*101a0*/  IADD3 R27, PT, PT, R30, UR73, R27 ;  /* 0x000000491e1b7c10 */ /* 0x000fe4000fffe01b */
[----:B------:R-:W-:-:S03]  /*101b0*/  SHF.L.W.U32.HI R35, R29, 0x13, R29 ;  /* 0x000000131d237819 */ /* 0x000fc60000010e1d */
        /* <DEDUP_REMOVED lines=37> */
[C-C-:B------:R-:W-:Y:S02]  /*10410*/  SHF.L.W.U32.HI R45, R12.reuse, 0xa, R12.reuse ;  /* 0x0000000a0c2d7819 */ /* 0x140fe40000010e0c */
[----:B------:R-:W-:Y:S02]  /*10420*/  IADD3 R35, PT, PT, R35, R43, R31 ;  /* 0x0000002b23237210 */ /* 0x000fe40007ffe01f */
[----:B------:R-:W-:Y:S02]  /*10430*/  SHF.L.W.U32.HI R31, R12, 0x1e, R12 ;  /* 0x0000001e0c1f7819 */ /* 0x000fe40000010e0c */
[----:B0-----:R-:W-:-:S02]  /*10440*/  IADD3 R35, PT, PT, R16, UR72, R35 ;  /* 0x0000004810237c10 */ /* 0x001fc4000fffe023 */
[----:B------:R-:W-:-:S03]  /*10450*/  SHF.L.W.U32.HI R43, R12, 0x13, R12 ;  /* 0x000000130c2b7819 */ /* 0x000fc60000010e0c */
[----:B------:R-:W-:Y:S01]  /*10460*/  IMAD.IADD R29, R29, 0x1, R35 ;  /* 0x000000011d1d7824 */ /* 0x000fe200078e0223 */
[----:B------:R-:W-:-:S04]  /*10470*/  LOP3.LUT R31, R45, R31, R43, 0x96, !PT ;  /* 0x0000001f2d1f7212 */ /* 0x000fc800078e962b */
[C-C-:B------:R-:W-:Y:S02]  /*10480*/  SHF.L.W.U32.HI R43, R29.reuse, 0x1a, R29.reuse ;  /* 0x0000001a1d2b7819 */ /* 0x140fe40000010e1d */
[C-C-:B------:R-:W-:Y:S02]  /*10490*/  SHF.L.W.U32.HI R45, R29.reuse, 0x15, R29.reuse ;  /* 0x000000151d2d7819 */ /* 0x140fe40000010e1d */
[----:B------:R-:W-:-:S04]  /*104a0*/  SHF.L.W.U32.HI R47, R29, 0x7, R29 ;  /* 0x000000071d2f7819 */ /* 0x000fc80000010e1d */
[----:B------:R-:W-:Y:S02]  /*104b0*/  LOP3.LUT R43, R47, R43, R45, 0x96, !PT ;  /* 0x0000002b2f2b7212 */ /* 0x000fe400078e962d */
[----:B------:R-:W-:-:S04]  /*104c0*/  LOP3.LUT R45, R23, R29, R46, 0xb8, !PT ;  /* 0x0000001d172d7212 */ /* 0x000fc800078eb82e */
[----:B------:R-:W-:-:S04]  /*104d0*/  IADD3 R52, PT, PT, R43, R45, R52 ;  /* 0x0000002d2b347210 */ /* 0x000fc80007ffe034 */
[----:B------:R-:W-:Y:S02]  /*104e0*/  IADD3 R43, PT, PT, R13, UR73, R52 ;  /* 0x000000490d2b7c10 */ /* 0x000fe4000fffe034 */
        /* <DEDUP_REMOVED lines=8> */
[----:B------:R-:W-:-:S02]  /*10570*/  SHF.R.U32.HI R35, RZ, 0xa, R13 ;  /* 0x0000000aff237819 */ /* 0x000fc4000001160d */
[----:B------:R-:W-:Y:S02]  /*10580*/  IADD3 R42, PT, PT, R50, R2, R23 ;  /* 0x00000002322a7210 */ /* 0x000fe40007ffe017 */
[C-C-:B------:R-:W-:Y:S02]  /*10590*/  SHF.L.W.U32.HI R23, R13.reuse, 0xf, R13.reuse ;  /* 0x0000000f0d177819 */ /* 0x140fe40000010e0d */
[----:B------:R-:W-:Y:S02]  /*105a0*/  SHF.L.W.U32.HI R2, R13, 0xd, R13 ;  /* 0x0000000d0d027819 */ /* 0x000fe40000010e0d */
[----:B------:R-:W-:Y:S02]  /*105b0*/  IADD3 R42, PT, PT, R17, UR74, R42 ;  /* 0x0000004a112a7c10 */ /* 0x000fe4000fffe02a */
[----:B------:R-:W-:Y:S02]  /*105c0*/  LOP3.LUT R23, R35, R23, R2, 0x96, !PT ;  /* 0x0000001723177212 */ /* 0x000fe400078e9602 */
[--C-:B------:R-:W-:Y:S01]  /*105d0*/  SHF.L.W.U32.HI R2, R31, 0x1e, R31.reuse ;  /* 0x0000001e1f027819 */ /* 0x100fe20000010e1f */
[----:B------:R-:W-:Y:S01]  /*105e0*/  IMAD.IADD R35, R27, 0x1, R42 ;  /* 0x000000011b237824 */ /* 0x000fe200078e022a */
[----:B------:R-:W-:-:S02]  /*105f0*/  SHF.L.W.U32.HI R45, R31, 0x13, R31 ;  /* 0x000000131f2d7819 */ /* 0x000fc40000010e1f */
[----:B------:R-:W-:Y:S02]  /*10600*/  SHF.L.W.U32.HI R47, R31, 0xa, R31 ;  /* 0x0000000a1f2f7819 */ /* 0x000fe40000010e1f */
[----:B------:R-:W-:Y:S02]  /*10610*/  SHF.L.W.U32.HI R50, R35, 0x15, R35 ;  /* 0x0000001523327819 */ /* 0x000fe40000010e23 */
[----:B------:R-:W-:Y:S02]  /*10620*/  LOP3.LUT R2, R47, R2, R45, 0x96, !PT ;  /* 0x000000022f027212 */ /* 0x000fe400078e962d */
[C-C-:B------:R-:W-:Y:S02]  /*10630*/  SHF.L.W.U32.HI R45, R35.reuse, 0x1a, R35.reuse ;  /* 0x0000001a232d7819 */ /* 0x140fe40000010e23 */
[----:B------:R-:W-:Y:S02]  /*10640*/  SHF.L.W.U32.HI R47, R35, 0x7, R35 ;  /* 0x00000007232f7819 */ /* 0x000fe40000010e23 */
[----:B------:R-:W-:-:S02]  /*10650*/  IADD3 R23, PT, PT, R41, R23, R48 ;  /* 0x0000001729177210 */ /* 0x000fc40007ffe030 */
[----:B------:R-:W-:Y:S02]  /*10660*/  LOP3.LUT R45, R47, R45, R50, 0x96, !PT ;  /* 0x0000002d2f2d7212 */ /* 0x000fe400078e9632 */
[----:B------:R-:W-:Y:S01]  /*10670*/  LOP3.LUT R41, R29, R35, R40, 0xb8, !PT ;  /* 0x000000231d297212 */ /* 0x000fe200078eb828 */
[----:B------:R-:W-:Y:S01]  /*10680*/  IMAD.IADD R23, R22, 0x1, R23 ;  /* 0x0000000116177824 */ /* 0x000fe200078e0217 */
[--C-:B------:R-:W-:Y:S02]  /*10690*/  SHF.L.W.U32.HI R22, R17, 0xf, R17.reuse ;  /* 0x0000000f11167819 */ /* 0x100fe40000010e11 */
[----:B------:R-:W-:Y:S02]  /*106a0*/  IADD3 R50, PT, PT, R45, R41, R46 ;  /* 0x000000292d327210 */ /* 0x000fe40007ffe02e */
[--C-:B------:R-:W-:Y:S02]  /*106b0*/  SHF.L.W.U32.HI R41, R17, 0xd, R17.reuse ;  /* 0x0000000d11297819 */ /* 0x100fe40000010e11 */
[----:B------:R-:W-:-:S02]  /*106c0*/  SHF.R.U32.HI R45, RZ, 0xa, R17 ;  /* 0x0000000aff2d7819 */ /* 0x000fc40000011611 */
[C---:B------:R-:W-:Y:S02]  /*106d0*/  LOP3.LUT R46, R12.reuse, R27, R31, 0xe8, !PT ;  /* 0x0000001b0c2e7212 */ /* 0x040fe400078ee81f */
[----:B------:R-:W-:Y:S02]  /*106e0*/  LOP3.LUT R27, R45, R22, R41, 0x96, !PT ;  /* 0x000000162d1b7212 */ /* 0x000fe400078e9629 */
[----:B------:R-:W-:Y:S01]  /*106f0*/  IADD3 R41, PT, PT, R23, UR75, R50 ;  /* 0x0000004b17297c10 */ /* 0x000fe2000fffe032 */
[----:B------:R-:W0:Y:S01]  /*10700*/  LDCU.128 UR72, c[0x3][0x70] ;  /* 0x00c00e00ff4877ac */ /* 0x000e220008000c00 */
[----:B------:R-:W-:Y:S02]  /*10710*/  IADD3 R22, PT, PT, R43, R2, R46 ;  /* 0x000000022b167210 */ /* 0x000fe40007ffe02e */
[C---:B------:R-:W-:Y:S01]  /*10720*/  SHF.L.W.U32.HI R43, R23.reuse, 0xf, R23 ;  /* 0x0000000f172b7819 */ /* 0x040fe20000010e17 */
[----:B------:R-:W-:Y:S01]  /*10730*/  IMAD.IADD R2, R12, 0x1, R41 ;  /* 0x000000010c027824 */ /* 0x000fe200078e0229 */
[----:B------:R-:W-:-:S02]  /*10740*/  SHF.L.W.U32.HI R46, R23, 0xd, R23 ;  /* 0x0000000d172e7819 */ /* 0x000fc40000010e17 */
[----:B------:R-:W-:Y:S02]  /*10750*/  SHF.R.U32.HI R45, RZ, 0xa, R23 ;  /* 0x0000000aff2d7819 */ /* 0x000fe40000011617 */
        /* <DEDUP_REMOVED lines=8> */
[--C-:B------:R-:W-:Y:S02]  /*107e0*/  LOP3.LUT R12, R31, R12, R22.reuse, 0xe8, !PT ;  /* 0x0000000c1f0c7212 */ /* 0x100fe400078ee816 */
[----:B------:R-:W-:Y:S02]  /*107f0*/  IADD3 R18, PT, PT, R46, R33, R29 ;  /* 0x000000212e127210 */ /* 0x000fe40007ffe01d */
[C-C-:B------:R-:W-:Y:S02]  /*10800*/  SHF.L.W.U32.HI R29, R22.reuse, 0x1e, R22.reuse ;  /* 0x0000001e161d7819 */ /* 0x140fe40000010e16 */
[----:B------:R-:W-:-:S02]  /*10810*/  SHF.L.W.U32.HI R46, R22, 0x13, R22 ;  /* 0x00000013162e7819 */ /* 0x000fc40000010e16 */
[----:B------:R-:W-:Y:S02]  /*10820*/  SHF.L.W.U32.HI R33, R22, 0xa, R22 ;  /* 0x0000000a16217819 */ /* 0x000fe40000010e16 */
[----:B0-----:R-:W-:Y:S02]  /*10830*/  IADD3 R18, PT, PT, R27, UR72, R18 ;  /* 0x000000481b127c10 */ /* 0x001fe4000fffe012 */
[----:B------:R-:W-:Y:S02]  /*10840*/  LOP3.LUT R29, R33, R29, R46, 0x96, !PT ;  /* 0x0000001d211d7212 */ /* 0x000fe400078e962e */
[----:B------:R-:W-:Y:S01]  /*10850*/  IADD3 R19, PT, PT, R19, R43, R44 ;  /* 0x0000002b13137210 */ /* 0x000fe20007ffe02c */
[----:B------:R-:W-:Y:S01]  /*10860*/  IMAD.IADD R33, R31, 0x1, R18 ;  /* 0x000000011f217824 */ /* 0x000fe200078e0212 */
[----:B------:R-:W-:-:S03]  /*10870*/  IADD3 R43, PT, PT, R42, R29, R12 ;  /* 0x0000001d2a2b7210 */ /* 0x000fc60007ffe00c */
[----:B------:R-:W-:Y:S01]  /*10880*/  IMAD.IADD R19, R26, 0x1, R19 ;  /* 0x000000011a137824 */ /* 0x000fe200078e0213 */
[C-C-:B------:R-:W-:Y:S02]  /*10890*/  SHF.L.W.U32.HI R12, R33.reuse, 0x1a, R33.reuse ;  /* 0x0000001a210c7819 */ /* 0x140fe40000010e21 */
[C-C-:B------:R-:W-:Y:S02]  /*108a0*/  SHF.L.W.U32.HI R29, R33.reuse, 0x15, R33.reuse ;  /* 0x00000015211d7819 */ /* 0x140fe40000010e21 */
[----:B------:R-:W-:Y:S02]  /*108b0*/  SHF.L.W.U32.HI R42, R33, 0x7, R33 ;  /* 0x00000007212a7819 */ /* 0x000fe40000010e21 */
[----:B------:R-:W-:Y:S02]  /*108c0*/  SHF.L.W.U32.HI R26, R43, 0xa, R43 ;  /* 0x0000000a2b1a7819 */ /* 0x000fe40000010e2b */
[----:B------:R-:W-:Y:S02]  /*108d0*/  LOP3.LUT R45, R42, R12, R29, 0x96, !PT ;  /* 0x0000000c2a2d7212 */ /* 0x000fe400078e961d */
[----:B------:R-:W-:-:S02]  /*108e0*/  LOP3.LUT R42, R35, R33, R2, 0xb8, !PT ;  /* 0x00000021232a7212 */ /* 0x000fc400078eb802 */
[--C-:B------:R-:W-:Y:S02]  /*108f0*/  SHF.L.W.U32.HI R12, R43, 0x1e, R43.reuse ;  /* 0x0000001e2b0c7819 */ /* 0x100fe40000010e2b */
[----:B------:R-:W-:Y:S02]  /*10900*/  IADD3 R40, PT, PT, R45, R42, R40 ;  /* 0x0000002a2d287210 */ /* 0x000fe40007ffe028 */
[----:B------:R-:W-:Y:S02]  /*10910*/  SHF.L.W.U32.HI R29, R43, 0x13, R43 ;  /* 0x000000132b1d7819 */ /* 0x000fe40000010e2b */
[----:B------:R-:W-:Y:S02]  /*10920*/  IADD3 R45, PT, PT, R19, UR73, R40 ;  /* 0x00000049132d7c10 */ /* 0x000fe4000fffe028 */
        /* <DEDUP_REMOVED lines=17> */
[--C-:B------:R-:W-:Y:S02]  /*10a40*/  SHF.L.W.U32.HI R39, R26, 0xa, R26.reuse ;  /* 0x0000000a1a277819 */ /* 0x100fe40000010e1a */
[----:B------:R-:W-:Y:S02]  /*10a50*/  IADD3 R42, PT, PT, R42, R41, R35 ;  /* 0x000000292a2a7210 */ /* 0x000fe40007ffe023 */
[----:B------:R-:W-:Y:S02]  /*10a60*/  LOP3.LUT R41, R43, R22, R26, 0xe8, !PT ;  /* 0x000000162b297212 */ /* 0x000fe400078ee81a */
[----:B------:R-:W-:Y:S02]  /*10a70*/  LOP3.LUT R39, R39, R31, R40, 0x96, !PT ;  /* 0x0000001f27277212 */ /* 0x000fe400078e9628 */
[----:B------:R-:W-:Y:S02]  /*10a80*/  IADD3 R22, PT, PT, R29, UR74, R42 ;  /* 0x0000004a1d167c10 */ /* 0x000fe4000fffe02a */
[----:B------:R-:W-:-:S02]  /*10a90*/  SHF.L.W.U32.HI R31, R19, 0xf, R19 ;  /* 0x0000000f131f7819 */ /* 0x000fc40000010e13 */
[--C-:B------:R-:W-:Y:S02]  /*10aa0*/  SHF.L.W.U32.HI R32, R19, 0xd, R19.reuse ;  /* 0x0000000d13207819 */ /* 0x100fe40000010e13 */
[----:B------:R-:W-:Y:S02]  /*10ab0*/  SHF.R.U32.HI R35, RZ, 0xa, R19 ;  /* 0x0000000aff237819 */ /* 0x000fe40000011613 */
[----:B------:R-:W-:Y:S01]  /*10ac0*/  IADD3 R41, PT, PT, R18, R39, R41 ;  /* 0x0000002712297210 */ /* 0x000fe20007ffe029 */
[----:B------:R-:W-:Y:S01]  /*10ad0*/  IMAD.IADD R39, R43, 0x1, R22 ;  /* 0x000000012b277824 */ /* 0x000fe200078e0216 */
[----:B------:R-:W-:Y:S02]  /*10ae0*/  LOP3.LUT R31, R35, R31, R32, 0x96, !PT ;  /* 0x0000001f231f7212 */ /* 0x000fe400078e9620 */
        /* <DEDUP_REMOVED lines=19> */
[----:B------:R-:W-:Y:S01]  /*10c20*/  IADD3 R37, PT, PT, R31, UR75, R40 ;  /* 0x0000004b1f257c10 */ /* 0x000fe2000fffe028 */
[----:B------:R-:W0:Y:S01]  /*10c30*/  LDCU.128 UR72, c[0x3][0x80] ;  /* 0x00c01000ff4877ac */ /* 0x000e220008000c00 */
[----:B------:R-:W-:-:S02]  /*10c40*/  LOP3.LUT R2, R18, R2, R35, 0x96, !PT ;  /* 0x0000000212027212 */ /* 0x000fc400078e9623 */
[C---:B------:R-:W-:Y:S01]  /*10c50*/  LOP3.LUT R43, R26.reuse, R43, R41, 0xe8, !PT ;  /* 0x0000002b1a2b7212 */ /* 0x040fe200078ee829 */
[----:B------:R-:W-:Y:S01]  /*10c60*/  IMAD.IADD R18, R26, 0x1, R37 ;  /* 0x000000011a127824 */ /* 0x000fe200078e0225 */
[C-C-:B------:R-:W-:Y:S02]  /*10c70*/  SHF.L.W.U32.HI R35, R36.reuse, 0x19, R36.reuse ;  /* 0x0000001924237819 */ /* 0x140fe40000010e24 */
[--C-:B------:R-:W-:Y:S02]  /*10c80*/  SHF.L.W.U32.HI R40, R36, 0xe, R36.reuse ;  /* 0x0000000e24287819 */ /* 0x100fe40000010e24 */
[----:B------:R-:W-:Y:S02]  /*10c90*/  SHF.R.U32.HI R42, RZ, 0x3, R36 ;  /* 0x00000003ff2a7819 */ /* 0x000fe40000011624 */
[----:B------:R-:W-:Y:S02]  /*10ca0*/  IADD3 R32, PT, PT, R45, R32, R43 ;  /* 0x000000202d207210 */ /* 0x000fe40007ffe02b */
[----:B------:R-:W-:-:S02]  /*10cb0*/  SHF.L.W.U32.HI R43, R18, 0x1a, R18 ;  /* 0x0000001a122b7819 */ /* 0x000fc40000010e12 */
[C-C-:B------:R-:W-:Y:S02]  /*10cc0*/  SHF.L.W.U32.HI R46, R18.reuse, 0x15, R18.reuse ;  /* 0x00000015122e7819 */ /* 0x140fe40000010e12 */
[----:B------:R-:W-:Y:S02]  /*10cd0*/  SHF.L.W.U32.HI R45, R18, 0x7, R18 ;  /* 0x00000007122d7819 */ /* 0x000fe40000010e12 */
[----:B------:R-:W-:Y:S02]  /*10ce0*/  LOP3.LUT R35, R42, R35, R40, 0x96, !PT ;  /* 0x000000232a237212 */ /* 0x000fe400078e9628 */
[----:B------:R-:W-:Y:S02]  /*10cf0*/  IADD3 R2, PT, PT, R34, R2, R13 ;  /* 0x0000000222027210 */ /* 0x000fe40007ffe00d */
[----:B------:R-:W-:Y:S02]  /*10d00*/  LOP3.LUT R46, R45, R43, R46, 0x96, !PT ;  /* 0x0000002b2d2e7212 */ /* 0x000fe400078e962e */
[----:B------:R-:W-:Y:S01]  /*10d10*/  LOP3.LUT R42, R12, R18, R39, 0xb8, !PT ;  /* 0x000000120c2a7212 */ /* 0x000fe200078eb827 */
[----:B------:R-:W-:Y:S01]  /*10d20*/  IMAD.IADD R35, R35, 0x1, R2 ;  /* 0x0000000123237824 */ /* 0x000fe200078e0202 */
[----:B------:R-:W-:-:S02]  /*10d30*/  SHF.L.W.U32.HI R34, R32, 0x1e, R32 ;  /* 0x0000001e20227819 */ /* 0x000fc40000010e20 */
[C-C-:B------:R-:W-:Y:S02]  /*10d40*/  SHF.L.W.U32.HI R43, R32.reuse, 0x13, R32.reuse ;  /* 0x00000013202b7819 */ /* 0x140fe40000010e20 */
[--C-:B------:R-:W-:Y:S02]  /*10d50*/  SHF.L.W.U32.HI R40, R32, 0xa, R32.reuse ;  /* 0x0000000a20287819 */ /* 0x100fe40000010e20 */
[----:B------:R-:W-:Y:S02]  /*10d60*/  IADD3 R42, PT, PT, R46, R42, R33 ;  /* 0x0000002a2e2a7210 */ /* 0x000fe40007ffe021 */
[----:B------:R-:W-:Y:S02]  /*10d70*/  LOP3.LUT R45, R41, R26, R32, 0xe8, !PT ;  /* 0x0000001a292d7212 */ /* 0x000fe400078ee820 */
[----:B------:R-:W-:Y:S02]  /*10d80*/  LOP3.LUT R43, R40, R34, R43, 0x96, !PT ;  /* 0x00000022282b7212 */ /* 0x000fe400078e962b */
[----:B0-----:R-:W-:-:S02]  /*10d90*/  IADD3 R26, PT, PT, R35, UR72, R42 ;  /* 0x00000048231a7c10 */ /* 0x001fc4000fffe02a */
[C-C-:B------:R-:W-:Y:S02]  /*10da0*/  SHF.L.W.U32.HI R2, R31.reuse, 0xf, R31.reuse ;  /* 0x0000000f1f027819 */ /* 0x140fe40000010e1f */
[--C-:B------:R-:W-:Y:S02]  /*10db0*/  SHF.L.W.U32.HI R33, R31, 0xd, R31.reuse ;  /* 0x0000000d1f217819 */ /* 0x100fe40000010e1f */
[----:B------:R-:W-:Y:S02]  /*10dc0*/  SHF.R.U32.HI R34, RZ, 0xa, R31 ;  /* 0x0000000aff227819 */ /* 0x000fe4000001161f */
[----:B------:R-:W-:Y:S01]  /*10dd0*/  IADD3 R45, PT, PT, R22, R43, R45 ;  /* 0x0000002b162d7210 */ /* 0x000fe20007ffe02d */
[----:B------:R-:W-:Y:S01]  /*10de0*/  IMAD.IADD R43, R41, 0x1, R26 ;  /* 0x00000001292b7824 */ /* 0x000fe200078e021a */
[----:B------:R-:W-:Y:S02]  /*10df0*/  LOP3.LUT R2, R34, R2, R33, 0x96, !PT ;  /* 0x0000000222027212 */ /* 0x000fe400078e9621 */
[----:B------:R-:W-:-:S02]  /*10e00*/  SHF.L.W.U32.HI R22, R38, 0x19, R38 ;  /* 0x0000001926167819 */ /* 0x000fc40000010e26 */
        /* <DEDUP_REMOVED lines=8> */
[----:B------:R-:W-:Y:S01]  /*10e90*/  LOP3.LUT R36, R39, R43, R18, 0xb8, !PT ;  /* 0x0000002b27247212 */ /* 0x000fe200078eb812 */
[----:B------:R-:W-:Y:S01]  /*10ea0*/  IMAD.IADD R33, R33, 0x1, R2 ;  /* 0x0000000121217824 */ /* 0x000fe200078e0202 */
[C-C-:B------:R-:W-:Y:S02]  /*10eb0*/  SHF.L.W.U32.HI R22, R45.reuse, 0x1e, R45.reuse ;  /* 0x0000001e2d167819 */ /* 0x140fe40000010e2d */
[C-C-:B------:R-:W-:Y:S02]  /*10ec0*/  SHF.L.W.U32.HI R47, R45.reuse, 0x13, R45.reuse ;  /* 0x000000132d2f7819 */ /* 0x140fe40000010e2d */
[----:B------:R-:W-:-:S02]  /*10ed0*/  SHF.L.W.U32.HI R34, R45, 0xa, R45 ;  /* 0x0000000a2d227819 */ /* 0x000fc40000010e2d */
[----:B------:R-:W-:Y:S02]  /*10ee0*/  IADD3 R36, PT, PT, R49, R36, R12 ;  /* 0x0000002431247210 */ /* 0x000fe40007ffe00c */
[----:B------:R-:W-:Y:S02]  /*10ef0*/  LOP3.LUT R22, R34, R22, R47, 0x96, !PT ;  /* 0x0000001622167212 */ /* 0x000fe400078e962f */
[----:B------:R-:W-:Y:S02]  /*10f00*/  LOP3.LUT R34, R32, R41, R45, 0xe8, !PT ;  /* 0x0000002920227212 */ /* 0x000fe400078ee82d */
[----:B------:R-:W-:Y:S02]  /*10f10*/  IADD3 R41, PT, PT, R33, UR73, R36 ;  /* 0x0000004921297c10 */ /* 0x000fe4000fffe024 */
[C-C-:B------:R-:W-:Y:S02]  /*10f20*/  SHF.L.W.U32.HI R2, R35.reuse, 0xf, R35.reuse ;  /* 0x0000000f23027819 */ /* 0x140fe40000010e23 */
[----:B------:R-:W-:-:S02]  /*10f30*/  SHF.L.W.U32.HI R47, R35, 0xd, R35 ;  /* 0x0000000d232f7819 */ /* 0x000fc40000010e23 */
[----:B------:R-:W-:Y:S02]  /*10f40*/  SHF.R.U32.HI R12, RZ, 0xa, R35 ;  /* 0x0000000aff0c7819 */ /* 0x000fe40000011623 */
[----:B------:R-:W-:Y:S01]  /*10f50*/  IADD3 R22, PT, PT, R37, R22, R34 ;  /* 0x0000001625167210 */ /* 0x000fe20007ffe022 */
[----:B------:R-:W-:Y:S01]  /*10f60*/  IMAD.IADD R34, R32, 0x1, R41 ;  /* 0x0000000120227824 */ /* 0x000fe200078e0229 */
[----:B------:R-:W-:Y:S02]  /*10f70*/  LOP3.LUT R2, R12, R2, R47, 0x96, !PT ;  /* 0x000000020c027212 */ /* 0x000fe400078e962f */
[C-C-:B------:R-:W-:Y:S02]  /*10f80*/  SHF.L.W.U32.HI R12, R28.reuse, 0x19, R28.reuse ;  /* 0x000000191c0c7819 */ /* 0x140fe40000010e1c */
        /* <DEDUP_REMOVED lines=19> */
[----:B------:R-:W-:Y:S02]  /*110c0*/  IADD3 R32, PT, PT, R2, UR74, R49 ;  /* 0x0000004a02207c10 */ /* 0x000fe4000fffe031 */
[----:B------:R-:W-:-:S02]  /*110d0*/  LOP3.LUT R12, R36, R12, R37, 0x96, !PT ;  /* 0x0000000c240c7212 */ /* 0x000fc400078e9625 */
[----:B------:R-:W-:Y:S01]  /*110e0*/  IADD3 R39, PT, PT, R26, R47, R39 ;  /* 0x0000002f1a277210 */ /* 0x000fe20007ffe027 */
        /* <DEDUP_REMOVED lines=17> */
[----:B------:R-:W-:Y:S02]  /*11200*/  LOP3.LUT R28, R22, R45, R39, 0xe8, !PT ;  /* 0x0000002d161c7212 */ /* 0x000fe400078ee827 */
[----:B------:R-:W-:Y:S01]  /*11210*/  IADD3 R45, PT, PT, R12, UR75, R51 ;  /* 0x0000004b0c2d7c10 */ /* 0x000fe2000fffe033 */
[----:B------:R-:W0:Y:S01]  /*11220*/  LDCU.128 UR72, c[0x3][0x90] ;  /* 0x00c01200ff4877ac */ /* 0x000e220008000c00 */
        /* <DEDUP_REMOVED lines=25> */
[----:B0-----:R-:W-:Y:S02]  /*113c0*/  IADD3 R38, PT, PT, R18, UR72, R49 ;  /* 0x0000004812267c10 */ /* 0x001fe4000fffe031 */
[----:B------:R-:W-:-:S02]  /*113d0*/  LOP3.LUT R43, R39, R22, R36, 0xe8, !PT ;  /* 0x00000016272b7212 */ /* 0x000fc400078ee824 */
[----:B------:R-:W-:Y:S01]  /*113e0*/  LOP3.LUT R26, R40, R26, R41, 0x96, !PT ;  /* 0x0000001a281a7212 */ /* 0x000fe200078e9629 */
[----:B------:R-:W-:Y:S01]  /*113f0*/  IMAD.IADD R41, R39, 0x1, R38 ;  /* 0x0000000127297824 */ /* 0x000fe200078e0226 */
[----:B------:R-:W-:Y:S02]  /*11400*/  IADD3 R43, PT, PT, R32, R47, R43 ;  /* 0x0000002f202b7210 */ /* 0x000fe40007ffe02b */
[C-C-:B------:R-:W-:Y:S02]  /*11410*/  SHF.L.W.U32.HI R22, R44.reuse, 0x19, R44.reuse ;  /* 0x000000192c167819 */ /* 0x140fe40000010e2c */
[--C-:B------:R-:W-:Y:S02]  /*11420*/  SHF.L.W.U32.HI R47, R44, 0xe, R44.reuse ;  /* 0x0000000e2c2f7819 */ /* 0x100fe40000010e2c */
[----:B------:R-:W-:Y:S02]  /*11430*/  SHF.R.U32.HI R32, RZ, 0x3, R44 ;  /* 0x00000003ff207819 */ /* 0x000fe4000001162c */
        /* <DEDUP_REMOVED lines=14> */
[----:B------:R-:W-:-:S02]  /*11520*/  SHF.L.W.U32.HI R26, R18, 0xf, R18 ;  /* 0x0000000f121a7819 */ /* 0x000fc40000010e12 */
[--C-:B------:R-:W-:Y:S02]  /*11530*/  SHF.L.W.U32.HI R47, R18, 0xd, R18.reuse ;  /* 0x0000000d122f7819 */ /* 0x100fe40000010e12 */
[----:B------:R-:W-:Y:S02]  /*11540*/  SHF.R.U32.HI R30, RZ, 0xa, R18 ;  /* 0x0000000aff1e7819 */ /* 0x000fe40000011612 */
[----:B------:R-:W-:Y:S02]  /*11550*/  IADD3 R39, PT, PT, R22, UR73, R51 ;  /* 0x0000004916277c10 */ /* 0x000fe4000fffe033 */
[----:B------:R-:W-:Y:S02]  /*11560*/  LOP3.LUT R26, R30, R26, R47, 0x96, !PT ;  /* 0x0000001a1e1a7212 */ /* 0x000fe400078e962f */
[----:B------:R-:W-:Y:S01]  /*11570*/  IADD3 R32, PT, PT, R45, R32, R34 ;  /* 0x000000202d207210 */ /* 0x000fe20007ffe022 */
        /* <DEDUP_REMOVED lines=10> */
[--C-:B------:R-:W-:Y:S01]  /*11620*/  SHF.L.W.U32.HI R40, R32, 0x1e, R32.reuse ;  /* 0x0000001e20287819 */ /* 0x100fe20000010e20 */
[----:B------:R-:W-:Y:S01]  /*11630*/  IMAD.IADD R26, R34, 0x1, R45 ;  /* 0x00000001221a7824 */ /* 0x000fe200078e022d */
[C-C-:B------:R-:W-:Y:S02]  /*11640*/  SHF.L.W.U32.HI R47, R32.reuse, 0x13, R32.reuse ;  /* 0x00000013202f7819 */ /* 0x140fe40000010e20 */
[----:B------:R-:W-:Y:S02]  /*11650*/  SHF.L.W.U32.HI R42, R32, 0xa, R32 ;  /* 0x0000000a202a7819 */ /* 0x000fe40000010e20 */
[----:B------:R-:W-:-:S02]  /*11660*/  LOP3.LUT R44, R28, R30, R41, 0xb8, !PT ;  /* 0x0000001e1c2c7212 */ /* 0x000fc400078eb829 */
[----:B------:R-:W-:Y:S02]  /*11670*/  LOP3.LUT R45, R42, R40, R47, 0x96, !PT ;  /* 0x000000282a2d7212 */ /* 0x000fe400078e962f */
[----:B------:R-:W-:Y:S02]  /*11680*/  IADD3 R47, PT, PT, R46, R44, R37 ;  /* 0x0000002c2e2f7210 */ /* 0x000fe40007ffe025 */
[C-C-:B------:R-:W-:Y:S02]  /*11690*/  SHF.L.W.U32.HI R37, R22.reuse, 0xf, R22.reuse ;  /* 0x0000000f16257819 */ /* 0x140fe40000010e16 */
[--C-:B------:R-:W-:Y:S02]  /*116a0*/  SHF.L.W.U32.HI R40, R22, 0xd, R22.reuse ;  /* 0x0000000d16287819 */ /* 0x100fe40000010e16 */
[----:B------:R-:W-:Y:S02]  /*116b0*/  SHF.R.U32.HI R42, RZ, 0xa, R22 ;  /* 0x0000000aff2a7819 */ /* 0x000fe40000011616 */
[----:B------:R-:W-:-:S02]  /*116c0*/  IADD3 R34, PT, PT, R26, UR74, R47 ;  /* 0x0000004a1a227c10 */ /* 0x000fc4000fffe02f */
[C---:B------:R-:W-:Y:S02]  /*116d0*/  LOP3.LUT R36, R43.reuse, R36, R32, 0xe8, !PT ;  /* 0x000000242b247212 */ /* 0x040fe400078ee820 */
[----:B------:R-:W-:Y:S01]  /*116e0*/  LOP3.LUT R40, R42, R37, R40, 0x96, !PT ;  /* 0x000000252a287212 */ /* 0x000fe200078e9628 */
[----:B------:R-:W-:Y:S01]  /*116f0*/  IMAD.IADD R37, R43, 0x1, R34 ;  /* 0x000000012b257824 */ /* 0x000fe200078e0222 */
[----:B------:R-:W-:Y:S02]  /*11700*/  IADD3 R45, PT, PT, R38, R45, R36 ;  /* 0x0000002d262d7210 */ /* 0x000fe40007ffe024 */
        /* <DEDUP_REMOVED lines=20> */
[----:B------:R-:W-:Y:S01]  /*11850*/  IADD3 R43, PT, PT, R0, UR75, R51 ;  /* 0x0000004b002b7c10 */ /* 0x000fe2000fffe033 */
[----:B------:R-:W0:Y:S01]  /*11860*/  LDCU.128 UR72, c[0x3][0xa0] ;  /* 0x00c01400ff4877ac */ /* 0x000e220008000c00 */
        /* <DEDUP_REMOVED lines=20> */
[----:B------:R-:W-:-:S02]  /*119b0*/  SHF.L.W.U32.HI R28, R0, 0xf, R0 ;  /* 0x0000000f001c7819 */ /* 0x000fc40000010e00 */
[--C-:B------:R-:W-:Y:S02]  /*119c0*/  SHF.L.W.U32.HI R39, R0, 0xd, R0.reuse ;  /* 0x0000000d00277819 */ /* 0x100fe40000010e00 */
[----:B------:R-:W-:Y:S02]  /*119d0*/  SHF.R.U32.HI R40, RZ, 0xa, R0 ;  /* 0x0000000aff287819 */ /* 0x000fe40000011600 */
[----:B0-----:R-:W-:Y:S02]  /*119e0*/  IADD3 R32, PT, PT, R16, UR72, R49 ;  /* 0x0000004810207c10 */ /* 0x001fe4000fffe031 */
        /* <DEDUP_REMOVED lines=20> */
[C-C-:B------:R-:W-:Y:S02]  /*11b30*/  SHF.L.W.U32.HI R13, R16.reuse, 0xf, R16.reuse ;  /* 0x0000000f100d7819 */ /* 0x140fe40000010e10 */
[--C-:B------:R-:W-:Y:S02]  /*11b40*/  SHF.L.W.U32.HI R30, R16, 0xd, R16.reuse ;  /* 0x0000000d101e7819 */ /* 0x100fe40000010e10 */
[----:B------:R-:W-:-:S02]  /*11b50*/  SHF.R.U32.HI R34, RZ, 0xa, R16 ;  /* 0x0000000aff227819 */ /* 0x000fc40000011610 */
[----:B------:R-:W-:Y:S02]  /*11b60*/  IADD3 R45, PT, PT, R28, UR73, R49 ;  /* 0x000000491c2d7c10 */ /* 0x000fe4000fffe031 */
[----:B------:R-:W-:Y:S02]  /*11b70*/  LOP3.LUT R13, R34, R13, R30, 0x96, !PT ;  /* 0x0000000d220d7212 */ /* 0x000fe400078e961e */
[----:B------:R-:W-:Y:S01]  /*11b80*/  IADD3 R40, PT, PT, R43, R40, R42 ;  /* 0x000000282b287210 */ /* 0x000fe20007ffe02a */
        /* <DEDUP_REMOVED lines=14> */
[--C-:B------:R-:W-:Y:S02]  /*11c70*/  SHF.L.W.U32.HI R43, R40, 0xa, R40.reuse ;  /* 0x0000000a282b7819 */ /* 0x100fe40000010e28 */
[----:B------:R-:W-:Y:S02]  /*11c80*/  IADD3 R47, PT, PT, R44, R46, R37 ;  /* 0x0000002e2c2f7210 */ /* 0x000fe40007ffe025 */
[----:B------:R-:W-:-:S02]  /*11c90*/  LOP3.LUT R37, R41, R38, R40, 0xe8, !PT ;  /* 0x0000002629257212 */ /* 0x000fc400078ee828 */
[----:B------:R-:W-:Y:S02]  /*11ca0*/  LOP3.LUT R43, R43, R17, R42, 0x96, !PT ;  /* 0x000000112b2b7212 */ /* 0x000fe400078e962a */
[----:B------:R-:W-:Y:S02]  /*11cb0*/  IADD3 R38, PT, PT, R30, UR74, R47 ;  /* 0x0000004a1e267c10 */ /* 0x000fe4000fffe02f */
[C-C-:B------:R-:W-:Y:S02]  /*11cc0*/  SHF.L.W.U32.HI R13, R28.reuse, 0xf, R28.reuse ;  /* 0x0000000f1c0d7819 */ /* 0x140fe40000010e1c */
[--C-:B------:R-:W-:Y:S02]  /*11cd0*/  SHF.L.W.U32.HI R42, R28, 0xd, R28.reuse ;  /* 0x0000000d1c2a7819 */ /* 0x100fe40000010e1c */
[----:B------:R-:W-:Y:S02]  /*11ce0*/  SHF.R.U32.HI R17, RZ, 0xa, R28 ;  /* 0x0000000aff117819 */ /* 0x000fe4000001161c */
[----:B------:R-:W-:Y:S01]  /*11cf0*/  IADD3 R43, PT, PT, R32, R43, R37 ;  /* 0x0000002b202b7210 */ /* 0x000fe20007ffe025 */
[----:B------:R-:W-:Y:S01]  /*11d00*/  IMAD.IADD R37, R41, 0x1, R38 ;  /* 0x0000000129257824 */ /* 0x000fe200078e0226 */
[----:B------:R-:W-:-:S02]  /*11d10*/  LOP3.LUT R13, R17, R13, R42, 0x96, !PT ;  /* 0x0000000d110d7212 */ /* 0x000fc400078e962a */
        /* <DEDUP_REMOVED lines=19> */
[----:B------:R-:W-:Y:S01]  /*11e50*/  IADD3 R23, PT, PT, R13, UR75, R46 ;  /* 0x0000004b0d177c10 */ /* 0x000fe2000fffe02e */
[----:B------:R-:W0:Y:S01]  /*11e60*/  LDCU.128 UR72, c[0x3][0xb0] ;  /* 0x00c01600ff4877ac */ /* 0x000e220008000c00 */
        /* <DEDUP_REMOVED lines=21> */
[C-C-:B------:R-:W-:Y:S02]  /*11fc0*/  SHF.L.W.U32.HI R27, R13.reuse, 0xf, R13.reuse ;  /* 0x0000000f0d1b7819 */ /* 0x140fe40000010e0d */
[--C-:B------:R-:W-:Y:S02]  /*11fd0*/  SHF.L.W.U32.HI R42, R13, 0xd, R13.reuse ;  /* 0x0000000d0d2a7819 */ /* 0x100fe40000010e0d */
[----:B------:R-:W-:Y:S02]  /*11fe0*/  SHF.R.U32.HI R39, RZ, 0xa, R13 ;  /* 0x0000000aff277819 */ /* 0x000fe4000001160d */
[----:B0-----:R-:W-:-:S02]  /*11ff0*/  IADD3 R40, PT, PT, R17, UR72, R46 ;  /* 0x0000004811287c10 */ /* 0x001fc4000fffe02e */
[----:B------:R-:W-:Y:S02]  /*12000*/  LOP3.LUT R27, R39, R27, R42, 0x96, !PT ;  /* 0x0000001b271b7212 */ /* 0x000fe400078e962a */
[----:B------:R-:W-:Y:S01]  /*12010*/  IADD3 R41, PT, PT, R38, R41, R44 ;  /* 0x0000002926297210 */ /* 0x000fe20007ffe02c */
[----:B------:R-:W-:Y:S01]  /*12020*/  IMAD.IADD R39, R43, 0x1, R40 ;  /* 0x000000012b277824 */ /* 0x000fe200078e0228 */
        /* <DEDUP_REMOVED lines=179> */
[--C-:B------:R-:W-:Y:S01]  /*12b60*/  SHF.L.W.U32.HI R18, R38, 0x1e, R38.reuse ;  /* 0x0000001e26127819 */ /* 0x100fe20000010e26 */
[----:B------:R-:W-:Y:S01]  /*12b70*/  IMAD.IADD R2, R12, 0x1, R45 ;  /* 0x000000010c027824 */ /* 0x000fe200078e022d */
[C-C-:B------:R-:W-:Y:S02]  /*12b80*/  SHF.L.W.U32.HI R47, R38.reuse, 0x13, R38.reuse ;  /* 0x00000013262f7819 */ /* 0x140fe40000010e26 */
[----:B------:R-:W-:Y:S02]  /*12b90*/  SHF.L.W.U32.HI R42, R38, 0xa, R38 ;  /* 0x0000000a262a7819 */ /* 0x000fe40000010e26 */
[----:B------:R-:W-:Y:S02]  /*12ba0*/  LOP3.LUT R46, R34, R32, R37, 0xb8, !PT ;  /* 0x00000020222e7212 */ /* 0x000fe400078eb825 */
[----:B------:R-:W-:-:S02]  /*12bb0*/  LOP3.LUT R45, R42, R18, R47, 0x96, !PT ;  /* 0x000000122a2d7212 */ /* 0x000fc400078e962f */
[----:B------:R-:W-:Y:S02]  /*12bc0*/  IADD3 R47, PT, PT, R44, R46, R39 ;  /* 0x0000002e2c2f7210 */ /* 0x000fe40007ffe027 */
        /* <DEDUP_REMOVED lines=124> */
[----:B------:R-:W-:-:S02]  /*13390*/  IADD3 R33, PT, PT, R28, UR73, R33 ;  /* 0x000000491c217c10 */ /* 0x000fc4000fffe021 */
[----:B------:R-:W-:Y:S02]  /*133a0*/  LOP3.LUT R43, R36, R43, R39, 0xe8, !PT ;  /* 0x0000002b242b7212 */ /* 0x000fe400078ee827 */
        /* <DEDUP_REMOVED lines=12> */
[--C-:B------:R-:W-:Y:S01]  /*13470*/  SHF.L.W.U32.HI R35, R26, 0x1e, R26.reuse ;  /* 0x0000001e1a237819 */ /* 0x100fe20000010e1a */
[----:B------:R-:W-:Y:S01]  /*13480*/  IMAD.IADD R30, R38, 0x1, R41 ;  /* 0x00000001261e7824 */ /* 0x000fe200078e0229 */
[C-C-:B------:R-:W-:Y:S02]  /*13490*/  SHF.L.W.U32.HI R40, R26.reuse, 0x13, R26.reuse ;  /* 0x000000131a287819 */ /* 0x140fe40000010e1a */
[----:B------:R-:W-:Y:S02]  /*134a0*/  SHF.L.W.U32.HI R42, R26, 0xa, R26 ;  /* 0x0000000a1a2a7819 */ /* 0x000fe40000010e1a */
[----:B------:R-:W-:Y:S02]  /*134b0*/  LOP3.LUT R43, R32, R22, R31, 0xb8, !PT ;  /* 0x00000016202b7212 */ /* 0x000fe400078eb81f */
[----:B------:R-:W-:Y:S02]  /*134c0*/  LOP3.LUT R41, R42, R35, R40, 0x96, !PT ;  /* 0x000000232a297212 */ /* 0x000fe400078e9628 */
[----:B------:R-:W-:-:S02]  /*134d0*/  SHF.L.W.U32.HI R35, R28, 0xf, R28 ;  /* 0x0000000f1c237819 */ /* 0x000fc40000010e1c */
[--C-:B------:R-:W-:Y:S02]  /*134e0*/  SHF.L.W.U32.HI R38, R28, 0xd, R28.reuse ;  /* 0x0000000d1c267819 */ /* 0x100fe40000010e1c */
[----:B------:R-:W-:Y:S02]  /*134f0*/  SHF.R.U32.HI R28, RZ, 0xa, R28 ;  /* 0x0000000aff1c7819 */ /* 0x000fe4000001161c */
[----:B------:R-:W-:Y:S02]  /*13500*/  IADD3 R43, PT, PT, R44, R43, R37 ;  /* 0x0000002b2c2b7210 */ /* 0x000fe40007ffe025 */
[----:B------:R-:W-:Y:S02]  /*13510*/  LOP3.LUT R42, R39, R36, R26, 0xe8, !PT ;  /* 0x00000024272a7212 */ /* 0x000fe400078ee81a */
[C-C-:B------:R-:W-:Y:S02]  /*13520*/  SHF.L.W.U32.HI R37, R17.reuse, 0x19, R17.reuse ;  /* 0x0000001911257819 */ /* 0x140fe40000010e11 */
[----:B------:R-:W-:-:S02]  /*13530*/  SHF.L.W.U32.HI R40, R17, 0xe, R17 ;  /* 0x0000000e11287819 */ /* 0x000fc40000010e11 */
[----:B------:R-:W-:Y:S02]  /*13540*/  SHF.R.U32.HI R36, RZ, 0x3, R17 ;  /* 0x00000003ff247819 */ /* 0x000fe40000011611 */
[----:B------:R-:W-:Y:S02]  /*13550*/  LOP3.LUT R38, R28, R35, R38, 0x96, !PT ;  /* 0x000000231c267212 */ /* 0x000fe400078e9626 */
[----:B------:R-:W-:Y:S02]  /*13560*/  IADD3 R28, PT, PT, R30, UR74, R43 ;  /* 0x0000004a1e1c7c10 */ /* 0x000fe4000fffe02b */
[----:B------:R-:W-:Y:S02]  /*13570*/  IADD3 R35, PT, PT, R34, R41, R42 ;  /* 0x0000002922237210 */ /* 0x000fe40007ffe02a */
[----:B------:R-:W-:Y:S02]  /*13580*/  LOP3.LUT R34, R36, R37, R40, 0x96, !PT ;  /* 0x0000002524227212 */ /* 0x000fe400078e9628 */
[----:B------:R-:W-:Y:S01]  /*13590*/  IADD3 R37, PT, PT, R13, R38, R2 ;  /* 0x000000260d257210 */ /* 0x000fe20007ffe002 */
[----:B------:R-:W-:Y:S01]  /*135a0*/  IMAD.IADD R13, R39, 0x1, R28 ;  /* 0x00000001270d7824 */ /* 0x000fe200078e021c */
[----:B------:R-:W-:-:S02]  /*135b0*/  SHF.L.W.U32.HI R2, R35, 0x1e, R35 ;  /* 0x0000001e23027819 */ /* 0x000fc40000010e23 */
[----:B------:R-:W-:Y:S01]  /*135c0*/  SHF.L.W.U32.HI R41, R35, 0x13, R35 ;  /* 0x0000001323297819 */ /* 0x000fe20000010e23 */
[----:B------:R-:W-:Y:S01]  /*135d0*/  IMAD.IADD R34, R34, 0x1, R37 ;  /* 0x0000000122227824 */ /* 0x000fe200078e0225 */
[C-C-:B------:R-:W-:Y:S02]  /*135e0*/  SHF.L.W.U32.HI R38, R13.reuse, 0x1a, R13.reuse ;  /* 0x0000001a0d267819 */ /* 0x140fe40000010e0d */
[C-C-:B------:R-:W-:Y:S02]  /*135f0*/  SHF.L.W.U32.HI R43, R13.reuse, 0x15, R13.reuse ;  /* 0x000000150d2b7819 */ /* 0x140fe40000010e0d */
[----:B------:R-:W-:Y:S02]  /*13600*/  SHF.L.W.U32.HI R40, R13, 0x7, R13 ;  /* 0x000000070d287819 */ /* 0x000fe40000010e0d */
[----:B------:R-:W-:Y:S02]  /*13610*/  SHF.L.W.U32.HI R36, R35, 0xa, R35 ;  /* 0x0000000a23247819 */ /* 0x000fe40000010e23 */
[----:B------:R-:W-:-:S02]  /*13620*/  LOP3.LUT R43, R40, R38, R43, 0x96, !PT ;  /* 0x00000026282b7212 */ /* 0x000fc400078e962b */
[----:B------:R-:W-:Y:S02]  /*13630*/  LOP3.LUT R36, R36, R2, R41, 0x96, !PT ;  /* 0x0000000224247212 */ /* 0x000fe400078e9629 */
[----:B------:R-:W-:Y:S02]  /*13640*/  LOP3.LUT R38, R31, R13, R22, 0xb8, !PT ;  /* 0x0000000d1f267212 */ /* 0x000fe400078eb816 */
[C-C-:B------:R-:W-:Y:S02]  /*13650*/  SHF.L.W.U32.HI R2, R30.reuse, 0xf, R30.reuse ;  /* 0x0000000f1e027819 */ /* 0x140fe40000010e1e */
[--C-:B------:R-:W-:Y:S02]  /*13660*/  SHF.L.W.U32.HI R37, R30, 0xd, R30.reuse ;  /* 0x0000000d1e257819 */ /* 0x100fe40000010e1e */
[----:B------:R-:W-:Y:S02]  /*13670*/  SHF.R.U32.HI R30, RZ, 0xa, R30 ;  /* 0x0000000aff1e7819 */ /* 0x000fe4000001161e */
[----:B------:R-:W-:-:S02]  /*13680*/  LOP3.LUT R39, R26, R39, R35, 0xe8, !PT ;  /* 0x000000271a277212 */ /* 0x000fc400078ee823 */
[----:B------:R-:W-:Y:S02]  /*13690*/  IADD3 R43, PT, PT, R43, R38, R32 ;  /* 0x000000262b2b7210 */ /* 0x000fe40007ffe020 */
[----:B------:R-:W-:Y:S02]  /*136a0*/  LOP3.LUT R37, R30, R2, R37, 0x96, !PT ;  /* 0x000000021e257212 */ /* 0x000fe400078e9625 */
[----:B------:R-:W-:Y:S02]  /*136b0*/  IADD3 R30, PT, PT, R33, R36, R39 ;  /* 0x00000024211e7210 */ /* 0x000fe40007ffe027 */
[----:B------:R-:W-:Y:S01]  /*136c0*/  IADD3 R33, PT, PT, R34, UR75, R43 ;  /* 0x0000004b22217c10 */ /* 0x000fe2000fffe02b */
[----:B------:R-:W0:Y:S01]  /*136d0*/  LDCU.128 UR72, c[0x3][0xf0] ;  /* 0x00c01e00ff4877ac */ /* 0x000e220008000c00 */
[C-C-:B------:R-:W-:Y:S02]  /*136e0*/  SHF.L.W.U32.HI R32, R19.reuse, 0x19, R19.reuse ;  /* 0x0000001913207819 */ /* 0x140fe40000010e13 */
[----:B------:R-:W-:Y:S01]  /*136f0*/  SHF.L.W.U32.HI R39, R19, 0xe, R19 ;  /* 0x0000000e13277819 */ /* 0x000fe20000010e13 */
[----:B------:R-:W-:Y:S01]  /*13700*/  IMAD.IADD R2, R26, 0x1, R33 ;  /* 0x000000011a027824 */ /* 0x000fe200078e0221 */
[----:B------:R-:W-:-:S02]  /*13710*/  SHF.R.U32.HI R36, RZ, 0x3, R19 ;  /* 0x00000003ff247819 */ /* 0x000fc40000011613 */
[C-C-:B------:R-:W-:Y:S02]  /*13720*/  SHF.L.W.U32.HI R38, R30.reuse, 0x1e, R30.reuse ;  /* 0x0000001e1e267819 */ /* 0x140fe40000010e1e */
[C-C-:B------:R-:W-:Y:S02]  /*13730*/  SHF.L.W.U32.HI R41, R30.reuse, 0x13, R30.reuse ;  /* 0x000000131e297819 */ /* 0x140fe40000010e1e */
[----:B------:R-:W-:Y:S02]  /*13740*/  SHF.L.W.U32.HI R40, R30, 0xa, R30 ;  /* 0x0000000a1e287819 */ /* 0x000fe40000010e1e */
        /* <DEDUP_REMOVED lines=15> */
[----:B0-----:R-:W-:-:S02]  /*13840*/  IADD3 R26, PT, PT, R17, UR72, R26 ;  /* 0x00000048111a7c10 */ /* 0x001fc4000fffe01a */
[C-C-:B------:R-:W-:Y:S02]  /*13850*/  SHF.L.W.U32.HI R32, R28.reuse, 0x1e, R28.reuse ;  /* 0x0000001e1c207819 */ /* 0x140fe40000010e1c */
[C-C-:B------:R-:W-:Y:S02]  /*13860*/  SHF.L.W.U32.HI R37, R28.reuse, 0x13, R28.reuse ;  /* 0x000000131c257819 */ /* 0x140fe40000010e1c */
[----:B------:R-:W-:Y:S02]  /*13870*/  SHF.L.W.U32.HI R36, R28, 0xa, R28 ;  /* 0x0000000a1c247819 */ /* 0x000fe40000010e1c */
[----:B------:R-:W-:Y:S01]  /*13880*/  LOP3.LUT R34, R34, R12, R31, 0x96, !PT ;  /* 0x0000000c22227212 */ /* 0x000fe200078e961f */
[----:B------:R-:W-:Y:S01]  /*13890*/  IMAD.IADD R12, R35, 0x1, R26 ;  /* 0x00000001230c7824 */ /* 0x000fe200078e021a */
[----:B------:R-:W-:Y:S02]  /*138a0*/  LOP3.LUT R38, R36, R32, R37, 0x96, !PT ;  /* 0x0000002024267212 */ /* 0x000fe400078e9625 */
[C---:B------:R-:W-:Y:S01]  /*138b0*/  SHF.L.W.U32.HI R32, R23.reuse, 0x19, R23 ;  /* 0x0000001917207819 */ /* 0x040fe20000010e17 */
[----:B------:R-:W-:Y:S01]  /*138c0*/  IMAD.IADD R11, R12, 0x1, R11 ;  /* 0x000000010c0b7824 */ /* 0x000fe200078e020b */
[----:B------:R-:W-:-:S02]  /*138d0*/  SHF.L.W.U32.HI R37, R23, 0xe, R23 ;  /* 0x0000000e17257819 */ /* 0x000fc40000010e17 */
[----:B------:R-:W-:Y:S02]  /*138e0*/  SHF.R.U32.HI R36, RZ, 0x3, R23 ;  /* 0x00000003ff247819 */ /* 0x000fe40000011617 */
[----:B------:R-:W-:Y:S02]  /*138f0*/  LOP3.LUT R31, R30, R35, R28, 0xe8, !PT ;  /* 0x000000231e1f7212 */ /* 0x000fe400078ee81c */
        /* <DEDUP_REMOVED lines=8> */
[----:B------:R-:W-:Y:S02]  /*13980*/  IADD3 R31, PT, PT, R33, R38, R31 ;  /* 0x00000026211f7210 */ /* 0x000fe40007ffe01f */
[----:B------:R-:W-:Y:S02]  /*13990*/  IADD3 R39, PT, PT, R39, R36, R22 ;  /* 0x0000002427277210 */ /* 0x000fe40007ffe016 */
[----:B------:R-:W-:-:S02]  /*139a0*/  SHF.L.W.U32.HI R19, R17, 0xf, R17 ;  /* 0x0000000f11137819 */ /* 0x000fc40000010e11 */
[----:B------:R-:W-:Y:S02]  /*139b0*/  SHF.L.W.U32.HI R22, R17, 0xd, R17 ;  /* 0x0000000d11167819 */ /* 0x000fe40000010e11 */
[C-C-:B------:R-:W-:Y:S02]  /*139c0*/  SHF.L.W.U32.HI R33, R31.reuse, 0x1e, R31.reuse ;  /* 0x0000001e1f217819 */ /* 0x140fe40000010e1f */
[C-C-:B------:R-:W-:Y:S02]  /*139d0*/  SHF.L.W.U32.HI R34, R31.reuse, 0x13, R31.reuse ;  /* 0x000000131f227819 */ /* 0x140fe40000010e1f */
[----:B------:R-:W-:Y:S02]  /*139e0*/  SHF.L.W.U32.HI R35, R31, 0xa, R31 ;  /* 0x0000000a1f237819 */ /* 0x000fe40000010e1f */
[----:B------:R-:W-:Y:S02]  /*139f0*/  SHF.R.U32.HI R17, RZ, 0xa, R17 ;  /* 0x0000000aff117819 */ /* 0x000fe40000011611 */
[----:B------:R-:W-:-:S02]  /*13a00*/  LOP3.LUT R35, R35, R33, R34, 0x96, !PT ;  /* 0x0000002123237212 */ /* 0x000fc400078e9622 */
[----:B------:R-:W-:Y:S02]  /*13a10*/  LOP3.LUT R19, R17, R19, R22, 0x96, !PT ;  /* 0x0000001311137212 */ /* 0x000fe400078e9616 */
[C-C-:B------:R-:W-:Y:S02]  /*13a20*/  SHF.L.W.U32.HI R32, R27.reuse, 0x19, R27.reuse ;  /* 0x000000191b207819 */ /* 0x140fe40000010e1b */
[--C-:B------:R-:W-:Y:S02]  /*13a30*/  SHF.L.W.U32.HI R33, R27, 0xe, R27.reuse ;  /* 0x0000000e1b217819 */ /* 0x100fe40000010e1b */
[----:B------:R-:W-:Y:S02]  /*13a40*/  SHF.R.U32.HI R34, RZ, 0x3, R27 ;  /* 0x00000003ff227819 */ /* 0x000fe4000001161b */
[----:B------:R-:W-:Y:S02]  /*13a50*/  IADD3 R17, PT, PT, R18, UR73, R39 ;  /* 0x0000004912117c10 */ /* 0x000fe4000fffe027 */
[----:B------:R-:W-:-:S02]  /*13a60*/  LOP3.LUT R32, R34, R32, R33, 0x96, !PT ;  /* 0x0000002022207212 */ /* 0x000fc400078e9621 */
[----:B------:R-:W-:Y:S01]  /*13a70*/  LOP3.LUT R36, R28, R30, R31, 0xe8, !PT ;  /* 0x0000001e1c247212 */ /* 0x000fe200078ee81f */
[----:B------:R-:W-:Y:S01]  /*13a80*/  IMAD.IADD R33, R30, 0x1, R17 ;  /* 0x000000011e217824 */ /* 0x000fe200078e0211 */
[----:B------:R-:W-:Y:S02]  /*13a90*/  IADD3 R19, PT, PT, R23, R19, R0 ;  /* 0x0000001317137210 */ /* 0x000fe40007ffe000 */
[----:B------:R-:W-:Y:S01]  /*13aa0*/  IADD3 R22, PT, PT, R26, R35, R36 ;  /* 0x000000231a167210 */ /* 0x000fe20007ffe024 */
[C---:B------:R-:W-:Y:S01]  /*13ab0*/  IMAD.IADD R10, R33.reuse, 0x1, R10 ;  /* 0x00000001210a7824 */ /* 0x040fe200078e020a */
[C---:B------:R-:W-:Y:S01]  /*13ac0*/  SHF.L.W.U32.HI R30, R33.reuse, 0x1a, R33 ;  /* 0x0000001a211e7819 */ /* 0x040fe20000010e21 */
[----:B------:R-:W-:Y:S01]  /*13ad0*/  IMAD.IADD R19, R32, 0x1, R19 ;  /* 0x0000000120137824 */ /* 0x000fe200078e0213 */
[C---:B------:R-:W-:Y:S01]  /*13ae0*/  SHF.L.W.U32.HI R35, R33.reuse, 0x15, R33 ;  /* 0x0000001521237819 */ /* 0x040fe20000010e21 */
        /* <DEDUP_REMOVED lines=8> */
[----:B------:R-:W-:Y:S02]  /*13b70*/  IADD3 R30, PT, PT, R30, R32, R13 ;  /* 0x000000201e1e7210 */ /* 0x000fe40007ffe00d */
[C-C-:B------:R-:W-:Y:S02]  /*13b80*/  SHF.L.W.U32.HI R0, R18.reuse, 0xf, R18.reuse ;  /* 0x0000000f12007819 */ /* 0x140fe40000010e12 */
[----:B------:R-:W-:Y:S02]  /*13b90*/  SHF.L.W.U32.HI R23, R18, 0xd, R18 ;  /* 0x0000000d12177819 */ /* 0x000fe40000010e12 */
[----:B------:R-:W-:Y:S02]  /*13ba0*/  LOP3.LUT R35, R31, R28, R22, 0xe8, !PT ;  /* 0x0000001c1f237212 */ /* 0x000fe400078ee816 */
[----:B------:R-:W-:Y:S02]  /*13bb0*/  SHF.R.U32.HI R18, RZ, 0xa, R18 ;  /* 0x0000000aff127819 */ /* 0x000fe40000011612 */
[----:B------:R-:W-:-:S02]  /*13bc0*/  IADD3 R19, PT, PT, R19, UR74, R30 ;  /* 0x0000004a13137c10 */ /* 0x000fc4000fffe01e */
[----:B------:R-:W-:Y:S02]  /*13bd0*/  IADD3 R35, PT, PT, R17, R26, R35 ;  /* 0x0000001a11237210 */ /* 0x000fe40007ffe023 */
[----:B------:R-:W-:Y:S01]  /*13be0*/  LOP3.LUT R0, R18, R0, R23, 0x96, !PT ;  /* 0x0000000012007212 */ /* 0x000fe200078e9617 */
[----:B------:R-:W-:Y:S01]  /*13bf0*/  IMAD.IADD R28, R28, 0x1, R19 ;  /* 0x000000011c1c7824 */ /* 0x000fe200078e0213 */
[--C-:B------:R-:W-:Y:S01]  /*13c00*/  SHF.L.W.U32.HI R13, R29, 0x19, R29.reuse ;  /* 0x000000191d0d7819 */ /* 0x100fe20000010e1d */
[----:B------:R-:W-:Y:S01]  /*13c10*/  IMAD.IADD R6, R35, 0x1, R6 ;  /* 0x0000000123067824 */ /* 0x000fe200078e0206 */
[--C-:B------:R-:W-:Y:S01]  /*13c20*/  SHF.L.W.U32.HI R18, R29, 0xe, R29.reuse ;  /* 0x0000000e1d127819 */ /* 0x100fe20000010e1d */
[----:B------:R-:W-:Y:S01]  /*13c30*/  IMAD.IADD R9, R9, 0x1, R28 ;  /* 0x0000000109097824 */ /* 0x000fe200078e021c */
[----:B------:R-:W-:Y:S02]  /*13c40*/  SHF.R.U32.HI R29, RZ, 0x3, R29 ;  /* 0x00000003ff1d7819 */ /* 0x000fe4000001161d */
[----:B------:R-:W-:-:S02]  /*13c50*/  SHF.L.W.U32.HI R17, R35, 0x1e, R35 ;  /* 0x0000001e23117819 */ /* 0x000fc40000010e23 */
[C-C-:B------:R-:W-:Y:S02]  /*13c60*/  SHF.L.W.U32.HI R26, R35.reuse, 0x13, R35.reuse ;  /* 0x00000013231a7819 */ /* 0x140fe40000010e23 */
[----:B------:R-:W-:Y:S02]  /*13c70*/  SHF.L.W.U32.HI R23, R35, 0xa, R35 ;  /* 0x0000000a23177819 */ /* 0x000fe40000010e23 */
[----:B------:R-:W-:Y:S02]  /*13c80*/  LOP3.LUT R13, R29, R13, R18, 0x96, !PT ;  /* 0x0000000d1d0d7212 */ /* 0x000fe400078e9612 */
[----:B------:R-:W-:Y:S02]  /*13c90*/  IADD3 R0, PT, PT, R27, R0, R16 ;  /* 0x000000001b007210 */ /* 0x000fe40007ffe010 */
[----:B------:R-:W-:Y:S02]  /*13ca0*/  LOP3.LUT R26, R23, R17, R26, 0x96, !PT ;  /* 0x00000011171a7212 */ /* 0x000fe400078e961a */
[C---:B------:R-:W-:Y:S01]  /*13cb0*/  SHF.L.W.U32.HI R17, R28.reuse, 0x1a, R28 ;  /* 0x0000001a1c117819 */ /* 0x040fe20000010e1c */
[----:B------:R-:W-:Y:S01]  /*13cc0*/  IMAD.IADD R13, R13, 0x1, R0 ;  /* 0x000000010d0d7824 */ /* 0x000fe200078e0200 */
[----:B------:R-:W-:-:S02]  /*13cd0*/  SHF.L.W.U32.HI R18, R28, 0x15, R28 ;  /* 0x000000151c127819 */ /* 0x000fc40000010e1c */
[----:B------:R-:W-:Y:S02]  /*13ce0*/  SHF.L.W.U32.HI R23, R28, 0x7, R28 ;  /* 0x000000071c177819 */ /* 0x000fe40000010e1c */
[----:B------:R-:W-:Y:S02]  /*13cf0*/  LOP3.LUT R16, R22, R31, R35, 0xe8, !PT ;  /* 0x0000001f16107212 */ /* 0x000fe400078ee823 */
[----:B------:R-:W-:Y:S01]  /*13d00*/  LOP3.LUT R23, R23, R17, R18, 0x96, !PT ;  /* 0x0000001117177212 */ /* 0x000fe200078e9612 */
[----:B------:R-:W-:Y:S01]  /*13d10*/  IMAD.MOV.U32 R17, RZ, RZ, 0x37363534 ;  /* 0x37363534ff117424 */ /* 0x000fe200078e00ff */
[----:B------:R-:W-:Y:S01]  /*13d20*/  LOP3.LUT R0, R12, R28, R33, 0xb8, !PT ;  /* 0x0000001c0c007212 */ /* 0x000fe200078eb821 */
[----:B------:R-:W-:Y:S01]  /*13d30*/  IMAD.MOV.U32 R18, RZ, RZ, 0x62613938 ;  /* 0x62613938ff127424 */ /* 0x000fe200078e00ff */
[----:B------:R-:W-:Y:S01]  /*13d40*/  IADD3 R26, PT, PT, R19, R26, R16 ;  /* 0x0000001a131a7210 */ /* 0x000fe20007ffe010 */
[----:B------:R-:W-:Y:S01]  /*13d50*/  IMAD.MOV.U32 R16, RZ, RZ, 0x33323130 ;  /* 0x33323130ff107424 */ /* 0x000fe200078e00ff */
[----:B------:R-:W-:Y:S01]  /*13d60*/  IADD3 R2, PT, PT, R23, R0, R2 ;  /* 0x0000000017027210 */ /* 0x000fe20007ffe002 */
[----:B------:R-:W-:Y:S01]  /*13d70*/  IMAD.MOV.U32 R19, RZ, RZ, 0x66656463 ;  /* 0x66656463ff137424 */ /* 0x000fe200078e00ff */
[C-C-:B------:R-:W-:Y:S01]  /*13d80*/  SHF.L.W.U32.HI R27, R26.reuse, 0x1e, R26.reuse ;  /* 0x0000001e1a1b7819 */ /* 0x140fe20000010e1a */
[--C-:B------:R-:W-:Y:S01]  /*13d90*/  IMAD.IADD R5, R5, 0x1, R26.reuse ;  /* 0x0000000105057824 */ /* 0x100fe200078e021a */
[----:B------:R-:W-:-:S02]  /*13da0*/  SHF.L.W.U32.HI R30, R26, 0x13, R26 ;  /* 0x000000131a1e7819 */ /* 0x000fc40000010e1a */
[----:B------:R-:W-:Y:S01]  /*13db0*/  SHF.L.W.U32.HI R29, R26, 0xa, R26 ;  /* 0x0000000a1a1d7819 */ /* 0x000fe20000010e1a */
[----:B------:R0:W-:Y:S01]  /*13dc0*/  STL.128 [R1], R16 ;  /* 0x0000001001007387 */ /* 0x0001e20000100c00 */
[----:B------:R-:W-:Y:S02]  /*13dd0*/  IADD3 R13, PT, PT, R13, UR75, R2 ;  /* 0x0000004b0d0d7c10 */ /* 0x000fe4000fffe002 */
[----:B------:R-:W-:Y:S02]  /*13de0*/  LOP3.LUT R0, R29, R27, R30, 0x96, !PT ;  /* 0x0000001b1d007212 */ /* 0x000fe400078e961e */
[----:B------:R-:W-:Y:S02]  /*13df0*/  LOP3.LUT R2, R35, R22, R26, 0xe8, !PT ;  /* 0x0000001623027212 */ /* 0x000fe400078ee81a */
[----:B------:R-:W-:Y:S02]  /*13e00*/  IADD3 R8, PT, PT, R8, R13, R31 ;  /* 0x0000000d08087210 */ /* 0x000fe40007ffe01f */
[----:B------:R-:W-:-:S02]  /*13e10*/  IADD3 R23, PT, PT, R13, R0, R2 ;  /* 0x000000000d177210 */ /* 0x000fc40007ffe002 */
[----:B------:R-:W-:Y:S01]  /*13e20*/  SHF.R.U32.HI R0, RZ, 0x8, R5 ;  /* 0x00000008ff007819 */ /* 0x000fe20000011605 */
[----:B------:R-:W-:Y:S01]  /*13e30*/  STL.128 [R1+0x1f0], R8 ;  /* 0x0001f00801007387 */ /* 0x000fe20000100c00 */
[C---:B------:R-:W-:Y:S01]  /*13e40*/  PRMT R2, R5.reuse, 0x7632, R2 ;  /* 0x0000763205027816 */ /* 0x040fe20000000002 */
[----:B------:R-:W-:Y:S01]  /*13e50*/  IMAD.IADD R4, R4, 0x1, R23 ;  /* 0x0000000104047824 */ /* 0x000fe200078e0217 */
[----:B------:R-:W-:Y:S02]  /*13e60*/  LOP3.LUT R12, R0, 0xf0, RZ, 0xc0, !PT ;  /* 0x000000f0000c7812 */ /* 0x000fe400078ec0ff */
[----:B------:R-:W-:Y:S02]  /*13e70*/  LOP3.LUT R13, R5, 0xf0, RZ, 0xc0, !PT ;  /* 0x000000f0050d7812 */ /* 0x000fe400078ec0ff */
[----:B------:R-:W-:Y:S01]  /*13e80*/  LOP3.LUT R2, R2, 0xf0, RZ, 0xc0, !PT ;  /* 0x000000f002027812 */ /* 0x000fe200078ec0ff */
[----:B------:R2:W-:Y:S01]  /*13e90*/  STL.128 [R1+0x1e0], R4 ;  /* 0x0001e00401007387 */ /* 0x0005e20000100c00 */
[----:B------:R-:W-:-:S02]  /*13ea0*/  SHF.R.U32.HI R12, RZ, 0x4, R12 ;  /* 0x00000004ff0c7819 */ /* 0x000fc4000001160c */
[----:B-1----:R-:W-:Y:S02]  /*13eb0*/  LOP3.LUT R14, R5, 0xf, RZ, 0xc0, !PT ;  /* 0x0000000f050e7812 */ /* 0x002fe400078ec0ff */
[----:B0-----:R-:W-:Y:S02]  /*13ec0*/  LOP3.LUT R16, R0, 0xf, RZ, 0xc0, !PT ;  /* 0x0000000f00107812 */ /* 0x001fe400078ec0ff */
[----:B------:R-:W-:Y:S01]  /*13ed0*/  SHF.R.U32.HI R13, RZ, 0x4, R13 ;  /* 0x00000004ff0d7819 */ /* 0x000fe2000001160d */
[C---:B------:R-:W-:Y:S01]  /*13ee0*/  IMAD.IADD R0, R1.reuse, 0x1, R14 ;  /* 0x0000000101007824 */ /* 0x040fe200078e020e */
[----:B------:R-:W-:Y:S01]  /*13ef0*/  SHF.R.U32.HI R2, RZ, 0x4, R2 ;  /* 0x00000004ff027819 */ /* 0x000fe20000011602 */
[----:B------:R-:W-:Y:S01]  /*13f00*/  IMAD.IADD R15, R1, 0x1, R16 ;  /* 0x00000001010f7824 */ /* 0x000fe200078e0210 */
[----:B------:R-:W-:Y:S02]  /*13f10*/  LOP3.LUT R12, R12, 0xffff, RZ, 0xc0, !PT ;  /* 0x0000ffff0c0c7812 */ /* 0x000fe400078ec0ff */
[--C-:B------:R-:W-:Y:S01]  /*13f20*/  SHF.R.U32.HI R18, RZ, 0x10, R5.reuse ;  /* 0x00000010ff127819 */ /* 0x100fe20000011605 */
[----:B------:R-:W3:Y:S01]  /*13f30*/  LDL.U8 R0, [R0] ;  /* 0x0000000000007983 */ /* 0x000ee20000100000 */
[----:B------:R-:W-:Y:S01]  /*13f40*/  LOP3.LUT R14, R13, 0xffff, RZ, 0xc0, !PT ;  /* 0x0000ffff0d0e7812 */ /* 0x000fe200078ec0ff */
[C---:B------:R-:W-:Y:S01]  /*13f50*/  IMAD.IADD R16, R1.reuse, 0x1, R12 ;  /* 0x0000000101107824 */ /* 0x040fe200078e020c */
[----:B------:R-:W-:Y:S01]  /*13f60*/  LOP3.LUT R2, R2, 0xffff, RZ, 0xc0, !PT ;  /* 0x0000ffff02027812 */ /* 0x000fe200078ec0ff */
[----:B------:R-:W4:Y:S01]  /*13f70*/  LDL.U8 R15, [R15] ;  /* 0x000000000f0f7983 */ /* 0x000f220000100000 */
[----:B------:R-:W-:Y:S01]  /*13f80*/  SHF.R.U32.HI R20, RZ, 0x18, R5 ;  /* 0x00000018ff147819 */ /* 0x000fe20000011605 */
[----:B------:R-:W-:Y:S01]  /*13f90*/  IMAD.IADD R22, R1, 0x1, R14 ;  /* 0x0000000101167824 */ /* 0x000fe200078e020e */
[----:B------:R-:W-:Y:S01]  /*13fa0*/  LEA.HI R21, R5, R1, RZ, 0x4 ;  /* 0x0000000105157211 */ /* 0x000fe200078f20ff */
[----:B------:R-:W-:Y:S01]  /*13fb0*/  IMAD.IADD R17, R1, 0x1, R2 ;  /* 0x0000000101117824 */ /* 0x000fe200078e0202 */
[----:B------:R-:W-:Y:S01]  /*13fc0*/  PRMT R12, R4, 0x7632, R12 ;  /* 0x00007632040c7816 */ /* 0x000fe2000000000c */
[----:B------:R-:W4:Y:S01]  /*13fd0*/  LDL.U8 R26, [R16] ;  /* 0x00000000101a7983 */ /* 0x000f220000100000 */
[----:B------:R-:W-:-:S02]  /*13fe0*/  LOP3.LUT R18, R18, 0xf, RZ, 0xc0, !PT ;  /* 0x0000000f12127812 */ /* 0x000fc400078ec0ff */
[--C-:B--2---:R-:W-:Y:S01]  /*13ff0*/  SHF.R.U32.HI R5, RZ, 0x10, R4.reuse ;  /* 0x00000010ff057819 */ /* 0x104fe20000011604 */
[----:B------:R0:W2:Y:S01]  /*14000*/  LDL.U8 R28, [R17] ;  /* 0x00000000111c7983 */ /* 0x0000a20000100000 */
[----:B------:R-:W-:Y:S01]  /*14010*/  SHF.R.U32.HI R13, RZ, 0x8, R4 ;  /* 0x00000008ff0d7819 */ /* 0x000fe20000011604 */
[----:B------:R-:W-:Y:S01]  /*14020*/  IMAD.IADD R27, R1, 0x1, R18 ;  /* 0x00000001011b7824 */ /* 0x000fe200078e0212 */
[----:B------:R-:W-:Y:S01]  /*14030*/  SHF.R.U32.HI R2, RZ, 0x18, R4 ;  /* 0x00000018ff027819 */ /* 0x000fe20000011604 */
[----:B------:R-:W5:Y:S01]  /*14040*/  LDL.U8 R21, [R21] ;  /* 0x0000000015157983 */ /* 0x000f620000100000 */
[C---:B------:R-:W-:Y:S02]  /*14050*/  LEA.HI R19, R4.reuse, R1, RZ, 0x4 ;  /* 0x0000000104137211 */ /* 0x040fe400078f20ff */
[C---:B------:R-:W-:Y:S01]  /*14060*/  LOP3.LUT R14, R4.reuse, 0xf0, RZ, 0xc0, !PT ;  /* 0x000000f0040e7812 */ /* 0x040fe200078ec0ff */
[----:B------:R-:W2:Y:S01]  /*14070*/  LDL.U8 R27, [R27] ;  /* 0x000000001b1b7983 */ /* 0x000ea20000100000 */
[----:B------:R-:W-:-:S02]  /*14080*/  LOP3.LUT R4, R4, 0xf, RZ, 0xc0, !PT ;  /* 0x0000000f04047812 */ /* 0x000fc400078ec0ff */
[----:B------:R-:W-:Y:S01]  /*14090*/  LOP3.LUT R23, R12, 0xf0, RZ, 0xc0, !PT ;  /* 0x000000f00c177812 */ /* 0x000fe200078ec0ff */
[----:B------:R-:W3:Y:S01]  /*140a0*/  LDL.U8 R19, [R19] ;  /* 0x0000000013137983 */ /* 0x000ee20000100000 */
[----:B------:R-:W-:Y:S02]  /*140b0*/  LOP3.LUT R12, R5, 0xf, RZ, 0xc0, !PT ;  /* 0x0000000f050c7812 */ /* 0x000fe400078ec0ff */
[C---:B------:R-:W-:Y:S02]  /*140c0*/  LOP3.LUT R5, R13.reuse, 0xf0, RZ, 0xc0, !PT ;  /* 0x000000f00d057812 */ /* 0x040fe400078ec0ff */
[----:B------:R-:W-:Y:S02]  /*140d0*/  LOP3.LUT R18, R2, 0xf, RZ, 0xc0, !PT ;  /* 0x0000000f02127812 */ /* 0x000fe400078ec0ff */
[----:B------:R-:W-:Y:S01]  /*140e0*/  LOP3.LUT R2, R13, 0xf, RZ, 0xc0, !PT ;  /* 0x0000000f0d027812 */ /* 0x000fe200078ec0ff */
[----:B------:R-:W-:Y:S01]  /*140f0*/  IMAD.IADD R13, R1, 0x1, R4 ;  /* 0x00000001010d7824 */ /* 0x000fe200078e0204 */
[----:B------:R-:W-:-:S02]  /*14100*/  SHF.R.U32.HI R4, RZ, 0x4, R5 ;  /* 0x00000004ff047819 */ /* 0x000fc40000011605 */
[----:B------:R-:W-:Y:S01]  /*14110*/  SHF.R.U32.HI R14, RZ, 0x4, R14 ;  /* 0x00000004ff0e7819 */ /* 0x000fe2000001160e */
[C---:B------:R-:W-:Y:S01]  /*14120*/  IMAD.IADD R29, R1.reuse, 0x1, R12 ;  /* 0x00000001011d7824 */ /* 0x040fe200078e020c */
[----:B------:R-:W-:Y:S02]  /*14130*/  LOP3.LUT R4, R4, 0xffff, RZ, 0xc0, !PT ;  /* 0x0000ffff04047812 */ /* 0x000fe400078ec0ff */
[----:B------:R-:W-:Y:S01]  /*14140*/  SHF.R.U32.HI R23, RZ, 0x4, R23 ;  /* 0x00000004ff177819 */ /* 0x000fe20000011617 */
[C---:B------:R-:W-:Y:S01]  /*14150*/  IMAD.IADD R31, R1.reuse, 0x1, R18 ;  /* 0x00000001011f7824 */ /* 0x040fe200078e0212 */
[----:B------:R-:W-:Y:S01]  /*14160*/  LOP3.LUT R12, R14, 0xffff, RZ, 0xc0, !PT ;  /* 0x0000ffff0e0c7812 */ /* 0x000fe200078ec0ff */
[----:B------:R-:W-:Y:S01]  /*14170*/  IMAD.IADD R18, R1, 0x1, R2 ;  /* 0x0000000101127824 */ /* 0x000fe200078e0202 */
[----:B------:R-:W-:Y:S01]  /*14180*/  LOP3.LUT R2, R23, 0xffff, RZ, 0xc0, !PT ;  /* 0x0000ffff17027812 */ /* 0x000fe200078ec0ff */
[C---:B0-----:R-:W-:Y:S01]  /*14190*/  IMAD.IADD R17, R1.reuse, 0x1, R4 ;  /* 0x0000000101117824 */ /* 0x041fe200078e0204 */
[----:B------:R-:W-:Y:S01]  /*141a0*/  LOP3.LUT R20, R20, 0xf, RZ, 0xc0, !PT ;  /* 0x0000000f14147812 */ /* 0x000fe200078ec0ff */
[C---:B------:R-:W-:Y:S01]  /*141b0*/  IMAD.IADD R4, R1.reuse, 0x1, R12 ;  /* 0x0000000101047824 */ /* 0x040fe200078e020c */
[----:B------:R-:W5:Y:S01]  /*141c0*/  LDL.U8 R13, [R13] ;  /* 0x000000000d0d7983 */ /* 0x000f620000100000 */
[----:B------:R-:W-:-:S02]  /*141d0*/  IMAD.IADD R30, R1, 0x1, R2 ;  /* 0x00000001011e7824 */ /* 0x000fc400078e0202 */
[----:B------:R-:W-:Y:S01]  /*141e0*/  IMAD.IADD R20, R1, 0x1, R20 ;  /* 0x0000000101147824 */ /* 0x000fe200078e0214 */
[----:B------:R-:W2:Y:S04]  /*141f0*/  LDL.U8 R16, [R18] ;  /* 0x0000000012107983 */ /* 0x000ea80000100000 */
[----:B------:R-:W5:Y:S04]  /*14200*/  LDL.U8 R4, [R4] ;  /* 0x0000000004047983 */ /* 0x000f680000100000 */
[----:B------:R-:W2:Y:S04]  /*14210*/  LDL.U8 R17, [R17] ;  /* 0x0000000011117983 */ /* 0x000ea80000100000 */
[----:B------:R-:W3:Y:S04]  /*14220*/  LDL.U8 R14, [R31] ;  /* 0x000000001f0e7983 */ /* 0x000ee80000100000 */
[----:B------:R-:W3:Y:S04]  /*14230*/  LDL.U8 R2, [R29] ;  /* 0x000000001d027983 */ /* 0x000ee80000100000 */
[----:B------:R-:W3:Y:S04]  /*14240*/  LDL.U8 R5, [R30] ;  /* 0x000000001e057983 */ /* 0x000ee80000100000 */
[----:B------:R0:W3:Y:S04]  /*14250*/  LDL.U8 R23, [R22] ;  /* 0x0000000016177983 */ /* 0x0000e80000100000 */
[----:B------:R-:W3:Y:S01]  /*14260*/  LDL.U8 R20, [R20] ;  /* 0x0000000014147983 */ /* 0x000ee20000100000 */
[----:B0-----:R-:W-:-:S02]  /*14270*/  LOP3.LUT R22, R6, 0xf, RZ, 0xc0, !PT ;  /* 0x0000000f06167812 */ /* 0x001fc400078ec0ff */
[----:B------:R-:W-:-:S04]  /*14280*/  SHF.R.U32.HI R18, RZ, 0x10, R7 ;  /* 0x00000010ff127819 */ /* 0x000fc80000011607 */
[----:B------:R-:W-:Y:S01]  /*14290*/  LOP3.LUT R18, R18, 0xf, RZ, 0xc0, !PT ;  /* 0x0000000f12127812 */ /* 0x000fe200078ec0ff */
[----:B------:R-:W-:-:S04]  /*142a0*/  IMAD.IADD R22, R1, 0x1, R22 ;  /* 0x0000000101167824 */ /* 0x000fc800078e0216 */
[----:B------:R-:W-:Y:S01]  /*142b0*/  IMAD.IADD R18, R1, 0x1, R18 ;  /* 0x0000000101127824 */ /* 0x000fe200078e0212 */
[----:B----4-:R-:W-:Y:S02]  /*142c0*/  PRMT R26, R26, 0x3340, R15 ;  /* 0x000033401a1a7816 */ /* 0x010fe4000000000f */
[----:B-----5:R-:W-:Y:S02]  /*142d0*/  PRMT R13, R4, 0x3340, R13 ;  /* 0x00003340040d7816 */ /* 0x020fe4000000000d */
[----:B------:R-:W-:Y:S02]  /*142e0*/  PRMT R4, R7, 0x7632, R4 ;  /* 0x0000763207047816 */ /* 0x000fe40000000004 */
[----:B--2---:R-:W-:Y:S02]  /*142f0*/  PRMT R16, R17, 0x3340, R16 ;  /* 0x0000334011107816 */ /* 0x004fe40000000010 */
[----:B------:R-:W-:Y:S02]  /*14300*/  LOP3.LUT R4, R4, 0xf0, RZ, 0xc0, !PT ;  /* 0x000000f004047812 */ /* 0x000fe400078ec0ff */
[----:B---3--:R-:W-:-:S02]  /*14310*/  PRMT R12, R19, 0x3340, R14 ;  /* 0x00003340130c7816 */ /* 0x008fc4000000000e */
[----:B------:R-:W-:Y:S02]  /*14320*/  PRMT R13, R16, 0x5410, R13 ;  /* 0x00005410100d7816 */ /* 0x000fe4000000000d */
[----:B------:R-:W-:Y:S02]  /*14330*/  PRMT R14, R28, 0x3340, R27 ;  /* 0x000033401c0e7816 */ /* 0x000fe4000000001b */
[----:B------:R-:W-:Y:S02]  /*14340*/  PRMT R5, R5, 0x3340, R2 ;  /* 0x0000334005057816 */ /* 0x000fe40000000002 */
[----:B------:R-:W-:Y:S02]  /*14350*/  SHF.R.U32.HI R16, RZ, 0x8, R7 ;  /* 0x00000008ff107819 */ /* 0x000fe40000011607 */
[----:B------:R-:W-:Y:S02]  /*14360*/  PRMT R15, R23, 0x3340, R0 ;  /* 0x00003340170f7816 */ /* 0x000fe40000000000 */
[----:B------:R-:W-:-:S02]  /*14370*/  PRMT R12, R12, 0x5410, R5 ;  /* 0x000054100c0c7816 */ /* 0x000fc40000000005 */
[----:B------:R-:W-:Y:S02]  /*14380*/  PRMT R17, R21, 0x3340, R20 ;  /* 0x0000334015117816 */ /* 0x000fe40000000014 */
[----:B------:R-:W-:Y:S02]  /*14390*/  LOP3.LUT R5, R7, 0xf0, RZ, 0xc0, !PT ;  /* 0x000000f007057812 */ /* 0x000fe400078ec0ff */
[----:B------:R-:W-:Y:S02]  /*143a0*/  SHF.R.U32.HI R4, RZ, 0x4, R4 ;  /* 0x00000004ff047819 */ /* 0x000fe40000011604 */
[----:B------:R-:W-:Y:S02]  /*143b0*/  PRMT R15, R26, 0x5410, R15 ;  /* 0x000054101a0f7816 */ /* 0x000fe4000000000f */
[----:B------:R-:W-:Y:S02]  /*143c0*/  PRMT R14, R17, 0x5410, R14 ;  /* 0x00005410110e7816 */ /* 0x000fe4000000000e */
[----:B------:R-:W-:-:S02]  /*143d0*/  LOP3.LUT R2, R16, 0xf0, RZ, 0xc0, !PT ;  /* 0x000000f010027812 */ /* 0x000fc400078ec0ff */
[--C-:B------:R-:W-:Y:S02]  /*143e0*/  SHF.R.U32.HI R27, RZ, 0x8, R6.reuse ;  /* 0x00000008ff1b7819 */ /* 0x100fe40000011606 */
[----:B------:R-:W-:Y:S02]  /*143f0*/  SHF.R.U32.HI R21, RZ, 0x18, R6 ;  /* 0x00000018ff157819 */ /* 0x000fe40000011606 */
[C---:B------:R-:W-:Y:S02]  /*14400*/  PRMT R26, R6.reuse, 0x7632, R26 ;  /* 0x00007632061a7816 */ /* 0x040fe4000000001a */
[----:B------:R-:W-:Y:S02]  /*14410*/  SHF.R.U32.HI R23, RZ, 0x10, R6 ;  /* 0x00000010ff177819 */ /* 0x000fe40000011606 */
[C---:B------:R-:W-:Y:S02]  /*14420*/  LOP3.LUT R28, R6.reuse, 0xf0, RZ, 0xc0, !PT ;  /* 0x000000f0061c7812 */ /* 0x040fe400078ec0ff */
[----:B------:R-:W-:-:S02]  /*14430*/  LEA.HI R17, R6, R1, RZ, 0x4 ;  /* 0x0000000106117211 */ /* 0x000fc400078f20ff */
[----:B------:R-:W-:Y:S02]  /*14440*/  SHF.R.U32.HI R6, RZ, 0x4, R5 ;  /* 0x00000004ff067819 */ /* 0x000fe40000011605 */
[----:B------:R-:W-:Y:S01]  /*14450*/  LOP3.LUT R4, R4, 0xffff, RZ, 0xc0, !PT ;  /* 0x0000ffff04047812 */ /* 0x000fe200078ec0ff */
[----:B------:R0:W-:Y:S01]  /*14460*/  STL.128 [R1+0x150], R12 ;  /* 0x0001500c01007387 */ /* 0x0001e20000100c00 */
[----:B------:R-:W-:-:S03]  /*14470*/  SHF.R.U32.HI R5, RZ, 0x4, R2 ;  /* 0x00000004ff057819 */ /* 0x000fc60000011602 */
[----:B------:R-:W-:Y:S01]  /*14480*/  IMAD.IADD R29, R1, 0x1, R4 ;  /* 0x00000001011d7824 */ /* 0x000fe200078e0204 */
[----:B------:R-:W-:Y:S01]  /*14490*/  LOP3.LUT R4, R27, 0xf, RZ, 0xc0, !PT ;  /* 0x0000000f1b047812 */ /* 0x000fe200078ec0ff */
[----:B------:R-:W2:Y:S01]  /*144a0*/  LDL.U8 R17, [R17] ;  /* 0x0000000011117983 */ /* 0x000ea20000100000 */
[----:B------:R-:W-:Y:S02]  /*144b0*/  LOP3.LUT R16, R16, 0xf, RZ, 0xc0, !PT ;  /* 0x0000000f10107812 */ /* 0x000fe400078ec0ff */
[----:B------:R-:W-:Y:S01]  /*144c0*/  LOP3.LUT R26, R26, 0xf0, RZ, 0xc0, !PT ;  /* 0x000000f01a1a7812 */ /* 0x000fe200078ec0ff */
[----:B------:R-:W3:Y:S01]  /*144d0*/  LDL.U8 R18, [R18] ;  /* 0x0000000012127983 */ /* 0x000ee20000100000 */
[----:B0-----:R-:W-:Y:S02]  /*144e0*/  LOP3.LUT R12, R6, 0xffff, RZ, 0xc0, !PT ;  /* 0x0000ffff060c7812 */ /* 0x001fe400078ec0ff */
[----:B------:R-:W-:Y:S02]  /*144f0*/  LOP3.LUT R6, R5, 0xffff, RZ, 0xc0, !PT ;  /* 0x0000ffff05067812 */ /* 0x000fe400078ec0ff */
[----:B------:R-:W-:Y:S01]  /*14500*/  LOP3.LUT R5, R27, 0xf0, RZ, 0xc0, !PT ;  /* 0x000000f01b057812 */ /* 0x000fe200078ec0ff */
[----:B------:R-:W-:Y:S01]  /*14510*/  IMAD.IADD R15, R1, 0x1, R12 ;  /* 0x00000001010f7824 */ /* 0x000fe200078e020c */
[----:B------:R-:W-:-:S02]  /*14520*/  LOP3.LUT R12, R21, 0xf, RZ, 0xc0, !PT ;  /* 0x0000000f150c7812 */ /* 0x000fc400078ec0ff */
[----:B------:R-:W-:Y:S01]  /*14530*/  LOP3.LUT R14, R23, 0xf, RZ, 0xc0, !PT ;  /* 0x0000000f170e7812 */ /* 0x000fe200078ec0ff */
[C---:B------:R-:W-:Y:S01]  /*14540*/  IMAD.IADD R23, R1.reuse, 0x1, R4 ;  /* 0x0000000101177824 */ /* 0x040fe200078e0204 */
[----:B------:R-:W-:Y:S01]  /*14550*/  SHF.R.U32.HI R5, RZ, 0x4, R5 ;  /* 0x00000004ff057819 */ /* 0x000fe20000011605 */
[C---:B------:R-:W-:Y:S01]  /*14560*/  IMAD.IADD R2, R1.reuse, 0x1, R16 ;  /* 0x0000000101027824 */ /* 0x040fe200078e0210 */
[----:B------:R-:W-:Y:S01]  /*14570*/  SHF.R.U32.HI R28, RZ, 0x4, R28 ;  /* 0x00000004ff1c7819 */ /* 0x000fe2000001161c */
[C---:B------:R-:W-:Y:S01]  /*14580*/  IMAD.IADD R16, R1.reuse, 0x1, R6 ;  /* 0x0000000101107824 */ /* 0x040fe200078e0206 */
[----:B------:R-:W-:Y:S01]  /*14590*/  SHF.R.U32.HI R20, RZ, 0x18, R7 ;  /* 0x00000018ff147819 */ /* 0x000fe20000011607 */
[----:B------:R-:W4:Y:S01]  /*145a0*/  LDL.U8 R15, [R15] ;  /* 0x000000000f0f7983 */ /* 0x000f220000100000 */
[----:B------:R-:W-:Y:S01]  /*145b0*/  SHF.R.U32.HI R4, RZ, 0x4, R26 ;  /* 0x00000004ff047819 */ /* 0x000fe2000001161a */
[----:B------:R-:W-:Y:S01]  /*145c0*/  IMAD.IADD R27, R1, 0x1, R12 ;  /* 0x00000001011b7824 */ /* 0x000fe200078e020c */
[----:B------:R-:W-:Y:S01]  /*145d0*/  LOP3.LUT R6, R5, 0xffff, RZ, 0xc0, !PT ;  /* 0x0000ffff05067812 */ /* 0x000fe200078ec0ff */
[----:B------:R-:W5:Y:S01]  /*145e0*/  LDL.U8 R2, [R2] ;  /* 0x0000000002027983 */ /* 0x000f620000100000 */
[----:B------:R-:W-:-:S02]  /*145f0*/  LOP3.LUT R12, R28, 0xffff, RZ, 0xc0, !PT ;  /* 0x0000ffff1c0c7812 */ /* 0x000fc400078ec0ff */
[C---:B------:R-:W-:Y:S01]  /*14600*/  LOP3.LUT R0, R7.reuse, 0xf, RZ, 0xc0, !PT ;  /* 0x0000000f07007812 */ /* 0x040fe200078ec0ff */
[----:B------:R0:W5:Y:S01]  /*14610*/  LDL.U8 R21, [R16] ;  /* 0x0000000010157983 */ /* 0x0001620000100000 */
[----:B------:R-:W-:Y:S02]  /*14620*/  LOP3.LUT R20, R20, 0xf, RZ, 0xc0, !PT ;  /* 0x0000000f14147812 */ /* 0x000fe400078ec0ff */
[----:B------:R-:W-:Y:S02]  /*14630*/  LOP3.LUT R4, R4, 0xffff, RZ, 0xc0, !PT ;  /* 0x0000ffff04047812 */ /* 0x000fe400078ec0ff */
[----:B------:R-:W-:Y:S01]  /*14640*/  LEA.HI R19, R7, R1, RZ, 0x4 ;  /* 0x0000000107137211 */ /* 0x000fe200078f20ff */
[C---:B------:R-:W-:Y:S02]  /*14650*/  IMAD.IADD R7, R1.reuse, 0x1, R6 ;  /* 0x0000000101077824 */ /* 0x040fe400078e0206 */
[C---:B------:R-:W-:Y:S01]  /*14660*/  IMAD.IADD R5, R1.reuse, 0x1, R12 ;  /* 0x0000000101057824 */ /* 0x040fe200078e020c */
[----:B------:R-:W2:Y:S01]  /*14670*/  LDL.U8 R6, [R23] ;  /* 0x0000000017067983 */ /* 0x000ea20000100000 */
[----:B------:R-:W-:-:S02]  /*14680*/  IMAD.IADD R0, R1, 0x1, R0 ;  /* 0x0000000101007824 */ /* 0x000fc400078e0200 */
[C---:B------:R-:W-:Y:S01]  /*14690*/  IMAD.IADD R20, R1.reuse, 0x1, R20 ;  /* 0x0000000101147824 */ /* 0x040fe200078e0214 */
[----:B------:R-:W2:Y:S01]  /*146a0*/  LDL.U8 R7, [R7] ;  /* 0x0000000007077983 */ /* 0x000ea20000100000 */
[C---:B------:R-:W-:Y:S02]  /*146b0*/  IMAD.IADD R13, R1.reuse, 0x1, R4 ;  /* 0x00000001010d7824 */ /* 0x040fe400078e0204 */
[----:B------:R-:W-:Y:S01]  /*146c0*/  IMAD.IADD R26, R1, 0x1, R14 ;  /* 0x00000001011a7824 */ /* 0x000fe200078e020e */
[----:B------:R-:W3:Y:S04]  /*146d0*/  LDL.U8 R4, [R22] ;  /* 0x0000000016047983 */ /* 0x000ee80000100000 */
[----:B------:R-:W3:Y:S04]  /*146e0*/  LDL.U8 R5, [R5] ;  /* 0x0000000005057983 */ /* 0x000ee80000100000 */
[----:B------:R-:W4:Y:S04]  /*146f0*/  LDL.U8 R12, [R26] ;  /* 0x000000001a0c7983 */ /* 0x000f280000100000 */
[----:B------:R-:W4:Y:S04]  /*14700*/  LDL.U8 R13, [R13] ;  /* 0x000000000d0d7983 */ /* 0x000f280000100000 */
[----:B------:R-:W4:Y:S04]  /*14710*/  LDL.U8 R14, [R27] ;  /* 0x000000001b0e7983 */ /* 0x000f280000100000 */
[----:B------:R-:W4:Y:S04]  /*14720*/  LDL.U8 R0, [R0] ;  /* 0x0000000000007983 */ /* 0x000f280000100000 */
[----:B------:R-:W4:Y:S04]  /*14730*/  LDL.U8 R23, [R29] ;  /* 0x000000001d177983 */ /* 0x000f280000100000 */
[----:B------:R-:W4:Y:S04]  /*14740*/  LDL.U8 R20, [R20] ;  /* 0x0000000014147983 */ /* 0x000f280000100000 */
[----:B------:R-:W4:Y:S01]  /*14750*/  LDL.U8 R19, [R19] ;  /* 0x0000000013137983 */ /* 0x000f220000100000 */
[----:B0-----:R-:W-:-:S02]  /*14760*/  SHF.R.U32.HI R16, RZ, 0x8, R9 ;  /* 0x00000008ff107819 */ /* 0x001fc40000011609 */
[----:B--2---:R-:W-:Y:S02]  /*14770*/  PRMT R6, R7, 0x3340, R6 ;  /* 0x0000334007067816 */ /* 0x004fe40000000006 */
[----:B-----5:R-:W-:Y:S02]  /*14780*/  PRMT R7, R21, 0x3340, R2 ;  /* 0x0000334015077816 */ /* 0x020fe40000000002 */
[----:B---3--:R-:W-:-:S04]  /*14790*/  PRMT R5, R5, 0x3340, R4 ;  /* 0x0000334005057816 */ /* 0x008fc80000000004 */
[----:B------:R-:W-:Y:S02]  /*147a0*/  PRMT R5, R6, 0x5410, R5 ;  /* 0x0000541006057816 */ /* 0x000fe40000000005 */
[----:B----4-:R-:W-:Y:S02]  /*147b0*/  PRMT R4, R13, 0x3340, R12 ;  /* 0x000033400d047816 */ /* 0x010fe4000000000c */
[----:B------:R-:W-:Y:S02]  /*147c0*/  PRMT R17, R17, 0x3340, R14 ;  /* 0x0000334011117816 */ /* 0x000fe4000000000e */
[----:B------:R-:W-:Y:S02]  /*147d0*/  PRMT R0, R15, 0x3340, R0 ;  /* 0x000033400f007816 */ /* 0x000fe40000000000 */
[----:B------:R-:W-:Y:S02]  /*147e0*/  PRMT R23, R23, 0x3340, R18 ;  /* 0x0000334017177816 */ /* 0x000fe40000000012 */
[----:B------:R-:W-:-:S02]  /*147f0*/  PRMT R4, R17, 0x5410, R4 ;  /* 0x0000541011047816 */ /* 0x000fc40000000004 */
[----:B------:R-:W-:Y:S02]  /*14800*/  PRMT R7, R7, 0x5410, R0 ;  /* 0x0000541007077816 */ /* 0x000fe40000000000 */
[----:B------:R-:W-:Y:S02]  /*14810*/  PRMT R2, R19, 0x3340, R20 ;  /* 0x0000334013027816 */ /* 0x000fe40000000014 */
[C---:B------:R-:W-:Y:S02]  /*14820*/  PRMT R12, R9.reuse, 0x7632, R12 ;  /* 0x00007632090c7816 */ /* 0x040fe4000000000c */
[----:B------:R-:W-:Y:S02]  /*14830*/  PRMT R6, R2, 0x5410, R23 ;  /* 0x0000541002067816 */ /* 0x000fe40000000017 */
[----:B------:R-:W-:Y:S02]  /*14840*/  SHF.R.U32.HI R2, RZ, 0x10, R9 ;  /* 0x00000010ff027819 */ /* 0x000fe40000011609 */
[----:B------:R-:W-:-:S02]  /*14850*/  LOP3.LUT R13, R9, 0xf0, RZ, 0xc0, !PT ;  /* 0x000000f0090d7812 */ /* 0x000fc400078ec0ff */
[----:B------:R-:W-:Y:S02]  /*14860*/  SHF.R.U32.HI R18, RZ, 0x18, R9 ;  /* 0x00000018ff127819 */ /* 0x000fe40000011609 */
[C---:B------:R-:W-:Y:S02]  /*14870*/  LEA.HI R0, R9.reuse, R1, RZ, 0x4 ;  /* 0x0000000109007211 */ /* 0x040fe400078f20ff */
[----:B------:R-:W-:Y:S01]  /*14880*/  LOP3.LUT R14, R9, 0xf, RZ, 0xc0, !PT ;  /* 0x0000000f090e7812 */ /* 0x000fe200078ec0ff */
[----:B------:R0:W-:Y:S01]  /*14890*/  STL.128 [R1+0x160], R4 ;  /* 0x0001600401007387 */ /* 0x0001e20000100c00 */
[----:B------:R-:W-:Y:S02]  /*148a0*/  LOP3.LUT R9, R16, 0xf0, RZ, 0xc0, !PT ;  /* 0x000000f010097812 */ /* 0x000fe400078ec0ff */
[----:B------:R-:W-:Y:S02]  /*148b0*/  LOP3.LUT R12, R12, 0xf0, RZ, 0xc0, !PT ;  /* 0x000000f00c0c7812 */ /* 0x000fe400078ec0ff */
[----:B------:R-:W-:-:S02]  /*148c0*/  LOP3.LUT R2, R2, 0xf, RZ, 0xc0, !PT ;  /* 0x0000000f02027812 */ /* 0x000fc400078ec0ff */
[----:B------:R-:W-:Y:S02]  /*148d0*/  SHF.R.U32.HI R12, RZ, 0x4, R12 ;  /* 0x00000004ff0c7819 */ /* 0x000fe4000001160c */
[----:B0-----:R-:W-:Y:S02]  /*148e0*/  SHF.R.U32.HI R6, RZ, 0x4, R13 ;  /* 0x00000004ff067819 */ /* 0x001fe4000001160d */
[----:B------:R-:W-:Y:S01]  /*148f0*/  SHF.R.U32.HI R4, RZ, 0x4, R9 ;  /* 0x00000004ff047819 */ /* 0x000fe20000011609 */
[C---:B------:R-:W-:Y:S01]  /*14900*/  IMAD.IADD R5, R1.reuse, 0x1, R2 ;  /* 0x0000000101057824 */ /* 0x040fe200078e0202 */
[----:B------:R-:W-:Y:S02]  /*14910*/  LOP3.LUT R6, R6, 0xffff, RZ, 0xc0, !PT ;  /* 0x0000ffff06067812 */ /* 0x000fe400078ec0ff */
[----:B------:R-:W-:Y:S02]  /*14920*/  LOP3.LUT R4, R4, 0xffff, RZ, 0xc0, !PT ;  /* 0x0000ffff04047812 */ /* 0x000fe400078ec0ff */
[----:B------:R-:W-:Y:S01]  /*14930*/  LOP3.LUT R2, R12, 0xffff, RZ, 0xc0, !PT ;  /* 0x0000ffff0c027812 */ /* 0x000fe200078ec0ff */
[C---:B------:R-:W-:Y:S01]  /*14940*/  IMAD.IADD R17, R1.reuse, 0x1, R6 ;  /* 0x0000000101117824 */ /* 0x040fe200078e0206 */
[----:B------:R-:W-:Y:S01]  /*14950*/  SHF.R.U32.HI R9, RZ, 0x8, R8 ;  /* 0x00000008ff097819 */ /* 0x000fe20000011608 */
[C---:B------:R-:W-:Y:S01]  /*14960*/  IMAD.IADD R19, R1.reuse, 0x1, R4 ;  /* 0x0000000101137824 */ /* 0x040fe200078e0204 */
[----:B------:R-:W-:Y:S01]  /*14970*/  SHF.R.U32.HI R6, RZ, 0x18, R8 ;  /* 0x00000018ff067819 */ /* 0x000fe20000011608 */
[----:B------:R-:W-:Y:S01]  /*14980*/  IMAD.IADD R20, R1, 0x1, R2 ;  /* 0x0000000101147824 */ /* 0x000fe200078e0202 */
[----:B------:R-:W-:-:S02]  /*14990*/  PRMT R7, R8, 0x7632, R7 ;  /* 0x0000763208077816 */ /* 0x000fc40000000007 */
[----:B------:R-:W-:Y:S02]  /*149a0*/  LEA.HI R15, R8, R1, RZ, 0x4 ;  /* 0x00000001080f7211 */ /* 0x000fe400078f20ff */
[----:B------:R-:W-:Y:S01]  /*149b0*/  LOP3.LUT R18, R18, 0xf, RZ, 0xc0, !PT ;  /* 0x0000000f12127812 */ /* 0x000fe200078ec0ff */
[----:B------:R-:W-:Y:S01]  /*149c0*/  IMAD.IADD R14, R1, 0x1, R14 ;  /* 0x00000001010e7824 */ /* 0x000fe200078e020e */
[----:B------:R-:W-:Y:S01]  /*149d0*/  SHF.R.U32.HI R12, RZ, 0x10, R8 ;  /* 0x00000010ff0c7819 */ /* 0x000fe20000011608 */
[----:B------:R-:W2:Y:S01]  /*149e0*/  LDL.U8 R5, [R5] ;  /* 0x0000000005057983 */ /* 0x000ea20000100000 */
[----:B------:R-:W-:Y:S02]  /*149f0*/  LOP3.LUT R13, R8, 0xf0, RZ, 0xc0, !PT ;  /* 0x000000f0080d7812 */ /* 0x000fe400078ec0ff */
[C---:B------:R-:W-:Y:S01]  /*14a00*/  LOP3.LUT R4, R9.reuse, 0xf0, RZ, 0xc0, !PT ;  /* 0x000000f009047812 */ /* 0x040fe200078ec0ff */
[----:B------:R-:W3:Y:S01]  /*14a10*/  LDL.U8 R19, [R19] ;  /* 0x0000000013137983 */ /* 0x000ee20000100000 */
[----:B------:R-:W-:-:S02]  /*14a20*/  LOP3.LUT R2, R9, 0xf, RZ, 0xc0, !PT ;  /* 0x0000000f09027812 */ /* 0x000fc400078ec0ff */
[----:B------:R-:W-:Y:S01]  /*14a30*/  LOP3.LUT R8, R8, 0xf, RZ, 0xc0, !PT ;  /* 0x0000000f08087812 */ /* 0x000fe200078ec0ff */
[----:B------:R-:W4:Y:S01]  /*14a40*/  LDL.U8 R17, [R17] ;  /* 0x0000000011117983 */ /* 0x000f220000100000 */
[----:B------:R-:W-:Y:S02]  /*14a50*/  LOP3.LUT R6, R6, 0xf, RZ, 0xc0, !PT ;  /* 0x0000000f06067812 */ /* 0x000fe400078ec0ff */
[----:B------:R-:W-:Y:S01]  /*14a60*/  LOP3.LUT R7, R7, 0xf0, RZ, 0xc0, !PT ;  /* 0x000000f007077812 */ /* 0x000fe200078ec0ff */
[C---:B------:R-:W-:Y:S01]  /*14a70*/  IMAD.IADD R22, R1.reuse, 0x1, R2 ;  /* 0x0000000101167824 */ /* 0x040fe200078e0202 */
[----:B------:R-:W-:Y:S02]  /*14a80*/  SHF.R.U32.HI R13, RZ, 0x4, R13 ;  /* 0x00000004ff0d7819 */ /* 0x000fe4000001160d */
[----:B------:R-:W-:Y:S01]  /*14a90*/  LOP3.LUT R16, R16, 0xf, RZ, 0xc0, !PT ;  /* 0x0000000f10107812 */ /* 0x000fe200078ec0ff */
[C---:B------:R-:W-:Y:S01]  /*14aa0*/  IMAD.IADD R18, R1.reuse, 0x1, R18 ;  /* 0x0000000101127824 */ /* 0x040fe200078e0212 */
[----:B------:R-:W-:Y:S01]  /*14ab0*/  SHF.R.U32.HI R4, RZ, 0x4, R4 ;  /* 0x00000004ff047819 */ /* 0x000fe20000011604 */
[C---:B------:R-:W-:Y:S01]  /*14ac0*/  IMAD.IADD R21, R1.reuse, 0x1, R8 ;  /* 0x0000000101157824 */ /* 0x040fe200078e0208 */
[----:B------:R-:W-:Y:S01]  /*14ad0*/  SHF.R.U32.HI R2, RZ, 0x4, R7 ;  /* 0x00000004ff027819 */ /* 0x000fe20000011607 */
[----:B------:R-:W-:Y:S01]  /*14ae0*/  IMAD.IADD R8, R1, 0x1, R6 ;  /* 0x0000000101087824 */ /* 0x000fe200078e0206 */
[----:B------:R-:W-:Y:S01]  /*14af0*/  LOP3.LUT R4, R4, 0xffff, RZ, 0xc0, !PT ;  /* 0x0000ffff04047812 */ /* 0x000fe200078ec0ff */
[----:B------:R-:W4:Y:S01]  /*14b00*/  LDL.U8 R14, [R14] ;  /* 0x000000000e0e7983 */ /* 0x000f220000100000 */
[----:B------:R-:W-:-:S02]  /*14b10*/  LOP3.LUT R6, R13, 0xffff, RZ, 0xc0, !PT ;  /* 0x0000ffff0d067812 */ /* 0x000fc400078ec0ff */
[----:B------:R-:W-:Y:S01]  /*14b20*/  LOP3.LUT R2, R2, 0xffff, RZ, 0xc0, !PT ;  /* 0x0000ffff02027812 */ /* 0x000fe200078ec0ff */
[----:B------:R-:W5:Y:S01]  /*14b30*/  LDL.U8 R15, [R15] ;  /* 0x000000000f0f7983 */ /* 0x000f620000100000 */
[----:B------:R-:W-:Y:S01]  /*14b40*/  LOP3.LUT R12, R12, 0xf, RZ, 0xc0, !PT ;  /* 0x0000000f0c0c7812 */ /* 0x000fe200078ec0ff */
[C---:B------:R-:W-:Y:S02]  /*14b50*/  IMAD.IADD R9, R1.reuse, 0x1, R4 ;  /* 0x0000000101097824 */ /* 0x040fe400078e0204 */
[C---:B------:R-:W-:Y:S01]  /*14b60*/  IMAD.IADD R7, R1.reuse, 0x1, R6 ;  /* 0x0000000101077824 */ /* 0x040fe200078e0206 */
[----:B------:R0:W2:Y:S01]  /*14b70*/  LDL.U8 R4, [R22] ;  /* 0x0000000016047983 */ /* 0x0000a20000100000 */
[C---:B------:R-:W-:Y:S02]  /*14b80*/  IMAD.IADD R13, R1.reuse, 0x1, R2 ;  /* 0x00000001010d7824 */ /* 0x040fe400078e0202 */
[C---:B------:R-:W-:Y:S01]  /*14b90*/  IMAD.IADD R23, R1.reuse, 0x1, R12 ;  /* 0x0000000101177824 */ /* 0x040fe200078e020c */
[----:B------:R-:W2:Y:S01]  /*14ba0*/  LDL.U8 R9, [R9] ;  /* 0x0000000009097983 */ /* 0x000ea20000100000 */
[----:B------:R-:W-:-:S03]  /*14bb0*/  IMAD.IADD R16, R1, 0x1, R16 ;  /* 0x0000000101107824 */ /* 0x000fc600078e0210 */
[----:B------:R-:W3:Y:S04]  /*14bc0*/  LDL.U8 R2, [R21] ;  /* 0x0000000015027983 */ /* 0x000ee80000100000 */
[----:B------:R-:W3:Y:S04]  /*14bd0*/  LDL.U8 R7, [R7] ;  /* 0x0000000007077983 */ /* 0x000ee80000100000 */
[----:B------:R-:W5:Y:S04]  /*14be0*/  LDL.U8 R6, [R23] ;  /* 0x0000000017067983 */ /* 0x000f680000100000 */
[----:B------:R-:W5:Y:S04]  /*14bf0*/  LDL.U8 R13, [R13] ;  /* 0x000000000d0d7983 */ /* 0x000f680000100000 */
[----:B------:R1:W5:Y:S04]  /*14c00*/  LDL.U8 R12, [R20] ;  /* 0x00000000140c7983 */ /* 0x0003680000100000 */
[----:B------:R-:W5:Y:S04]  /*14c10*/  LDL.U8 R16, [R16] ;  /* 0x0000000010107983 */ /* 0x000f680000100000 */
[----:B------:R-:W5:Y:S04]  /*14c20*/  LDL.U8 R18, [R18] ;  /* 0x0000000012127983 */ /* 0x000f680000100000 */
[----:B------:R1:W5:Y:S04]  /*14c30*/  LDL.U8 R21, [R0] ;  /* 0x0000000000157983 */ /* 0x0003680000100000 */
[----:B------:R-:W5:Y:S01]  /*14c40*/  LDL.U8 R8, [R8] ;  /* 0x0000000008087983 */ /* 0x000f620000100000 */
[----:B0-----:R-:W-:-:S02]  /*14c50*/  LOP3.LUT R22, R11, 0xf0, RZ, 0xc0, !PT ;  /* 0x000000f00b167812 */ /* 0x001fc400078ec0ff */
[----:B-1----:R-:W-:Y:S02]  /*14c60*/  SHF.R.U32.HI R20, RZ, 0x8, R10 ;  /* 0x00000008ff147819 */ /* 0x002fe4000001160a */
[----:B------:R-:W-:-:S05]  /*14c70*/  LOP3.LUT R0, R11, 0xf, RZ, 0xc0, !PT ;  /* 0x0000000f0b007812 */ /* 0x000fca00078ec0ff */
[----:B------:R-:W-:Y:S01]  /*14c80*/  IMAD.IADD R0, R1, 0x1, R0 ;  /* 0x0000000101007824 */ /* 0x000fe200078e0200 */
[----:B--2---:R-:W-:Y:S02]  /*14c90*/  PRMT R9, R9, 0x3340, R4 ;  /* 0x0000334009097816 */ /* 0x004fe40000000004 */
[----:B---3--:R-:W-:Y:S02]  /*14ca0*/  PRMT R2, R7, 0x3340, R2 ;  /* 0x0000334007027816 */ /* 0x008fe40000000002 */
[----:B----4-:R-:W-:Y:S02]  /*14cb0*/  PRMT R7, R17, 0x3340, R14 ;  /* 0x0000334011077816 */ /* 0x010fe4000000000e */
[----:B-----5:R-:W-:Y:S02]  /*14cc0*/  PRMT R4, R13, 0x3340, R6 ;  /* 0x000033400d047816 */ /* 0x020fe40000000006 */
[----:B------:R-:W-:Y:S02]  /*14cd0*/  PRMT R6, R12, 0x3340, R5 ;  /* 0x000033400c067816 */ /* 0x000fe40000000005 */
[----:B------:R-:W-:-:S02]  /*14ce0*/  PRMT R5, R9, 0x5410, R2 ;  /* 0x0000541009057816 */ /* 0x000fc40000000002 */
[----:B------:R-:W-:Y:S02]  /*14cf0*/  PRMT R2, R11, 0x7632, R2 ;  /* 0x000076320b027816 */ /* 0x000fe40000000002 */
[----:B------:R-:W-:Y:S02]  /*14d00*/  PRMT R16, R19, 0x3340, R16 ;  /* 0x0000334013107816 */ /* 0x000fe40000000010 */
[----:B------:R-:W-:Y:S02]  /*14d10*/  SHF.R.U32.HI R9, RZ, 0x8, R11 ;  /* 0x00000008ff097819 */ /* 0x000fe4000001160b */
[----:B------:R-:W-:Y:S02]  /*14d20*/  LOP3.LUT R2, R2, 0xf0, RZ, 0xc0, !PT ;  /* 0x000000f002027812 */ /* 0x000fe400078ec0ff */
[----:B------:R-:W-:Y:S02]  /*14d30*/  PRMT R21, R21, 0x3340, R18 ;  /* 0x0000334015157816 */ /* 0x000fe40000000012 */
[----:B------:R-:W-:-:S02]  /*14d40*/  PRMT R15, R15, 0x3340, R8 ;  /* 0x000033400f0f7816 */ /* 0x000fc40000000008 */
[----:B------:R-:W-:Y:S02]  /*14d50*/  PRMT R7, R16, 0x5410, R7 ;  /* 0x0000541010077816 */ /* 0x000fe40000000007 */
[----:B------:R-:W-:Y:S02]  /*14d60*/  PRMT R6, R21, 0x5410, R6 ;  /* 0x0000541015067816 */ /* 0x000fe40000000006 */
[----:B------:R-:W-:Y:S02]  /*14d70*/  PRMT R4, R15, 0x5410, R4 ;  /* 0x000054100f047816 */ /* 0x000fe40000000004 */
[--C-:B------:R-:W-:Y:S02]  /*14d80*/  SHF.R.U32.HI R17, RZ, 0x18, R10.reuse ;  /* 0x00000018ff117819 */ /* 0x100fe4000001160a */
[----:B------:R-:W-:Y:S02]  /*14d90*/  PRMT R19, R10, 0x7632, R19 ;  /* 0x000076320a137816 */ /* 0x000fe40000000013 */
[----:B------:R-:W-:-:S02]  /*14da0*/  SHF.R.U32.HI R18, RZ, 0x10, R10 ;  /* 0x00000010ff127819 */ /* 0x000fc4000001160a */
[C---:B------:R-:W-:Y:S02]  /*14db0*/  LOP3.LUT R21, R10.reuse, 0xf0, RZ, 0xc0, !PT ;  /* 0x000000f00a157812 */ /* 0x040fe400078ec0ff */
[C---:B------:R-:W-:Y:S02]  /*14dc0*/  LEA.HI R13, R10.reuse, R1, RZ, 0x4 ;  /* 0x000000010a0d7211 */ /* 0x040fe400078f20ff */
[----:B------:R-:W-:Y:S02]  /*14dd0*/  LOP3.LUT R16, R10, 0xf, RZ, 0xc0, !PT ;  /* 0x0000000f0a107812 */ /* 0x000fe400078ec0ff */
[C---:B------:R-:W-:Y:S02]  /*14de0*/  LOP3.LUT R8, R9.reuse, 0xf0, RZ, 0xc0, !PT ;  /* 0x000000f009087812 */ /* 0x040fe400078ec0ff */
[----:B------:R-:W-:Y:S02]  /*14df0*/  LOP3.LUT R10, R9, 0xf, RZ, 0xc0, !PT ;  /* 0x0000000f090a7812 */ /* 0x000fe400078ec0ff */
[----:B------:R-:W-:-:S02]  /*14e00*/  SHF.R.U32.HI R2, RZ, 0x4, R2 ;  /* 0x00000004ff027819 */ /* 0x000fc40000011602 */
[----:B------:R-:W-:Y:S01]  /*14e10*/  SHF.R.U32.HI R9, RZ, 0x4, R22 ;  /* 0x00000004ff097819 */ /* 0x000fe20000011616 */
[----:B------:R0:W-:Y:S01]  /*14e20*/  STL.128 [R1+0x170], R4 ;  /* 0x0001700401007387 */ /* 0x0001e20000100c00 */
[----:B------:R-:W-:Y:S02]  /*14e30*/  SHF.R.U32.HI R8, RZ, 0x4, R8 ;  /* 0x00000004ff087819 */ /* 0x000fe40000011608 */
[----:B------:R-:W-:Y:S02]  /*14e40*/  LOP3.LUT R2, R2, 0xffff, RZ, 0xc0, !PT ;  /* 0x0000ffff02027812 */ /* 0x000fe400078ec0ff */
[--C-:B------:R-:W-:Y:S02]  /*14e50*/  SHF.R.U32.HI R14, RZ, 0x18, R11.reuse ;  /* 0x00000018ff0e7819 */ /* 0x100fe4000001160b */
[----:B------:R-:W-:Y:S01]  /*14e60*/  SHF.R.U32.HI R12, RZ, 0x10, R11 ;  /* 0x00000010ff0c7819 */ /* 0x000fe2000001160b */
[----:B------:R-:W-:Y:S01]  /*14e70*/  IMAD.IADD R23, R1, 0x1, R2 ;  /* 0x0000000101177824 */ /* 0x000fe200078e0202 */
[----:B------:R-:W-:-:S02]  /*14e80*/  LOP3.LUT R8, R8, 0xffff, RZ, 0xc0, !PT ;  /* 0x0000ffff08087812 */ /* 0x000fc400078ec0ff */
[----:B------:R-:W-:Y:S02]  /*14e90*/  LEA.HI R15, R11, R1, RZ, 0x4 ;  /* 0x000000010b0f7211 */ /* 0x000fe400078f20ff */
[----:B------:R-:W-:Y:S02]  /*14ea0*/  LOP3.LUT R19, R19, 0xf0, RZ, 0xc0, !PT ;  /* 0x000000f013137812 */ /* 0x000fe400078ec0ff */
[----:B------:R-:W-:Y:S01]  /*14eb0*/  SHF.R.U32.HI R21, RZ, 0x4, R21 ;  /* 0x00000004ff157819 */ /* 0x000fe20000011615 */
[----:B------:R-:W-:Y:S01]  /*14ec0*/  IMAD.IADD R16, R1, 0x1, R16 ;  /* 0x0000000101107824 */ /* 0x000fe200078e0210 */
[----:B0-----:R-:W-:Y:S01]  /*14ed0*/  LOP3.LUT R4, R9, 0xffff, RZ, 0xc0, !PT ;  /* 0x0000ffff09047812 */ /* 0x001fe200078ec0ff */
[C---:B------:R-:W-:Y:S01]  /*14ee0*/  IMAD.IADD R10, R1.reuse, 0x1, R10 ;  /* 0x00000001010a7824 */ /* 0x040fe200078e020a */
[C---:B------:R-:W-:Y:S01]  /*14ef0*/  LOP3.LUT R2, R20.reuse, 0xf, RZ, 0xc0, !PT ;  /* 0x0000000f14027812 */ /* 0x040fe200078ec0ff */
[----:B------:R-:W-:Y:S01]  /*14f00*/  IMAD.IADD R22, R1, 0x1, R8 ;  /* 0x0000000101167824 */ /* 0x000fe200078e0208 */
[----:B------:R-:W-:Y:S01]  /*14f10*/  LOP3.LUT R6, R17, 0xf, RZ, 0xc0, !PT ;  /* 0x0000000f11067812 */ /* 0x000fe200078ec0ff */
[C---:B------:R-:W-:Y:S01]  /*14f20*/  IMAD.IADD R11, R1.reuse, 0x1, R4 ;  /* 0x00000001010b7824 */ /* 0x040fe200078e0204 */
[----:B------:R-:W-:Y:S01]  /*14f30*/  LOP3.LUT R4, R20, 0xf0, RZ, 0xc0, !PT ;  /* 0x000000f014047812 */ /* 0x000fe200078ec0ff */
[----:B------:R-:W2:Y:S01]  /*14f40*/  LDL.U8 R13, [R13] ;  /* 0x000000000d0d7983 */ /* 0x000ea20000100000 */
[----:B------:R-:W-:Y:S01]  /*14f50*/  LOP3.LUT R8, R18, 0xf, RZ, 0xc0, !PT ;  /* 0x0000000f12087812 */ /* 0x000fe200078ec0ff */
[C---:B------:R-:W-:Y:S01]  /*14f60*/  IMAD.IADD R18, R1.reuse, 0x1, R2 ;  /* 0x0000000101127824 */ /* 0x040fe200078e0202 */
[----:B------:R-:W-:Y:S01]  /*14f70*/  SHF.R.U32.HI R4, RZ, 0x4, R4 ;  /* 0x00000004ff047819 */ /* 0x000fe20000011604 */
[----:B------:R-:W-:Y:S01]  /*14f80*/  IMAD.IADD R26, R1, 0x1, R6 ;  /* 0x00000001011a7824 */ /* 0x000fe200078e0206 */
[----:B------:R-:W-:Y:S01]  /*14f90*/  SHF.R.U32.HI R2, RZ, 0x4, R19 ;  /* 0x00000004ff027819 */ /* 0x000fe20000011613 */
[----:B------:R-:W3:Y:S01]  /*14fa0*/  LDL.U8 R10, [R10] ;  /* 0x000000000a0a7983 */ /* 0x000ee20000100000 */
[----:B------:R-:W-:-:S02]  /*14fb0*/  LOP3.LUT R4, R4, 0xffff, RZ, 0xc0, !PT ;  /* 0x0000ffff04047812 */ /* 0x000fc400078ec0ff */
[----:B------:R-:W-:Y:S01]  /*14fc0*/  LOP3.LUT R6, R21, 0xffff, RZ, 0xc0, !PT ;  /* 0x0000ffff15067812 */ /* 0x000fe200078ec0ff */
[----:B------:R-:W4:Y:S01]  /*14fd0*/  LDL.U8 R0, [R0] ;  /* 0x0000000000007983 */ /* 0x000f220000100000 */
[----:B------:R-:W-:Y:S02]  /*14fe0*/  LOP3.LUT R2, R2, 0xffff, RZ, 0xc0, !PT ;  /* 0x0000ffff02027812 */ /* 0x000fe400078ec0ff */
[----:B------:R-:W-:Y:S02]  /*14ff0*/  LOP3.LUT R14, R14, 0xf, RZ, 0xc0, !PT ;  /* 0x0000000f0e0e7812 */ /* 0x000fe400078ec0ff */
[----:B------:R-:W-:Y:S01]  /*15000*/  LOP3.LUT R12, R12, 0xf, RZ, 0xc0, !PT ;  /* 0x0000000f0c0c7812 */ /* 0x000fe200078ec0ff */
[C---:B------:R-:W-:Y:S01]  /*15010*/  IMAD.IADD R7, R1.reuse, 0x1, R4 ;  /* 0x0000000101077824 */ /* 0x040fe200078e0204 */
[----:B------:R-:W3:Y:S01]  /*15020*/  LDL.U8 R17, [R22] ;  /* 0x0000000016117983 */ /* 0x000ee20000100000 */
[C---:B------:R-:W-:Y:S02]  /*15030*/  IMAD.IADD R5, R1.reuse, 0x1, R6 ;  /* 0x0000000101057824 */ /* 0x040fe400078e0206 */
[C---:B------:R-:W-:Y:S01]  /*15040*/  IMAD.IADD R9, R1.reuse, 0x1, R2 ;  /* 0x0000000101097824 */ /* 0x040fe200078e0202 */
[----:B------:R-:W5:Y:S01]  /*15050*/  LDL.U8 R4, [R18] ;  /* 0x0000000012047983 */ /* 0x000f620000100000 */
[----:B------:R-:W-:-:S02]  /*15060*/  IMAD.IADD R14, R1, 0x1, R14 ;  /* 0x00000001010e7824 */ /* 0x000fc400078e020e */
[C---:B------:R-:W-:Y:S01]  /*15070*/  IMAD.IADD R12, R1.reuse, 0x1, R12 ;  /* 0x00000001010c7824 */ /* 0x040fe200078e020c */
[----:B------:R-:W5:Y:S01]  /*15080*/  LDL.U8 R7, [R7] ;  /* 0x0000000007077983 */ /* 0x000f620000100000 */
[----:B------:R-:W-:-:S03]  /*15090*/  IMAD.IADD R20, R1, 0x1, R8 ;  /* 0x0000000101147824 */ /* 0x000fc600078e0208 */
[----:B------:R-:W2:Y:S04]  /*150a0*/  LDL.U8 R2, [R16] ;  /* 0x0000000010027983 */ /* 0x000ea80000100000 */
[----:B------:R-:W2:Y:S04]  /*150b0*/  LDL.U8 R5, [R5] ;  /* 0x0000000005057983 */ /* 0x000ea80000100000 */
[----:B------:R-:W4:Y:S04]  /*150c0*/  LDL.U8 R6, [R20] ;  /* 0x0000000014067983 */ /* 0x000f280000100000 */
[----:B------:R-:W4:Y:S04]  /*150d0*/  LDL.U8 R9, [R9] ;  /* 0x0000000009097983 */ /* 0x000f280000100000 */
[----:B------:R-:W4:Y:S04]  /*150e0*/  LDL.U8 R8, [R26] ;  /* 0x000000001a087983 */ /* 0x000f280000100000 */
[----:B------:R-:W4:Y:S04]  /*150f0*/  LDL.U8 R11, [R11] ;  /* 0x000000000b0b7983 */ /* 0x000f280000100000 */
[----:B------:R-:W4:Y:S04]  /*15100*/  LDL.U8 R12, [R12] ;  /* 0x000000000c0c7983 */ /* 0x000f280000100000 */
[----:B------:R-:W4:Y:S04]  /*15110*/  LDL.U8 R19, [R23] ;  /* 0x0000000017137983 */ /* 0x000f280000100000 */
[----:B------:R-:W4:Y:S04]  /*15120*/  LDL.U8 R14, [R14] ;  /* 0x000000000e0e7983 */ /* 0x000f280000100000 */
[----:B------:R-:W4:Y:S01]  /*15130*/  LDL.U8 R15, [R15] ;  /* 0x000000000f0f7983 */ /* 0x000f220000100000 */
[----:B------:R-:W-:Y:S01]  /*15140*/  BSSY.RELIABLE B1, `(.L_x_28) ;  /* 0x0000035000017945 */ /* 0x000fe20003800100 */
[----:B-----5:R-:W-:-:S02]  /*15150*/  PRMT R4, R7, 0x3340, R4 ;  /* 0x0000334007047816 */ /* 0x020fc40000000004 */
[----:B---3--:R-:W-:Y:S02]  /*15160*/  PRMT R7, R17, 0x3340, R10 ;  /* 0x0000334011077816 */ /* 0x008fe4000000000a */
[----:B--2---:R-:W-:-:S04]  /*15170*/  PRMT R5, R5, 0x3340, R2 ;  /* 0x0000334005057816 */ /* 0x004fc80000000002 */
[----:B------:R-:W-:Y:S02]  /*15180*/  PRMT R5, R4, 0x5410, R5 ;  /* 0x0000541004057816 */ /* 0x000fe40000000005 */
[----:B----4-:R-:W-:Y:S02]  /*15190*/  PRMT R6, R9, 0x3340, R6 ;  /* 0x0000334009067816 */ /* 0x010fe40000000006 */
[----:B------:R-:W-:Y:S02]  /*151a0*/  PRMT R13, R13, 0x3340, R8 ;  /* 0x000033400d0d7816 */ /* 0x000fe40000000008 */
[----:B------:R-:W-:Y:S02]  /*151b0*/  PRMT R0, R11, 0x3340, R0 ;  /* 0x000033400b007816 */ /* 0x000fe40000000000 */
[----:B------:R-:W-:Y:S02]  /*151c0*/  PRMT R4, R13, 0x5410, R6 ;  /* 0x000054100d047816 */ /* 0x000fe40000000006 */
[----:B------:R-:W-:-:S02]  /*151d0*/  PRMT R7, R7, 0x5410, R0 ;  /* 0x0000541007077816 */ /* 0x000fc40000000000 */
[----:B------:R-:W-:Y:S02]  /*151e0*/  PRMT R12, R19, 0x3340, R12 ;  /* 0x00003340130c7816 */ /* 0x000fe4000000000c */
[----:B------:R-:W-:-:S04]  /*151f0*/  PRMT R9, R15, 0x3340, R14 ;  /* 0x000033400f097816 */ /* 0x000fc8000000000e */
[----:B------:R-:W-:Y:S01]  /*15200*/  PRMT R6, R9, 0x5410, R12 ;  /* 0x0000541009067816 */ /* 0x000fe2000000000c */
[----:B------:R-:W-:-:S04]  /*15210*/  IMAD.U32 R2, RZ, RZ, UR10 ;  /* 0x0000000aff027e24 */ /* 0x000fc8000f8e00ff */
[----:B------:R0:W-:Y:S01]  /*15220*/  STL.128 [R1+0x180], R4 ;  /* 0x0001800401007387 */ /* 0x0001e20000100c00 */
[----:B------:R-:W-:-:S13]  /*15230*/  ISETP.NE.AND P0, PT, R2, RZ, PT ;  /* 0x000000ff0200720c */ /* 0x000fda0003f05270 */
[----:B------:R-:W-:Y:S05]  /*15240*/  @!P0 BRA `(.L_x_29) ;  /* 0x0000000000388947 */ /* 0x000fea0003800000 */
[----:B------:R-:W-:-:S07]  /*15250*/  IMAD.MOV.U32 R0, RZ, RZ, RZ ;  /* 0x000000ffff007224 */ /* 0x000fce00078e00ff */
.L_x_31:
[----:B------:R-:W0:Y:S01]  /*15260*/  LDCU.64 UR10, c[0x0][0x390] ;  /* 0x00007200ff0a77ac */ /* 0x000e220008000a00 */
[----:B------:R-:W-:-:S06]  /*15270*/  IMAD.IADD R2, R1, 0x1, R0 ;  /* 0x0000000101027824 */ /* 0x000fcc00078e0200 */
[----:B------:R-:W2:Y:S01]  /*15280*/  LDL.U8 R2, [R2+0x150] ;  /* 0x0001500002027983 */ /* 0x000ea20000100000 */
[----:B0-----:R-:W-:-:S05]  /*15290*/  IADD3 R4, P0, PT, R0, UR10, RZ ;  /* 0x0000000a00047c10 */ /* 0x001fca000ff1e0ff */
[----:B------:R-:W-:-:S06]  /*152a0*/  IMAD.X R5, RZ, RZ, UR11, P0 ;  /* 0x0000000bff057e24 */ /* 0x000fcc00080e06ff */
[----:B------:R-:W2:Y:S02]  /*152b0*/  LDG.E.U8.CONSTANT R5, desc[UR8][R4.64] ;  /* 0x0000000804057981 */ /* 0x000ea4000c1e9100 */
[----:B--2---:R-:W-:-:S13]  /*152c0*/  ISETP.NE.AND P0, PT, R2, R5, PT ;  /* 0x000000050200720c */ /* 0x004fda0003f05270 */
[----:B------:R-:W-:Y:S05]  /*152d0*/  @P0 BRA `(.L_x_30) ;  /* 0x00000000006c0947 */ /* 0x000fea0003800000 */
[----:B------:R-:W0:Y:S01]  /*152e0*/  LDCU UR10, c[0x0][0x398] ;  /* 0x00007300ff0a77ac */ /* 0x000e220008000800 */
[----:B------:R-:W-:Y:S02]  /*152f0*/  VIADD R0, R0, 0x1 ;  /* 0x0000000100007836 */ /* 0x000fe40000000000 */
[----:B0-----:R-:W-:-:S05]  /*15300*/  IMAD.U32 R2, RZ, RZ, UR10 ;  /* 0x0000000aff027e24 */ /* 0x001fca000f8e00ff */
[----:B------:R-:W-:-:S13]  /*15310*/  ISETP.NE.AND P0, PT, R0, R2, PT ;  /* 0x000000020000720c */ /* 0x000fda0003f05270 */
[----:B------:R-:W-:Y:S05]  /*15320*/  @P0 BRA `(.L_x_31) ;  /* 0xfffffffc00cc0947 */ /* 0x000fea000383ffff */
.L_x_29:
[----:B------:R-:W1:Y:S02]  /*15330*/  LDCU UR10, c[0x0][0x3a8] ;  /* 0x00007500ff0a77ac */ /* 0x000e640008000800 */
[----:B-1----:R-:W-:-:S09]  /*15340*/  UISETP.NE.AND UP0, UPT, UR10, 0x10, UPT ;  /* 0x000000100a00788c */ /* 0x002fd2000bf05270 */
[----:B------:R-:W-:Y:S05]  /*15350*/  BRA.U !UP0, `(.L_x_32) ;  /* 0x00000001086c7547 */ /* 0x000fea000b800000 */
[----:B------:R-:W-:-:S09]  /*15360*/  UISETP.NE.AND UP0, UPT, UR10, URZ, UPT ;  /* 0x000000ff0a00728c */ /* 0x000fd2000bf05270 */
[----:B------:R-:W-:Y:S05]  /*15370*/  BRA.U !UP0, `(.L_x_30) ;  /* 0x0000000108447547 */ /* 0x000fea000b800000 */
[----:B------:R-:W-:-:S06]  /*15380*/  IMAD.IADD R0, R1, 0x1, R2 ;  /* 0x0000000101007824 */ /* 0x000fcc00078e0202 */
[----:B------:R-:W5:Y:S01]  /*15390*/  LDL.U8 R0, [R0+0x150] ;  /* 0x0001500000007983 */ /* 0x000f620000100000 */
[----:B------:R-:W-:Y:S02]  /*153a0*/  IMAD.MOV.U32 R2, RZ, RZ, RZ ;  /* 0x000000ffff027224 */ /* 0x000fe400078e00ff */
[----:B0-----:R-:W-:-:S07]  /*153b0*/  IMAD.MOV.U32 R6, RZ, RZ, RZ ;  /* 0x000000ffff067224 */ /* 0x001fce00078e00ff */
.L_x_34:
[----:B------:R-:W0:Y:S02]  /*153c0*/  LDCU.64 UR10, c[0x0][0x3a0] ;  /* 0x00007400ff0a77ac */ /* 0x000e240008000a00 */
[----:B0-----:R-:W-:-:S04]  /*153d0*/  IADD3 R4, P0, PT, R2, UR10, RZ ;  /* 0x0000000a02047c10 */ /* 0x001fc8000ff1e0ff */
[----:B------:R-:W-:-:S06]  /*153e0*/  IADD3.X R5, PT, PT, R6, UR11, RZ, P0, !PT ;  /* 0x0000000b06057c10 */ /* 0x000fcc00087fe4ff */
[----:B------:R-:W2:Y:S02]  /*153f0*/  LDG.E.U8.CONSTANT R5, desc[UR8][R4.64] ;  /* 0x0000000804057981 */ /* 0x000ea4000c1e9100 */
[----:B--2--5:R-:W-:-:S13]  /*15400*/  ISETP.NE.AND P0, PT, R5, R0, PT ;  /* 0x000000000500720c */ /* 0x024fda0003f05270 */
[----:B------:R-:W-:Y:S05]  /*15410*/  @!P0 BREAK.RELIABLE B1 ;  /* 0x0000000000018942 */ /* 0x000fea0003800100 */
[----:B------:R-:W-:Y:S05]  /*15420*/  @!P0 BRA `(.L_x_33) ;  /* 0x00000000003c8947 */ /* 0x000fea0003800000 */
[----:B------:R-:W0:Y:S01]  /*15430*/  LDCU UR10, c[0x0][0x3a8] ;  /* 0x00007500ff0a77ac */ /* 0x000e220008000800 */
[----:B------:R-:W-:-:S05]  /*15440*/  IADD3 R2, P0, PT, R2, 0x1, RZ ;  /* 0x0000000102027810 */ /* 0x000fca0007f1e0ff */
[----:B------:R-:W-:Y:S01]  /*15450*/  IMAD.X R6, RZ, RZ, R6, P0 ;  /* 0x000000ffff067224 */ /* 0x000fe200000e0606 */
[----:B0-----:R-:W-:-:S04]  /*15460*/  ISETP.NE.U32.AND P0, PT, R2, UR10, PT ;  /* 0x0000000a02007c0c */ /* 0x001fc8000bf05070 */
[----:B------:R-:W-:-:S13]  /*15470*/  ISETP.NE.AND.EX P0, PT, R6, RZ, PT, P0 ;  /* 0x000000ff0600720c */ /* 0x000fda0003f05300 */
[----:B------:R-:W-:Y:S05]  /*15480*/  @P0 BRA `(.L_x_34) ;  /* 0xfffffffc00cc0947 */ /* 0x000fea000383ffff */
.L_x_30:
[----:B------:R-:W-:Y:S05]  /*15490*/  BSYNC.RELIABLE B1 ;  /* 0x0000000000017941 */ /* 0x000fea0003800100 */
.L_x_28:
[----:B------:R-:W1:Y:S01]  /*154a0*/  LDCU UR11, c[0x0][0x3c4] ;  /* 0x00007880ff0b77ac */ /* 0x000e620008000800 */
[----:B------:R-:W-:Y:S01]  /*154b0*/  VIADD R25, R25, 0x1 ;  /* 0x0000000119197836 */ /* 0x000fe20000000000 */
[----:B------:R-:W2:Y:S04]  /*154c0*/  LDCU UR10, c[0x0][0x3bc] ;  /* 0x00007780ff0a77ac */ /* 0x000ea80008000800 */
[----:B-1----:R-:W-:Y:S01]  /*154d0*/  ISETP.NE.AND P0, PT, R25, UR11, PT ;  /* 0x0000000b19007c0c */ /* 0x002fe2000bf05270 */
[----:B--2---:R-:W-:-:S12]  /*154e0*/  VIADD R3, R3, UR10 ;  /* 0x0000000a03037c36 */ /* 0x004fd80008000000 */
[----:B------:R-:W-:Y:S05]  /*154f0*/  @P0 BRA `(.L_x_35) ;  /* 0xfffffeb400380947 */ /* 0x000fea000383ffff */
[----:B------:R-:W-:Y:S05]  /*15500*/  EXIT ;  /* 0x000000000000794d */ /* 0x000fea0003800000 */
.L_x_32:
[----:B------:R-:W-:Y:S05]  /*15510*/  BREAK.RELIABLE B1 ;  /* 0x0000000000017942 */ /* 0x000fea0003800100 */
.L_x_33:
[----:B------:R-:W-:Y:S05]  /*15520*/  BSYNC.RECONVERGENT B0 ;  /* 0x0000000000007941 */ /* 0x000fea0003800200 */
.L_x_6:
[----:B------:R-:W0:Y:S01]  /*15530*/  LDCU.64 UR10, c[0x0][0x3b0] ;  /* 0x00007600ff0a77ac */ /* 0x000e220008000a00 */
[----:B------:R-:W-:Y:S02]  /*15540*/  IMAD.MOV.U32 R2, RZ, RZ, -0x1 ;  /* 0xffffffffff027424 */ /* 0x000fe400078e00ff */
[----:B0-----:R-:W-:Y:S02]  /*15550*/  IMAD.U32 R4, RZ, RZ, UR10 ;  /* 0x0000000aff047e24 */ /* 0x001fe4000f8e00ff */
[----:B------:R-:W-:-:S05]  /*15560*/  IMAD.U32 R5, RZ, RZ, UR11 ;  /* 0x0000000bff057e24 */ /* 0x000fca000f8e00ff */
[----:B------:R-:W-:Y:S01]  /*15570*/  ATOMG.E.CAS.STRONG.GPU PT, RZ, [R4], R2, R3 ;  /* 0x0000000204ff73a9 */ /* 0x000fe200001ee103 */
[----:B------:R-:W-:Y:S05]  /*15580*/  EXIT ;  /* 0x000000000000794d */ /* 0x000fea0003800000 */
.L_x_36:
[----:B------:R-:W-:-:S00]  /*15590*/  BRA `(.L_x_36) ;  /* 0xfffffffc00fc7947 */ /* 0x000fc0000383ffff */
[----:B------:R-:W-:-:S00]  /*155a0*/  NOP ;  /* 0x0000000000007918 */ /* 0x000fc00000000000 */
        /* <DEDUP_REMOVED lines=13> */
.L_x_37:


//--------------------- .nv.shared.reserved.0     --------------------------
	.section	.nv.shared.reserved.0,"aw",@nobits
	.weak		__nv_reservedSMEM_offset_0_alias
	.size		__nv_reservedSMEM_offset_0_alias, 0, 64
	.other		__nv_reservedSMEM_offset_0_alias,@"STO_CUDA_RESERVED_SHARED STV_DEFAULT"
__nv_reservedSMEM_offset_0_alias:
	.zero		0
	.zero		64


//--------------------- .nv.constant0._Z12miner_kernelPKhmS0_jS0_jPjjjjj --------------------------
	.section	.nv.constant0._Z12miner_kernelPKhmS0_jS0_jPjjjjj,"a",@progbits
	.sectionflags	@""
	.align	4
.nv.constant0._Z12miner_kernelPKhmS0_jS0_jPjjjjj:
	.zero		968


//--------------------- SYMBOLS --------------------------

	.type		.nv.reservedSmem.offset0,@object
	.size		.nv.reservedSmem.offset0,0x4
